def matmul_kernel(
    a_ptr,
    b_ptr,
    c_ptr,
    M,
    N,
    K,
    stride_am,
    stride_ak,
    stride_bk,
    stride_bn,
    stride_cm,
    stride_cn,
    BLOCK_M: tl.constexpr,
    BLOCK_N: tl.constexpr,
    BLOCK_K: tl.constexpr,
    GROUP_M: tl.constexpr,
):
    pid = tl.program_id(axis=0)
    num_pid_m = tl.cdiv(M, BLOCK_M)
    num_pid_n = tl.cdiv(N, BLOCK_N)
    num_pid_in_group = GROUP_M * num_pid_n
    group_id = pid // num_pid_in_group
    first_pid_m = group_id * GROUP_M
    group_size_m = min(num_pid_m - first_pid_m, GROUP_M)
    pid_m = first_pid_m + ((pid % num_pid_in_group) % group_size_m)
    pid_n = (pid % num_pid_in_group) // group_size_m

    offs_am = (pid_m * BLOCK_M + tl.arange(0, BLOCK_M)) % M
    offs_bn = (pid_n * BLOCK_N + tl.arange(0, BLOCK_N)) % N
    offs_k = tl.arange(0, BLOCK_K)
    a_ptrs = a_ptr + offs_am[:, None] * stride_am + offs_k[None, :] * stride_ak
    b_ptrs = b_ptr + offs_k[:, None] * stride_bk + offs_bn[None, :] * stride_bn

    acc = tl.zeros((BLOCK_M, BLOCK_N), dtype=tl.float32)
    for kk in range(0, tl.cdiv(K, BLOCK_K)):
        a = tl.load(a_ptrs, mask=offs_k[None, :] < K - kk * BLOCK_K, other=0.0)
        b = tl.load(b_ptrs, mask=offs_k[:, None] < K - kk * BLOCK_K, other=0.0)
        acc = tl.dot(a, b, acc)
        a_ptrs += BLOCK_K * stride_ak
        b_ptrs += BLOCK_K * stride_bk

    c = acc.to(c_ptr.dtype.element_ty)
    offs_cm = pid_m * BLOCK_M + tl.arange(0, BLOCK_M)
    offs_cn = pid_n * BLOCK_N + tl.arange(0, BLOCK_N)
    c_ptrs = c_ptr + offs_cm[:, None] * stride_cm + offs_cn[None, :] * stride_cn
    mask = (offs_cm[:, None] < M) & (offs_cn[None, :] < N)
    tl.store(c_ptrs, c, mask=mask)

# config = {"BLOCK_K": 64, "BLOCK_M": 256, "BLOCK_N": 64, "GROUP_M": 8, "arch": "sm_100", "dtype": "fp8e4m3", "num_ctas": 1, "num_stages": 3, "num_warps": 2}
# arch = sm_100


// ===== COMPILED SASS (sm_100a) =====

	.target	sm_100a

	.elftype	@"ET_EXEC"


//--------------------- .note.nv.tkinfo           --------------------------
	.section	.note.nv.tkinfo,"",@"SHT_NOTE"
	.sectionflags	@"SHF_NOTE_NV_TKINFO"
	.tkinfo
        /*0018*/ 	.word	0x00000081
        /*0030*/ 	.string	""
        /*0030*/ 	.string	"ptxas-blackwell"
        /*0030*/ 	.string	"Cuda compilation tools, release 12.9, V12.9.86"
        /*0030*/ 	.string	"Build cuda_12.9.r12.9/compiler.36037853_0"
        /*0030*/ 	.string	"-v  -suppress-debug-info  -lineinfo  -arch sm_100a "



//--------------------- .note.nv.cuver            --------------------------
	.section	.note.nv.cuver,"",@"SHT_NOTE"
	.sectionflags	@"SHF_NOTE_NV_CUVER"
        /*0018*/ 	.short	0x0001
        /*001a*/ 	.short	0x0064
        /*001c*/ 	.short	0x0001
        /*001e*/ 	.short	0x0000
        /*0020*/ 	.short	0x0001
        /*0022*/ 	.short	0x0000


//--------------------- .nv.info                  --------------------------
	.section	.nv.info,"",@"SHT_CUDA_INFO"
	.align	4


	//----- nvinfo : EIATTR_REGCOUNT
	.align		4
        /*0000*/ 	.byte	0x04, 0x2f
        /*0002*/ 	.short	(.L_1 - .L_0)
	.align		4
.L_0:
        /*0004*/ 	.word	index@(matmul_kernel)
        /*0008*/ 	.word	0x00000020


	//----- nvinfo : EIATTR_FRAME_SIZE
	.align		4
.L_1:
        /*000c*/ 	.byte	0x04, 0x11
        /*000e*/ 	.short	(.L_3 - .L_2)
	.align		4
.L_2:
        /*0010*/ 	.word	index@(matmul_kernel)
        /*0014*/ 	.word	0x000025a0


	//----- nvinfo : EIATTR_MIN_STACK_SIZE
	.align		4
.L_3:
        /*0018*/ 	.byte	0x04, 0x12
        /*001a*/ 	.short	(.L_5 - .L_4)
	.align		4
.L_4:
        /*001c*/ 	.word	index@(matmul_kernel)
        /*0020*/ 	.word	0x000025a0
.L_5:


//--------------------- .nv.info.matmul_kernel    --------------------------
	.section	.nv.info.matmul_kernel,"",@"SHT_CUDA_INFO"
	.sectionflags	@""
	.align	4


	//----- nvinfo : EIATTR_CUDA_API_VERSION
	.align		4
        /*0000*/ 	.byte	0x04, 0x37
        /*0002*/ 	.short	(.L_7 - .L_6)
.L_6:
        /*0004*/ 	.word	0x00000081


	//----- nvinfo : EIATTR_KPARAM_INFO
	.align		4
.L_7:
        /*0008*/ 	.byte	0x04, 0x17
        /*000a*/ 	.short	(.L_9 - .L_8)
.L_8:
        /*000c*/ 	.word	0x00000000
        /*0010*/ 	.short	0x000d
        /*0012*/ 	.short	0x0048
        /*0014*/ 	.byte	0x00, 0xf4, 0x21, 0x00


	//----- nvinfo : EIATTR_KPARAM_INFO
	.align		4
.L_9:
        /*0018*/ 	.byte	0x04, 0x17
        /*001a*/ 	.short	(.L_11 - .L_10)
.L_10:
        /*001c*/ 	.word	0x00000000
        /*0020*/ 	.short	0x000c
        /*0022*/ 	.short	0x0040
        /*0024*/ 	.byte	0x00, 0xf4, 0x21, 0x00


	//----- nvinfo : EIATTR_KPARAM_INFO
	.align		4
.L_11:
        /*0028*/ 	.byte	0x04, 0x17
        /*002a*/ 	.short	(.L_13 - .L_12)
.L_12:
        /*002c*/ 	.word	0x00000000
        /*0030*/ 	.short	0x000b
        /*0032*/ 	.short	0x0038
        /*0034*/ 	.byte	0x00, 0xf0, 0x11, 0x00


	//----- nvinfo : EIATTR_KPARAM_INFO
	.align		4
.L_13:
        /*0038*/ 	.byte	0x04, 0x17
        /*003a*/ 	.short	(.L_15 - .L_14)
.L_14:
        /*003c*/ 	.word	0x00000000
        /*0040*/ 	.short	0x000a
        /*0042*/ 	.short	0x0034
        /*0044*/ 	.byte	0x00, 0xf0, 0x11, 0x00


	//----- nvinfo : EIATTR_KPARAM_INFO
	.align		4
.L_15:
        /*0048*/ 	.byte	0x04, 0x17
        /*004a*/ 	.short	(.L_17 - .L_16)
.L_16:
        /*004c*/ 	.word	0x00000000
        /*0050*/ 	.short	0x0009
        /*0052*/ 	.short	0x0030
        /*0054*/ 	.byte	0x00, 0xf0, 0x11, 0x00


	//----- nvinfo : EIATTR_KPARAM_INFO
	.align		4
.L_17:
        /*0058*/ 	.byte	0x04, 0x17
        /*005a*/ 	.short	(.L_19 - .L_18)
.L_18:
        /*005c*/ 	.word	0x00000000
        /*0060*/ 	.short	0x0008
        /*0062*/ 	.short	0x002c
        /*0064*/ 	.byte	0x00, 0xf0, 0x11, 0x00


	//----- nvinfo : EIATTR_KPARAM_INFO
	.align		4
.L_19:
        /*0068*/ 	.byte	0x04, 0x17
        /*006a*/ 	.short	(.L_21 - .L_20)
.L_20:
        /*006c*/ 	.word	0x00000000
        /*0070*/ 	.short	0x0007
        /*0072*/ 	.short	0x0028
        /*0074*/ 	.byte	0x00, 0xf0, 0x11, 0x00


	//----- nvinfo : EIATTR_KPARAM_INFO
	.align		4
.L_21:
        /*0078*/ 	.byte	0x04, 0x17
        /*007a*/ 	.short	(.L_23 - .L_22)
.L_22:
        /*007c*/ 	.word	0x00000000
        /*0080*/ 	.short	0x0006
        /*0082*/ 	.short	0x0024
        /*0084*/ 	.byte	0x00, 0xf0, 0x11, 0x00


	//----- nvinfo : EIATTR_KPARAM_INFO
	.align		4
.L_23:
        /*0088*/ 	.byte	0x04, 0x17
        /*008a*/ 	.short	(.L_25 - .L_24)
.L_24:
        /*008c*/ 	.word	0x00000000
        /*0090*/ 	.short	0x0005
        /*0092*/ 	.short	0x0020
        /*0094*/ 	.byte	0x00, 0xf0, 0x11, 0x00


	//----- nvinfo : EIATTR_KPARAM_INFO
	.align		4
.L_25:
        /*0098*/ 	.byte	0x04, 0x17
        /*009a*/ 	.short	(.L_27 - .L_26)
.L_26:
        /*009c*/ 	.word	0x00000000
        /*00a0*/ 	.short	0x0004
        /*00a2*/ 	.short	0x001c
        /*00a4*/ 	.byte	0x00, 0xf0, 0x11, 0x00


	//----- nvinfo : EIATTR_KPARAM_INFO
	.align		4
.L_27:
        /*00a8*/ 	.byte	0x04, 0x17
        /*00aa*/ 	.short	(.L_29 - .L_28)
.L_28:
        /*00ac*/ 	.word	0x00000000
        /*00b0*/ 	.short	0x0003
        /*00b2*/ 	.short	0x0018
        /*00b4*/ 	.byte	0x00, 0xf0, 0x11, 0x00


	//----- nvinfo : EIATTR_KPARAM_INFO
	.align		4
.L_29:
        /*00b8*/ 	.byte	0x04, 0x17
        /*00ba*/ 	.short	(.L_31 - .L_30)
.L_30:
        /*00bc*/ 	.word	0x00000000
        /*00c0*/ 	.short	0x0002
        /*00c2*/ 	.short	0x0010
        /*00c4*/ 	.byte	0x00, 0xf4, 0x21, 0x00


	//----- nvinfo : EIATTR_KPARAM_INFO
	.align		4
.L_31:
        /*00c8*/ 	.byte	0x04, 0x17
        /*00ca*/ 	.short	(.L_33 - .L_32)
.L_32:
        /*00cc*/ 	.word	0x00000000
        /*00d0*/ 	.short	0x0001
        /*00d2*/ 	.short	0x0008
        /*00d4*/ 	.byte	0x00, 0xf4, 0x21, 0x00


	//----- nvinfo : EIATTR_KPARAM_INFO
	.align		4
.L_33:
        /*00d8*/ 	.byte	0x04, 0x17
        /*00da*/ 	.short	(.L_35 - .L_34)
.L_34:
        /*00dc*/ 	.word	0x00000000
        /*00e0*/ 	.short	0x0000
        /*00e2*/ 	.short	0x0000
        /*00e4*/ 	.byte	0x00, 0xf4, 0x21, 0x00


	//----- nvinfo : EIATTR_SPARSE_MMA_MASK
	.align		4
.L_35:
        /*00e8*/ 	.byte	0x03, 0x50
        /*00ea*/ 	.short	0x0000


	//----- nvinfo : EIATTR_MAXREG_COUNT
	.align		4
        /*00ec*/ 	.byte	0x03, 0x1b
        /*00ee*/ 	.short	0x00ff


	//----- nvinfo : EIATTR_NUM_BARRIERS
	.align		4
        /*00f0*/ 	.byte	0x02, 0x4c
        /*00f2*/ 	.byte	0x01
	.zero		1


	//----- nvinfo : EIATTR_ANNOTATIONS
	.align		4
        /*00f4*/ 	.byte	0x04, 0x55
        /*00f6*/ 	.short	(.L_37 - .L_36)


	//   ....[0]....
.L_36:
        /*00f8*/ 	.word	0x00000001
        /*00fc*/ 	.byte	0x10, 0x05, 0x00, 0x00, 0x01, 0x00, 0x00, 0x00, 0x40, 0x05, 0x00, 0x00, 0x01, 0x00, 0x00, 0x00
        /* <DEDUP_REMOVED lines=345> */
        /*169c*/ 	.byte	0x80, 0x6e, 0x00, 0x00, 0x01, 0x00, 0x00, 0x00, 0x90, 0x6e, 0x00, 0x00


	//----- nvinfo : EIATTR_VRC_CTA_INIT_COUNT
	.align		4
.L_37:
        /*16a8*/ 	.byte	0x02, 0x4a
	.zero		1
	.zero		1


	//----- nvinfo : EIATTR_EXIT_INSTR_OFFSETS
	.align		4
        /*16ac*/ 	.byte	0x04, 0x1c
        /*16ae*/ 	.short	(.L_39 - .L_38)


	//   ....[0]....
.L_38:
        /*16b0*/ 	.word	0x00042b40


	//   ....[1]....
        /*16b4*/ 	.word	0x00042b60


	//----- nvinfo : EIATTR_REQNTID
	.align		4
.L_39:
        /*16b8*/ 	.byte	0x04, 0x10
        /*16ba*/ 	.short	(.L_41 - .L_40)
.L_40:
        /*16bc*/ 	.word	0x00000040
        /*16c0*/ 	.word	0x00000001
        /*16c4*/ 	.word	0x00000001


	//----- nvinfo : EIATTR_CBANK_PARAM_SIZE
	.align		4
.L_41:
        /*16c8*/ 	.byte	0x03, 0x19
        /*16ca*/ 	.short	0x0050


	//----- nvinfo : EIATTR_PARAM_CBANK
	.align		4
        /*16cc*/ 	.byte	0x04, 0x0a
        /*16ce*/ 	.short	(.L_43 - .L_42)
	.align		4
.L_42:
        /*16d0*/ 	.word	index@(.nv.constant0.matmul_kernel)
        /*16d4*/ 	.short	0x0380
        /*16d6*/ 	.short	0x0050


	//----- nvinfo : EIATTR_SW_WAR
	.align		4
.L_43:
        /*16d8*/ 	.byte	0x04, 0x36
        /*16da*/ 	.short	(.L_45 - .L_44)
.L_44:
        /*16dc*/ 	.word	0x00000008
.L_45:


//--------------------- .nv.compat                --------------------------
	.section	.nv.compat,"",@"SHT_CUDA_COMPAT_INFO"
	.align	4
        /*0000*/ 	.byte	0x02, 0x02, 0x02, 0x00, 0x02, 0x05, 0x05, 0x00, 0x02, 0x03, 0x00, 0x00, 0x02, 0x06, 0x01, 0x00


//--------------------- .nv.callgraph             --------------------------
	.section	.nv.callgraph,"",@"SHT_CUDA_CALLGRAPH"
	.align	4
	.sectionentsize	8
	.align		4
        /*0000*/ 	.word	0x00000000
	.align		4
        /*0004*/ 	.word	0xffffffff
	.align		4
        /*0008*/ 	.word	0x00000000
	.align		4
        /*000c*/ 	.word	0xfffffffe
	.align		4
        /*0010*/ 	.word	0x00000000
	.align		4
        /*0014*/ 	.word	0xfffffffd
	.align		4
        /*0018*/ 	.word	0x00000000
	.align		4
        /*001c*/ 	.word	0xfffffffc


//--------------------- .text.matmul_kernel       --------------------------
	.section	.text.matmul_kernel,"ax",@progbits
	.align	128
        .global         matmul_kernel
        .type           matmul_kernel,@function
        .size           matmul_kernel,(.L_x_4 - matmul_kernel)
        .other          matmul_kernel,@"STO_CUDA_ENTRY STV_DEFAULT"
matmul_kernel:
.text.matmul_kernel:
[----:B------:R-:W0:Y:S08]  /*0000*/  LDC R1, c[0x0][0x37c] ;  /* 0x0000df00ff017b82 */ /* 0x000e300000000800 */
[----:B------:R-:W1:Y:S01]  /*0010*/  LDC.64 R4, c[0x0][0x398] ;  /* 0x0000e600ff047b82 */ /* 0x000e620000000a00 */
[----:B0-----:R-:W-:Y:S01]  /*0020*/  VIADD R1, R1, 0xffffda60 ;  /* 0xffffda6001017836 */ /* 0x001fe20000000000 */
[----:B------:R-:W0:Y:S01]  /*0030*/  S2R R16, SR_TID.X ;  /* 0x0000000000107919 */ /* 0x000e220000002100 */
[----:B------:R-:W2:Y:S01]  /*0040*/  LDCU UR6, c[0x0][0x3a0] ;  /* 0x00007400ff0677ac */ /* 0x000ea20008000800 */
[----:B------:R-:W-:-:S04]  /*0050*/  UMOV UR4, 0x400 ;  /* 0x0000040000047882 */ /* 0x000fc80000000000 */
[----:B------:R-:W3:Y:S01]  /*0060*/  S2UR UR5, SR_CgaCtaId ;  /* 0x00000000000579c3 */ /* 0x000ee20000008800 */
[----:B------:R-:W4:Y:S01]  /*0070*/  LDCU.64 UR40, c[0x0][0x358] ;  /* 0x00006b00ff2877ac */ /* 0x000f220008000a00 */
[----:B--2---:R-:W-:Y:S01]  /*0080*/  UIADD3 UR6, UPT, UPT, UR6, 0x3f, URZ ;  /* 0x0000003f06067890 */ /* 0x004fe2000fffe0ff */
[----:B-1----:R-:W-:-:S03]  /*0090*/  VIADD R0, R5, 0x3f ;  /* 0x0000003f05007836 */ /* 0x002fc60000000000 */
[----:B------:R-:W-:Y:S02]  /*00a0*/  UISETP.GT.AND UP0, UPT, UR6, 0x3f, UPT ;  /* 0x0000003f0600788c */ /* 0x000fe4000bf04270 */
[----:B------:R-:W-:Y:S01]  /*00b0*/  SHF.R.S32.HI R3, RZ, 0x1f, R0 ;  /* 0x0000001fff037819 */ /* 0x000fe20000011400 */
[----:B---3--:R-:W-:-:S03]  /*00c0*/  ULEA UR4, UR5, UR4, 0x18 ;  /* 0x0000000405047291 */ /* 0x008fc6000f8ec0ff */
[----:B------:R-:W-:Y:S02]  /*00d0*/  LEA.HI R3, R3, R0, RZ, 0x6 ;  /* 0x0000000003037211 */ /* 0x000fe400078f30ff */
[----:B0-----:R-:W-:Y:S02]  /*00e0*/  LOP3.LUT R18, R16, 0x3f, RZ, 0xc0, !PT ;  /* 0x0000003f10127812 */ /* 0x001fe400078ec0ff */
[----:B------:R-:W-:Y:S02]  /*00f0*/  SHF.R.S32.HI R0, RZ, 0x6, R3 ;  /* 0x00000006ff007819 */ /* 0x000fe40000011403 */
[----:B------:R-:W0:Y:S03]  /*0100*/  S2R R3, SR_CTAID.X ;  /* 0x0000000000037919 */ /* 0x000e260000002500 */
[----:B------:R-:W-:-:S05]  /*0110*/  IMAD.SHL.U32 R0, R0, 0x8, RZ ;  /* 0x0000000800007824 */ /* 0x000fca00078e00ff */
[-C--:B------:R-:W-:Y:S02]  /*0120*/  IABS R9, R0.reuse ;  /* 0x0000000000097213 */ /* 0x080fe40000000000 */
[----:B------:R-:W-:Y:S02]  /*0130*/  IABS R12, R0 ;  /* 0x00000000000c7213 */ /* 0x000fe40000000000 */
[----:B------:R-:W1:Y:S08]  /*0140*/  I2F.RP R2, R9 ;  /* 0x0000000900027306 */ /* 0x000e700000209400 */
[----:B-1----:R-:W1:Y:S01]  /*0150*/  MUFU.RCP R2, R2 ;  /* 0x0000000200027308 */ /* 0x002e620000001000 */
[----:B0-----:R-:W-:Y:S01]  /*0160*/  IABS R10, R3 ;  /* 0x00000003000a7213 */ /* 0x001fe20000000000 */
[----:B-1----:R-:W-:-:S02]  /*0170*/  VIADD R6, R2, 0xffffffe ;  /* 0x0ffffffe02067836 */ /* 0x002fc40000000000 */
[----:B------:R-:W-:-:S04]  /*0180*/  IMAD.MOV R2, RZ, RZ, -R12 ;  /* 0x000000ffff027224 */ /* 0x000fc800078e0a0c */
[----:B------:R0:W1:Y:S02]  /*0190*/  F2I.FTZ.U32.TRUNC.NTZ R7, R6 ;  /* 0x0000000600077305 */ /* 0x000064000021f000 */
[----:B0-----:R-:W-:Y:S02]  /*01a0*/  IMAD.MOV.U32 R6, RZ, RZ, RZ ;  /* 0x000000ffff067224 */ /* 0x001fe400078e00ff */
[----:B-1----:R-:W-:-:S04]  /*01b0*/  IMAD.MOV R8, RZ, RZ, -R7 ;  /* 0x000000ffff087224 */ /* 0x002fc800078e0a07 */
[----:B------:R-:W-:Y:S02]  /*01c0*/  IMAD R11, R8, R9, RZ ;  /* 0x00000009080b7224 */ /* 0x000fe400078e02ff */
[----:B------:R-:W-:Y:S02]  /*01d0*/  IMAD.MOV.U32 R8, RZ, RZ, R10 ;  /* 0x000000ffff087224 */ /* 0x000fe400078e000a */
[----:B------:R-:W-:-:S06]  /*01e0*/  IMAD.HI.U32 R7, R7, R11, R6 ;  /* 0x0000000b07077227 */ /* 0x000fcc00078e0006 */
[----:B------:R-:W-:-:S04]  /*01f0*/  IMAD.HI.U32 R7, R7, R8, RZ ;  /* 0x0000000807077227 */ /* 0x000fc800078e00ff */
[----:B------:R-:W-:-:S05]  /*0200*/  IMAD R2, R7, R2, R8 ;  /* 0x0000000207027224 */ /* 0x000fca00078e0208 */
[----:B------:R-:W-:-:S13]  /*0210*/  ISETP.GT.U32.AND P1, PT, R9, R2, PT ;  /* 0x000000020900720c */ /* 0x000fda0003f24070 */
[----:B------:R-:W-:Y:S02]  /*0220*/  @!P1 IMAD.IADD R2, R2, 0x1, -R9 ;  /* 0x0000000102029824 */ /* 0x000fe400078e0a09 */
[----:B------:R-:W-:Y:S01]  /*0230*/  @!P1 VIADD R7, R7, 0x1 ;  /* 0x0000000107079836 */ /* 0x000fe20000000000 */
[----:B------:R-:W-:Y:S02]  /*0240*/  ISETP.NE.AND P1, PT, R0, RZ, PT ;  /* 0x000000ff0000720c */ /* 0x000fe40003f25270 */
[----:B------:R-:W-:Y:S02]  /*0250*/  ISETP.GE.U32.AND P0, PT, R2, R9, PT ;  /* 0x000000090200720c */ /* 0x000fe40003f06070 */
[----:B------:R-:W-:-:S04]  /*0260*/  LOP3.LUT R2, R3, R0, RZ, 0x3c, !PT ;  /* 0x0000000003027212 */ /* 0x000fc800078e3cff */
[----:B------:R-:W-:Y:S01]  /*0270*/  ISETP.GE.AND P2, PT, R2, RZ, PT ;  /* 0x000000ff0200720c */ /* 0x000fe20003f46270 */
[----:B------:R-:W-:-:S06]  /*0280*/  VIADD R2, R4, 0xff ;  /* 0x000000ff04027836 */ /* 0x000fcc0000000000 */
[----:B------:R-:W-:-:S04]  /*0290*/  @P0 VIADD R7, R7, 0x1 ;  /* 0x0000000107070836 */ /* 0x000fc80000000000 */
[----:B------:R-:W-:Y:S01]  /*02a0*/  IMAD.MOV.U32 R6, RZ, RZ, R7 ;  /* 0x000000ffff067224 */ /* 0x000fe200078e0007 */
[----:B------:R-:W-:-:S03]  /*02b0*/  SHF.R.S32.HI R7, RZ, 0x1f, R2 ;  /* 0x0000001fff077819 */ /* 0x000fc60000011402 */
[----:B------:R-:W-:Y:S01]  /*02c0*/  @!P2 IMAD.MOV R6, RZ, RZ, -R6 ;  /* 0x000000ffff06a224 */ /* 0x000fe200078e0a06 */
[----:B------:R-:W-:Y:S02]  /*02d0*/  @!P1 LOP3.LUT R6, RZ, R0, RZ, 0x33, !PT ;  /* 0x00000000ff069212 */ /* 0x000fe400078e33ff */
[----:B------:R-:W-:-:S03]  /*02e0*/  LEA.HI R7, R7, R2, RZ, 0x8 ;  /* 0x0000000207077211 */ /* 0x000fc600078f40ff */
[----:B------:R-:W-:Y:S02]  /*02f0*/  IMAD.SHL.U32 R2, R6, 0x8, RZ ;  /* 0x0000000806027824 */ /* 0x000fe400078e00ff */
[----:B------:R-:W-:-:S03]  /*0300*/  IMAD.MOV R6, RZ, RZ, -R6 ;  /* 0x000000ffff067224 */ /* 0x000fc600078e0a06 */
[----:B------:R-:W-:Y:S01]  /*0310*/  LEA.HI.SX32 R7, R7, -R2, 0x18 ;  /* 0x8000000207077211 */ /* 0x000fe200078fc2ff */
[----:B------:R-:W-:Y:S02]  /*0320*/  IMAD R15, R0, R6, R3 ;  /* 0x00000006000f7224 */ /* 0x000fe400078e0203 */
[----:B------:R-:W-:Y:S01]  /*0330*/  IMAD.MOV.U32 R6, RZ, RZ, RZ ;  /* 0x000000ffff067224 */ /* 0x000fe200078e00ff */
[----:B------:R-:W-:Y:S02]  /*0340*/  VIMNMX R8, PT, PT, R7, 0x8, PT ;  /* 0x0000000807087848 */ /* 0x000fe40003fe0100 */
[----:B------:R-:W-:Y:S02]  /*0350*/  IABS R13, R15 ;  /* 0x0000000f000d7213 */ /* 0x000fe40000000000 */
[----:B------:R-:W-:-:S04]  /*0360*/  IABS R11, R8 ;  /* 0x00000008000b7213 */ /* 0x000fc80000000000 */
[----:B------:R-:W0:Y:S08]  /*0370*/  I2F.RP R9, R11 ;  /* 0x0000000b00097306 */ /* 0x000e300000209400 */
[----:B0-----:R-:W0:Y:S02]  /*0380*/  MUFU.RCP R9, R9 ;  /* 0x0000000900097308 */ /* 0x001e240000001000 */
[----:B0-----:R-:W-:-:S06]  /*0390*/  VIADD R7, R9, 0xffffffe ;  /* 0x0ffffffe09077836 */ /* 0x001fcc0000000000 */
[----:B------:R-:W0:Y:S02]  /*03a0*/  F2I.FTZ.U32.TRUNC.NTZ R7, R7 ;  /* 0x0000000700077305 */ /* 0x000e24000021f000 */
[----:B0-----:R-:W-:-:S04]  /*03b0*/  IMAD.MOV R10, RZ, RZ, -R7 ;  /* 0x000000ffff0a7224 */ /* 0x001fc800078e0a07 */
[----:B------:R-:W-:-:S04]  /*03c0*/  IMAD.MOV.U32 R0, RZ, RZ, R10 ;  /* 0x000000ffff007224 */ /* 0x000fc800078e000a */
[----:B------:R-:W-:Y:S01]  /*03d0*/  IMAD R3, R0, R11, RZ ;  /* 0x0000000b00037224 */ /* 0x000fe200078e02ff */
[----:B------:R-:W-:-:S03]  /*03e0*/  IABS R0, R8 ;  /* 0x0000000800007213 */ /* 0x000fc60000000000 */
[----:B------:R-:W-:-:S04]  /*03f0*/  IMAD.HI.U32 R6, R7, R3, R6 ;  /* 0x0000000307067227 */ /* 0x000fc800078e0006 */
[----:B------:R-:W-:Y:S02]  /*0400*/  IMAD.MOV R0, RZ, RZ, -R0 ;  /* 0x000000ffff007224 */ /* 0x000fe400078e0a00 */
        /* <DEDUP_REMOVED lines=8> */
[----:B------:R-:W-:-:S07]  /*0490*/  ISETP.GE.AND P2, PT, R0, RZ, PT ;  /* 0x000000ff0000720c */ /* 0x000fce0003f46270 */
[----:B------:R-:W-:-:S06]  /*04a0*/  @P0 VIADD R6, R6, 0x1 ;  /* 0x0000000106060836 */ /* 0x000fcc0000000000 */
[----:B------:R-:W-:Y:S01]  /*04b0*/  @!P2 IMAD.MOV R6, RZ, RZ, -R6 ;  /* 0x000000ffff06a224 */ /* 0x000fe200078e0a06 */
[----:B------:R-:W-:-:S05]  /*04c0*/  @!P1 LOP3.LUT R6, RZ, R8, RZ, 0x33, !PT ;  /* 0x00000008ff069212 */ /* 0x000fca00078e33ff */
[----:B------:R-:W-:Y:S02]  /*04d0*/  IMAD.MOV R3, RZ, RZ, -R6 ;  /* 0x000000ffff037224 */ /* 0x000fe400078e0a06 */
[----:B------:R-:W-:Y:S02]  /*04e0*/  IMAD.SHL.U32 R17, R6, 0x40, RZ ;  /* 0x0000004006117824 */ /* 0x000fe400078e00ff */
[----:B------:R-:W-:Y:S02]  /*04f0*/  IMAD R3, R8, R3, R15 ;  /* 0x0000000308037224 */ /* 0x000fe400078e020f */
[C---:B------:R-:W-:Y:S01]  /*0500*/  VIADD R6, R17.reuse, 0x1 ;  /* 0x0000000111067836 */ /* 0x040fe20000000000 */
[----:B------:R-:W-:Y:S01]  /*0510*/  STL [R1+0x7c0], R17 ;  /* 0x0007c01101007387 */ /* 0x000fe20000100800 */
[----:B------:R-:W-:Y:S02]  /*0520*/  IMAD.IADD R0, R2, 0x1, R3 ;  /* 0x0000000102007824 */ /* 0x000fe400078e0203 */
[C---:B------:R-:W-:Y:S01]  /*0530*/  VIADD R3, R17.reuse, 0x2 ;  /* 0x0000000211037836 */ /* 0x040fe20000000000 */
[----:B------:R0:W-:Y:S01]  /*0540*/  STL [R1+0x12c], R6 ;  /* 0x00012c0601007387 */ /* 0x0001e20000100800 */
[----:B------:R-:W-:-:S02]  /*0550*/  VIADD R2, R17, 0x3 ;  /* 0x0000000311027836 */ /* 0x000fc40000000000 */
[----:B------:R-:W-:Y:S01]  /*0560*/  IMAD R26, R0, 0x100, R18 ;  /* 0x00000100001a7824 */ /* 0x000fe200078e0212 */
[----:B------:R1:W-:Y:S01]  /*0570*/  STL [R1+0x128], R3 ;  /* 0x0001280301007387 */ /* 0x0003e20000100800 */
[C---:B------:R-:W-:Y:S02]  /*0580*/  VIADD R24, R17.reuse, 0x2e ;  /* 0x0000002e11187836 */ /* 0x040fe40000000000 */
[C---:B------:R-:W-:Y:S01]  /*0590*/  VIADD R23, R17.reuse, 0x2f ;  /* 0x0000002f11177836 */ /* 0x040fe20000000000 */
[----:B------:R2:W-:Y:S01]  /*05a0*/  STL [R1+0x124], R2 ;  /* 0x0001240201007387 */ /* 0x0005e20000100800 */
[C---:B------:R-:W-:Y:S02]  /*05b0*/  VIADD R22, R17.reuse, 0x30 ;  /* 0x0000003011167836 */ /* 0x040fe40000000000 */
[C---:B0-----:R-:W-:Y:S02]  /*05c0*/  VIADD R6, R17.reuse, 0x4 ;  /* 0x0000000411067836 */ /* 0x041fe40000000000 */
[----:B------:R-:W-:-:S02]  /*05d0*/  VIADD R21, R17, 0x31 ;  /* 0x0000003111157836 */ /* 0x000fc40000000000 */
[C---:B-1----:R-:W-:Y:S01]  /*05e0*/  VIADD R3, R17.reuse, 0x5 ;  /* 0x0000000511037836 */ /* 0x042fe20000000000 */
[----:B------:R0:W-:Y:S01]  /*05f0*/  STL [R1+0x120], R6 ;  /* 0x0001200601007387 */ /* 0x0001e20000100800 */
[C---:B------:R-:W-:Y:S02]  /*0600*/  VIADD R20, R17.reuse, 0x32 ;  /* 0x0000003211147836 */ /* 0x040fe40000000000 */
[C---:B--2---:R-:W-:Y:S01]  /*0610*/  VIADD R2, R17.reuse, 0x6 ;  /* 0x0000000611027836 */ /* 0x044fe20000000000 */
[----:B------:R1:W-:Y:S01]  /*0620*/  STL [R1+0x11c], R3 ;  /* 0x00011c0301007387 */ /* 0x0003e20000100800 */
[C---:B------:R-:W-:Y:S02]  /*0630*/  VIADD R15, R17.reuse, 0x33 ;  /* 0x00000033110f7836 */ /* 0x040fe40000000000 */
[C---:B------:R-:W-:Y:S01]  /*0640*/  VIADD R14, R17.reuse, 0x34 ;  /* 0x00000034110e7836 */ /* 0x040fe20000000000 */
[----:B------:R2:W-:Y:S01]  /*0650*/  STL [R1+0x118], R2 ;  /* 0x0001180201007387 */ /* 0x0005e20000100800 */
[----:B------:R-:W-:-:S02]  /*0660*/  VIADD R13, R17, 0x35 ;  /* 0x00000035110d7836 */ /* 0x000fc40000000000 */
[C---:B0-----:R-:W-:Y:S02]  /*0670*/  VIADD R6, R17.reuse, 0x7 ;  /* 0x0000000711067836 */ /* 0x041fe40000000000 */
[C---:B------:R-:W-:Y:S02]  /*0680*/  VIADD R12, R17.reuse, 0x37 ;  /* 0x00000037110c7836 */ /* 0x040fe40000000000 */
[C---:B-1----:R-:W-:Y:S01]  /*0690*/  VIADD R3, R17.reuse, 0x8 ;  /* 0x0000000811037836 */ /* 0x042fe20000000000 */
[----:B------:R0:W-:Y:S01]  /*06a0*/  STL [R1+0x114], R6 ;  /* 0x0001140601007387 */ /* 0x0001e20000100800 */
[C---:B------:R-:W-:Y:S02]  /*06b0*/  VIADD R11, R17.reuse, 0x38 ;  /* 0x00000038110b7836 */ /* 0x040fe40000000000 */
[C---:B--2---:R-:W-:Y:S01]  /*06c0*/  VIADD R2, R17.reuse, 0x9 ;  /* 0x0000000911027836 */ /* 0x044fe20000000000 */
[----:B------:R1:W-:Y:S01]  /*06d0*/  STL [R1+0x110], R3 ;  /* 0x0001100301007387 */ /* 0x0003e20000100800 */
[----:B------:R-:W-:-:S02]  /*06e0*/  VIADD R10, R17, 0x3a ;  /* 0x0000003a110a7836 */ /* 0x000fc40000000000 */
[C---:B------:R-:W-:Y:S01]  /*06f0*/  VIADD R9, R17.reuse, 0x3b ;  /* 0x0000003b11097836 */ /* 0x040fe20000000000 */
[----:B------:R2:W-:Y:S01]  /*0700*/  STL [R1+0x10c], R2 ;  /* 0x00010c0201007387 */ /* 0x0005e20000100800 */
[C---:B------:R-:W-:Y:S02]  /*0710*/  VIADD R8, R17.reuse, 0x3c ;  /* 0x0000003c11087836 */ /* 0x040fe40000000000 */
[C---:B0-----:R-:W-:Y:S02]  /*0720*/  VIADD R6, R17.reuse, 0xa ;  /* 0x0000000a11067836 */ /* 0x041fe40000000000 */
[C---:B------:R-:W-:Y:S02]  /*0730*/  VIADD R7, R17.reuse, 0x3d ;  /* 0x0000003d11077836 */ /* 0x040fe40000000000 */
[----:B-1----:R-:W-:Y:S01]  /*0740*/  VIADD R3, R17, 0xb ;  /* 0x0000000b11037836 */ /* 0x002fe20000000000 */
[----:B------:R0:W-:Y:S01]  /*0750*/  STL [R1+0x108], R6 ;  /* 0x0001080601007387 */ /* 0x0001e20000100800 */
[----:B------:R-:W-:-:S02]  /*0760*/  VIADD R0, R26, 0xc0 ;  /* 0x000000c01a007836 */ /* 0x000fc40000000000 */
[C---:B--2---:R-:W-:Y:S01]  /*0770*/  VIADD R2, R17.reuse, 0xc ;  /* 0x0000000c11027836 */ /* 0x044fe20000000000 */
[----:B------:R1:W-:Y:S04]  /*0780*/  STL [R1+0x104], R3 ;  /* 0x0001040301007387 */ /* 0x0003e80000100800 */
[----:B------:R2:W-:Y:S01]  /*0790*/  STL [R1+0x100], R2 ;  /* 0x0001000201007387 */ /* 0x0005e20000100800 */
[C---:B0-----:R-:W-:Y:S02]  /*07a0*/  VIADD R6, R17.reuse, 0xd ;  /* 0x0000000d11067836 */ /* 0x041fe40000000000 */
[----:B-1----:R-:W-:-:S03]  /*07b0*/  VIADD R3, R17, 0xe ;  /* 0x0000000e11037836 */ /* 0x002fc60000000000 */
[----:B------:R0:W-:Y:S01]  /*07c0*/  STL [R1+0xfc], R6 ;  /* 0x0000fc0601007387 */ /* 0x0001e20000100800 */
[----:B--2---:R-:W-:-:S03]  /*07d0*/  VIADD R2, R17, 0xf ;  /* 0x0000000f11027836 */ /* 0x004fc60000000000 */
        /* <DEDUP_REMOVED lines=63> */
[C---:B-1----:R-:W-:Y:S02]  /*0bd0*/  VIADD R3, R17.reuse, 0x3f ;  /* 0x0000003f11037836 */ /* 0x042fe40000000000 */
[----:B--2---:R-:W-:-:S05]  /*0be0*/  VIADD R2, R17, 0x36 ;  /* 0x0000003611027836 */ /* 0x004fca0000000000 */
[----:B------:R0:W-:Y:S02]  /*0bf0*/  STL [R1+0x2c], R2 ;  /* 0x00002c0201007387 */ /* 0x0001e40000100800 */
[----:B0-----:R-:W-:Y:S02]  /*0c00*/  VIADD R2, R17, 0x39 ;  /* 0x0000003911027836 */ /* 0x001fe40000000000 */
[----:B------:R-:W-:-:S03]  /*0c10*/  VIADD R17, R26, 0x40 ;  /* 0x000000401a117836 */ /* 0x000fc60000000000 */
[----:B------:R0:W-:Y:S04]  /*0c20*/  STL [R1+0x28], R2 ;  /* 0x0000280201007387 */ /* 0x0001e80000100800 */
[----:B------:R1:W-:Y:S04]  /*0c30*/  STL [R1+0x11d8], R26 ;  /* 0x0011d81a01007387 */ /* 0x0003e80000100800 */
[----:B------:R1:W-:Y:S01]  /*0c40*/  STL [R1+0x12e8], R17 ;  /* 0x0012e81101007387 */ /* 0x0003e20000100800 */
[----:B0-----:R-:W-:-:S03]  /*0c50*/  VIADD R2, R26, 0x80 ;  /* 0x000000801a027836 */ /* 0x001fc60000000000 */
[----:B------:R1:W-:Y:S04]  /*0c60*/  STL [R1+0x12e0], R0 ;  /* 0x0012e00001007387 */ /* 0x0003e80000100800 */
[----:B------:R1:W-:Y:S01]  /*0c70*/  STL [R1+0x12e4], R2 ;  /* 0x0012e40201007387 */ /* 0x0003e20000100800 */
[----:B----4-:R-:W-:Y:S05]  /*0c80*/  BRA.U UP0, `(.L_x_0) ;  /* 0x00000011000c7547 */ /* 0x010fea000b800000 */
[----:B-1----:R-:W-:Y:S01]  /*0c90*/  IMAD.SHL.U32 R0, R16, 0x8, RZ ;  /* 0x0000000810007824 */ /* 0x002fe200078e00ff */
[----:B------:R0:W-:Y:S04]  /*0ca0*/  STL [R1+0x490], RZ ;  /* 0x000490ff01007387 */ /* 0x0001e80000100800 */
[----:B------:R0:W-:Y:S04]  /*0cb0*/  STL [R1+0x1308], R0 ;  /* 0x0013080001007387 */ /* 0x0001e80000100800 */
[----:B------:R0:W-:Y:S04]  /*0cc0*/  STL [R1+0x494], RZ ;  /* 0x000494ff01007387 */ /* 0x0001e80000100800 */
        /* <DEDUP_REMOVED lines=253> */
[----:B------:R0:W-:Y:S01]  /*1ca0*/  STL [R1+0x47c], RZ ;  /* 0x00047cff01007387 */ /* 0x0001e20000100800 */
[----:B------:R-:W-:Y:S05]  /*1cb0*/  BRA `(.L_x_1) ;  /* 0x0000031800787947 */ /* 0x000fea0003800000 */
.L_x_0:
[----:B------:R-:W-:Y:S01]  /*1cc0*/  STL [R1+0x1414], R15 ;  /* 0x0014140f01007387 */ /* 0x000fe20000100800 */
[----:B------:R-:W-:Y:S02]  /*1cd0*/  IABS R25, R4 ;  /* 0x0000000400197213 */ /* 0x000fe40000000000 */
[----:B-1----:R-:W-:Y:S01]  /*1ce0*/  IABS R2, R5 ;  /* 0x0000000500027213 */ /* 0x002fe20000000000 */
[----:B------:R-:W-:Y:S01]  /*1cf0*/  STL [R1+0x1410], R20 ;  /* 0x0014101401007387 */ /* 0x000fe20000100800 */
[----:B------:R-:W-:Y:S01]  /*1d00*/  IMAD.MOV.U32 R16, RZ, RZ, RZ ;  /* 0x000000ffff107224 */ /* 0x000fe200078e00ff */
[----:B------:R-:W-:Y:S01]  /*1d10*/  IABS R26, R26 ;  /* 0x0000001a001a7213 */ /* 0x000fe20000000000 */
[----:B------:R-:W0:Y:S01]  /*1d20*/  LDCU UR45, c[0x0][0x3ac] ;  /* 0x00007580ff2d77ac */ /* 0x000e220008000800 */
[----:B------:R-:W-:Y:S01]  /*1d30*/  STL [R1+0x140c], R21 ;  /* 0x00140c1501007387 */ /* 0x000fe20000100800 */
[----:B------:R-:W-:Y:S01]  /*1d40*/  ISETP.GE.AND P1, PT, R3, RZ, PT ;  /* 0x000000ff0300720c */ /* 0x000fe20003f26270 */
[----:B------:R-:W1:Y:S02]  /*1d50*/  LDCU.128 UR24, c[0x0][0x380] ;  /* 0x00007000ff1877ac */ /* 0x000e640008000c00 */
[----:B------:R2:W-:Y:S01]  /*1d60*/  STL [R1+0x1408], R22 ;  /* 0x0014081601007387 */ /* 0x0005e20000100800 */
[----:B------:R-:W3:Y:S01]  /*1d70*/  LDCU UR44, c[0x0][0x3b0] ;  /* 0x00007600ff2c77ac */ /* 0x000ee20008000800 */
[----:B------:R-:W4:Y:S02]  /*1d80*/  LDCU UR43, c[0x0][0x3a4] ;  /* 0x00007480ff2b77ac */ /* 0x000f240008000800 */
[----:B--2---:R-:W2:Y:S01]  /*1d90*/  LDL R22, [R1+0x12e8] ;  /* 0x0012e80001167983 */ /* 0x004ea20000100800 */
[----:B------:R-:W5:Y:S03]  /*1da0*/  LDCU UR5, c[0x0][0x3a8] ;  /* 0x00007500ff0577ac */ /* 0x000f660008000800 */
[----:B------:R0:W-:Y:S01]  /*1db0*/  STL [R1+0x1404], R23 ;  /* 0x0014041701007387 */ /* 0x0001e20000100800 */
[----:B------:R-:W1:Y:S01]  /*1dc0*/  LDCU UR9, c[0x0][0x3a8] ;  /* 0x00007500ff0977ac */ /* 0x000e620008000800 */
[----:B------:R-:W1:Y:S01]  /*1dd0*/  LDCU UR14, c[0x0][0x3a8] ;  /* 0x00007500ff0e77ac */ /* 0x000e620008000800 */
[----:B------:R-:W1:Y:S01]  /*1de0*/  LDCU UR19, c[0x0][0x3a8] ;  /* 0x00007500ff1377ac */ /* 0x000e620008000800 */
[----:B0-----:R-:W3:Y:S01]  /*1df0*/  LDL R23, [R1+0x12e4] ;  /* 0x0012e40001177983 */ /* 0x001ee20000100800 */
[----:B------:R-:W0:Y:S03]  /*1e00*/  LDCU UR28, c[0x0][0x3a8] ;  /* 0x00007500ff1c77ac */ /* 0x000e260008000800 */
[----:B------:R1:W-:Y:S01]  /*1e10*/  STL [R1+0x1400], R24 ;  /* 0x0014001801007387 */ /* 0x0003e20000100800 */
[----:B------:R-:W0:Y:S01]  /*1e20*/  LDCU UR34, c[0x0][0x3a8] ;  /* 0x00007500ff2277ac */ /* 0x000e220008000800 */
[----:B------:R-:W0:Y:S02]  /*1e30*/  LDCU UR31, c[0x0][0x3a8] ;  /* 0x00007500ff1f77ac */ /* 0x000e240008000800 */
[----:B-1----:R-:W4:Y:S01]  /*1e40*/  LDL R24, [R1+0x12e0] ;  /* 0x0012e00001187983 */ /* 0x002f220000100800 */
[----:B------:R-:W1:Y:S01]  /*1e50*/  I2F.RP R0, R25 ;  /* 0x0000001900007306 */ /* 0x000e620000209400 */
[----:B------:R-:W0:Y:S01]  /*1e60*/  LDCU UR38, c[0x0][0x3a8] ;  /* 0x00007500ff2677ac */ /* 0x000e220008000800 */
[----:B------:R-:W0:Y:S06]  /*1e70*/  LDCU UR37, c[0x0][0x3a8] ;  /* 0x00007500ff2577ac */ /* 0x000e2c0008000800 */
[----:B------:R-:W0:Y:S01]  /*1e80*/  I2F.RP R18, R2 ;  /* 0x0000000200127306 */ /* 0x000e220000209400 */
[----:B------:R-:W2:Y:S01]  /*1e90*/  LDCU UR36, c[0x0][0x3a8] ;  /* 0x00007500ff2477ac */ /* 0x000ea20008000800 */
[----:B------:R-:W2:Y:S06]  /*1ea0*/  LDCU UR35, c[0x0][0x3a8] ;  /* 0x00007500ff2377ac */ /* 0x000eac0008000800 */
[----:B-1----:R-:W1:Y:S01]  /*1eb0*/  MUFU.RCP R0, R0 ;  /* 0x0000000000007308 */ /* 0x002e620000001000 */
[----:B------:R-:W2:Y:S01]  /*1ec0*/  LDCU UR33, c[0x0][0x3a8] ;  /* 0x00007500ff2177ac */ /* 0x000ea20008000800 */
[----:B------:R-:W2:Y:S06]  /*1ed0*/  LDCU UR32, c[0x0][0x3a8] ;  /* 0x00007500ff2077ac */ /* 0x000eac0008000800 */
[----:B0-----:R-:W0:Y:S01]  /*1ee0*/  MUFU.RCP R18, R18 ;  /* 0x0000001200127308 */ /* 0x001e220000001000 */
[----:B------:R-:W2:Y:S01]  /*1ef0*/  LDCU UR30, c[0x0][0x3a8] ;  /* 0x00007500ff1e77ac */ /* 0x000ea20008000800 */
[----:B------:R-:W2:Y:S01]  /*1f00*/  LDCU UR29, c[0x0][0x3a8] ;  /* 0x00007500ff1d77ac */ /* 0x000ea20008000800 */
[----:B-1----:R-:W-:Y:S01]  /*1f10*/  VIADD R0, R0, 0xffffffe ;  /* 0x0ffffffe00007836 */ /* 0x002fe20000000000 */
[----:B------:R-:W1:Y:S04]  /*1f20*/  LDCU UR23, c[0x0][0x3a8] ;  /* 0x00007500ff1777ac */ /* 0x000e680008000800 */
[----:B------:R-:W1:Y:S01]  /*1f30*/  F2I.FTZ.U32.TRUNC.NTZ R17, R0 ;  /* 0x0000000000117305 */ /* 0x000e62000021f000 */
[----:B------:R-:W2:Y:S01]  /*1f40*/  LDCU UR22, c[0x0][0x3a8] ;  /* 0x00007500ff1677ac */ /* 0x000ea20008000800 */
[----:B0-----:R-:W-:Y:S01]  /*1f50*/  VIADD R18, R18, 0xffffffe ;  /* 0x0ffffffe12127836 */ /* 0x001fe20000000000 */
[----:B------:R-:W0:Y:S05]  /*1f60*/  LDCU UR21, c[0x0][0x3a8] ;  /* 0x00007500ff1577ac */ /* 0x000e2a0008000800 */
[----:B------:R5:W0:Y:S01]  /*1f70*/  F2I.FTZ.U32.TRUNC.NTZ R19, R18 ;  /* 0x0000001200137305 */ /* 0x000a22000021f000 */
[----:B------:R-:W0:Y:S01]  /*1f80*/  LDCU UR20, c[0x0][0x3a8] ;  /* 0x00007500ff1477ac */ /* 0x000e220008000800 */
[----:B------:R-:W2:Y:S01]  /*1f90*/  LDCU UR18, c[0x0][0x3a8] ;  /* 0x00007500ff1277ac */ /* 0x000ea20008000800 */
[----:B-1----:R-:W-:-:S02]  /*1fa0*/  IMAD.MOV R0, RZ, RZ, -R17 ;  /* 0x000000ffff007224 */ /* 0x002fc400078e0a11 */
[----:B-----5:R-:W-:Y:S01]  /*1fb0*/  IMAD.MOV.U32 R18, RZ, RZ, RZ ;  /* 0x000000ffff127224 */ /* 0x020fe200078e00ff */
[----:B------:R-:W1:Y:S01]  /*1fc0*/  LDCU UR17, c[0x0][0x3a8] ;  /* 0x00007500ff1177ac */ /* 0x000e620008000800 */
[----:B------:R-:W-:Y:S01]  /*1fd0*/  IMAD R0, R0, R25, RZ ;  /* 0x0000001900007224 */ /* 0x000fe200078e02ff */
[----:B------:R-:W5:Y:S03]  /*1fe0*/  LDCU UR16, c[0x0][0x3a8] ;  /* 0x00007500ff1077ac */ /* 0x000f660008000800 */
[----:B------:R-:W-:Y:S01]  /*1ff0*/  IMAD.HI.U32 R0, R17, R0, R16 ;  /* 0x0000000011007227 */ /* 0x000fe200078e0010 */
[----:B------:R-:W1:Y:S03]  /*2000*/  LDCU UR15, c[0x0][0x3a8] ;  /* 0x00007500ff0f77ac */ /* 0x000e660008000800 */
[----:B0-----:R-:W-:-:S02]  /*2010*/  IMAD.MOV R28, RZ, RZ, -R19 ;  /* 0x000000ffff1c7224 */ /* 0x001fc400078e0a13 */
[----:B------:R-:W-:Y:S01]  /*2020*/  IMAD.HI.U32 R29, R0, R26, RZ ;  /* 0x0000001a001d7227 */ /* 0x000fe200078e00ff */
[----:B------:R-:W0:Y:S03]  /*2030*/  LDCU UR13, c[0x0][0x3a8] ;  /* 0x00007500ff0d77ac */ /* 0x000e260008000800 */
[----:B------:R-:W-:Y:S01]  /*2040*/  IMAD R15, R28, R2, RZ ;  /* 0x000000021c0f7224 */ /* 0x000fe200078e02ff */
[----:B------:R-:W0:Y:S01]  /*2050*/  LDCU UR12, c[0x0][0x3a8] ;  /* 0x00007500ff0c77ac */ /* 0x000e220008000800 */
[----:B------:R-:W-:Y:S01]  /*2060*/  IMAD.MOV R29, RZ, RZ, -R29 ;  /* 0x000000ffff1d7224 */ /* 0x000fe200078e0a1d */
[----:B------:R-:W0:Y:S03]  /*2070*/  LDCU UR11, c[0x0][0x3a8] ;  /* 0x00007500ff0b77ac */ /* 0x000e260008000800 */
[C---:B------:R-:W-:Y:S01]  /*2080*/  IMAD R26, R25.reuse, R29, R26 ;  /* 0x0000001d191a7224 */ /* 0x040fe200078e021a */
[----:B------:R-:W0:Y:S04]  /*2090*/  LDCU UR10, c[0x0][0x3a8] ;  /* 0x00007500ff0a77ac */ /* 0x000e280008000800 */
[----:B------:R-:W-:Y:S01]  /*20a0*/  ISETP.GT.U32.AND P0, PT, R25, R26, PT ;  /* 0x0000001a1900720c */ /* 0x000fe20003f04070 */
[----:B------:R-:W0:Y:S01]  /*20b0*/  LDCU UR8, c[0x0][0x3a8] ;  /* 0x00007500ff0877ac */ /* 0x000e220008000800 */
[----:B------:R-:W0:Y:S01]  /*20c0*/  LDCU UR39, c[0x0][0x3a8] ;  /* 0x00007500ff2777ac */ /* 0x000e220008000800 */
[----:B------:R-:W0:Y:S10]  /*20d0*/  LDCU UR42, c[0x0][0x3a8] ;  /* 0x00007500ff2a77ac */ /* 0x000e340008000800 */
[----:B------:R-:W-:Y:S01]  /*20e0*/  @!P0 IMAD.IADD R26, R26, 0x1, -R25 ;  /* 0x000000011a1a8824 */ /* 0x000fe200078e0a19 */
[----:B------:R-:W-:Y:S01]  /*20f0*/  ISETP.GE.AND P0, PT, R6, RZ, PT ;  /* 0x000000ff0600720c */ /* 0x000fe20003f06270 */
[----:B------:R-:W0:Y:S01]  /*2100*/  LDCU UR7, c[0x0][0x3a8] ;  /* 0x00007500ff0777ac */ /* 0x000e220008000800 */
[----:B--2---:R-:W-:-:S05]  /*2110*/  IABS R27, R22 ;  /* 0x00000016001b7213 */ /* 0x004fca0000000000 */
[----:B------:R-:W-:-:S04]  /*2120*/  IMAD.HI.U32 R21, R0, R27, RZ ;  /* 0x0000001b00157227 */ /* 0x000fc800078e00ff */
[----:B------:R-:W-:Y:S01]  /*2130*/  IMAD.MOV R28, RZ, RZ, -R21 ;  /* 0x000000ffff1c7224 */ /* 0x000fe200078e0a15 */
[----:B---3--:R-:W-:-:S05]  /*2140*/  IABS R16, R23 ;  /* 0x0000001700107213 */ /* 0x008fca0000000000 */
[----:B------:R-:W-:-:S04]  /*2150*/  IMAD.HI.U32 R20, R0, R16, RZ ;  /* 0x0000001000147227 */ /* 0x000fc800078e00ff */
[----:B------:R-:W-:Y:S01]  /*2160*/  IMAD.MOV R20, RZ, RZ, -R20 ;  /* 0x000000ffff147224 */ /* 0x000fe200078e0a14 */
[----:B----4-:R-:W-:-:S05]  /*2170*/  IABS R17, R24 ;  /* 0x0000001800117213 */ /* 0x010fca0000000000 */
[----:B------:R-:W-:-:S04]  /*2180*/  IMAD.HI.U32 R0, R0, R17, RZ ;  /* 0x0000001100007227 */ /* 0x000fc800078e00ff */
[----:B------:R-:W-:Y:S02]  /*2190*/  IMAD.MOV R21, RZ, RZ, -R0 ;  /* 0x000000ffff157224 */ /* 0x000fe400078e0a00 */
[----:B------:R-:W-:Y:S02]  /*21a0*/  IMAD.HI.U32 R0, R19, R15, R18 ;  /* 0x0000000f13007227 */ /* 0x000fe400078e0012 */
[----:B------:R-:W2:Y:S02]  /*21b0*/  LDL.LU R15, [R1+0x1414] ;  /* 0x00141400010f7983 */ /* 0x000ea40000300800 */
[C---:B------:R-:W-:Y:S01]  /*21c0*/  IMAD R19, R25.reuse, R28, R27 ;  /* 0x0000001c19137224 */ /* 0x040fe200078e021b */
[----:B------:R-:W-:Y:S01]  /*21d0*/  IABS R28, R3 ;  /* 0x00000003001c7213 */ /* 0x000fe20000000000 */
[C---:B------:R-:W-:Y:S01]  /*21e0*/  IMAD R16, R25.reuse, R20, R16 ;  /* 0x0000001419107224 */ /* 0x040fe200078e0210 */
[----:B------:R-:W-:Y:S01]  /*21f0*/  IABS R27, R7 ;  /* 0x00000007001b7213 */ /* 0x000fe20000000000 */
[----:B------:R-:W-:Y:S01]  /*2200*/  IMAD R18, R25, R21, R17 ;  /* 0x0000001519127224 */ /* 0x000fe200078e0211 */
[----:B------:R-:W3:Y:S01]  /*2210*/  LDL.LU R20, [R1+0x1410] ;  /* 0x0014100001147983 */ /* 0x000ee20000300800 */
[----:B------:R-:W-:Y:S01]  /*2220*/  IMAD.HI.U32 R29, R0, R28, RZ ;  /* 0x0000001c001d7227 */ /* 0x000fe200078e00ff */
[----:B------:R-:W-:-:S02]  /*2230*/  IABS R17, R6 ;  /* 0x0000000600117213 */ /* 0x000fc40000000000 */
[----:B------:R-:W4:Y:S01]  /*2240*/  LDL.LU R6, [R1+0xe4] ;  /* 0x0000e40001067983 */ /* 0x000f220000300800 */
[----:B------:R-:W-:Y:S01]  /*2250*/  IMAD.MOV R21, RZ, RZ, -R29 ;  /* 0x000000ffff157224 */ /* 0x000fe200078e0a1d */
[C---:B------:R-:W-:Y:S01]  /*2260*/  ISETP.GT.U32.AND P2, PT, R25.reuse, R19, PT ;  /* 0x000000131900720c */ /* 0x040fe20003f44070 */
[----:B------:R-:W-:Y:S01]  /*2270*/  IMAD.HI.U32 R29, R0, R27, RZ ;  /* 0x0000001b001d7227 */ /* 0x000fe200078e00ff */
[C---:B------:R-:W-:Y:S02]  /*2280*/  ISETP.GT.U32.AND P3, PT, R25.reuse, R16, PT ;  /* 0x000000101900720c */ /* 0x040fe40003f64070 */
[C---:B------:R-:W-:Y:S01]  /*2290*/  ISETP.GT.U32.AND P5, PT, R25.reuse, R26, PT ;  /* 0x0000001a1900720c */ /* 0x040fe20003fa4070 */
[----:B------:R-:W-:Y:S01]  /*22a0*/  IMAD.MOV R29, RZ, RZ, -R29 ;  /* 0x000000ffff1d7224 */ /* 0x000fe200078e0a1d */
[----:B------:R-:W-:Y:S01]  /*22b0*/  ISETP.GT.U32.AND P4, PT, R25, R18, PT ;  /* 0x000000121900720c */ /* 0x000fe20003f84070 */
[C---:B------:R-:W-:Y:S02]  /*22c0*/  IMAD R28, R2.reuse, R21, R28 ;  /* 0x00000015021c7224 */ /* 0x040fe400078e021c */
[----:B------:R-:W2:Y:S01]  /*22d0*/  LDL.LU R21, [R1+0x140c] ;  /* 0x00140c0001157983 */ /* 0x000ea20000300800 */
[----:B------:R-:W-:-:S02]  /*22e0*/  IMAD R27, R2, R29, R27 ;  /* 0x0000001d021b7224 */ /* 0x000fc400078e021b */
[----:B------:R-:W-:Y:S01]  /*22f0*/  IMAD.HI.U32 R3, R0, R17, RZ ;  /* 0x0000001100037227 */ /* 0x000fe200078e00ff */
[----:B------:R-:W2:Y:S03]  /*2300*/  LDL R29, [R1+0x11d8] ;  /* 0x0011d800011d7983 */ /* 0x000ea60000100800 */
[--C-:B------:R-:W-:Y:S02]  /*2310*/  @!P2 IMAD.IADD R19, R19, 0x1, -R25.reuse ;  /* 0x000000011313a824 */ /* 0x100fe400078e0a19 */
[--C-:B------:R-:W-:Y:S02]  /*2320*/  @!P3 IMAD.IADD R16, R16, 0x1, -R25.reuse ;  /* 0x000000011010b824 */ /* 0x100fe400078e0a19 */
[--C-:B------:R-:W-:Y:S01]  /*2330*/  @!P5 IMAD.IADD R26, R26, 0x1, -R25.reuse ;  /* 0x000000011a1ad824 */ /* 0x100fe200078e0a19 */
[C---:B------:R-:W-:Y:S01]  /*2340*/  ISETP.GT.U32.AND P6, PT, R25.reuse, R19, PT ;  /* 0x000000131900720c */ /* 0x040fe20003fc4070 */
[----:B------:R-:W-:Y:S01]  /*2350*/  @!P4 IMAD.IADD R18, R18, 0x1, -R25 ;  /* 0x000000011212c824 */ /* 0x000fe200078e0a19 */
[----:B------:R-:W-:Y:S01]  /*2360*/  ISETP.GT.U32.AND P2, PT, R25, R16, PT ;  /* 0x000000101900720c */ /* 0x000fe20003f44070 */
[----:B------:R-:W-:Y:S01]  /*2370*/  IMAD.MOV R3, RZ, RZ, -R3 ;  /* 0x000000ffff037224 */ /* 0x000fe200078e0a03 */
[----:B------:R-:W-:-:S02]  /*2380*/  ISETP.GE.AND P5, PT, R22, RZ, PT ;  /* 0x000000ff1600720c */ /* 0x000fc40003fa6270 */
[----:B------:R-:W3:Y:S01]  /*2390*/  LDL.LU R22, [R1+0x1408] ;  /* 0x0014080001167983 */ /* 0x000ee20000300800 */
[----:B------:R-:W-:-:S06]  /*23a0*/  ISETP.GT.U32.AND P4, PT, R25, R18, PT ;  /* 0x000000121900720c */ /* 0x000fcc0003f84070 */
[--C-:B------:R-:W-:Y:S01]  /*23b0*/  @!P6 IMAD.IADD R19, R19, 0x1, -R25.reuse ;  /* 0x000000011313e824 */ /* 0x100fe200078e0a19 */
[----:B------:R-:W-:Y:S01]  /*23c0*/  ISETP.GT.U32.AND P6, PT, R2, R28, PT ;  /* 0x0000001c0200720c */ /* 0x000fe20003fc4070 */
[----:B------:R-:W-:Y:S01]  /*23d0*/  @!P2 IMAD.IADD R16, R16, 0x1, -R25 ;  /* 0x000000011010a824 */ /* 0x000fe200078e0a19 */
[----:B------:R-:W-:Y:S02]  /*23e0*/  ISETP.GE.AND P2, PT, R23, RZ, PT ;  /* 0x000000ff1700720c */ /* 0x000fe40003f46270 */
[----:B------:R-:W3:Y:S09]  /*23f0*/  LDL.LU R23, [R1+0x1404] ;  /* 0x0014040001177983 */ /* 0x000ef20000300800 */
[----:B------:R-:W-:Y:S01]  /*2400*/  @!P6 IMAD.IADD R28, R28, 0x1, -R2 ;  /* 0x000000011c1ce824 */ /* 0x000fe200078e0a02 */
[----:B------:R-:W-:-:S02]  /*2410*/  ISETP.GE.AND P6, PT, R7, RZ, PT ;  /* 0x000000ff0700720c */ /* 0x000fc40003fc6270 */
[----:B--2---:R-:W-:-:S13]  /*2420*/  ISETP.GE.AND P3, PT, R29, RZ, PT ;  /* 0x000000ff1d00720c */ /* 0x004fda0003f66270 */
[----:B------:R-:W-:Y:S01]  /*2430*/  @!P3 IMAD.MOV R26, RZ, RZ, -R26 ;  /* 0x000000ffff1ab224 */ /* 0x000fe200078e0a1a */
[----:B------:R-:W-:Y:S02]  /*2440*/  ISETP.GE.AND P3, PT, R24, RZ, PT ;  /* 0x000000ff1800720c */ /* 0x000fe40003f66270 */
[----:B------:R-:W2:Y:S04]  /*2450*/  LDL.LU R24, [R1+0x1400] ;  /* 0x0014000001187983 */ /* 0x000ea80000300800 */
[----:B------:R-:W2:Y:S01]  /*2460*/  LDL.LU R7, [R1+0xdc] ;  /* 0x0000dc0001077983 */ /* 0x000ea20000300800 */
[----:B------:R-:W-:Y:S02]  /*2470*/  IMAD R3, R2, R3, R17 ;  /* 0x0000000302037224 */ /* 0x000fe400078e0211 */
[----:B----4-:R-:W-:Y:S01]  /*2480*/  IMAD.MOV.U32 R17, RZ, RZ, R6 ;  /* 0x000000ffff117224 */ /* 0x010fe200078e0006 */
[----:B------:R-:W-:Y:S01]  /*2490*/  IABS R6, R8 ;  /* 0x0000000800067213 */ /* 0x000fe20000000000 */
[----:B------:R-:W-:Y:S01]  /*24a0*/  @!P4 IMAD.IADD R18, R18, 0x1, -R25 ;  /* 0x000000011212c824 */ /* 0x000fe200078e0a19 */
[----:B------:R-:W-:Y:S01]  /*24b0*/  ISETP.GT.U32.AND P4, PT, R2, R3, PT ;  /* 0x000000030200720c */ /* 0x000fe20003f84070 */
[----:B------:R-:W-:-:S02]  /*24c0*/  IMAD.MOV.U32 R29, RZ, RZ, R17 ;  /* 0x000000ffff1d7224 */ /* 0x000fc400078e0011 */
[----:B------:R-:W-:-:S04]  /*24d0*/  IMAD.HI.U32 R17, R0, R6, RZ ;  /* 0x0000000600117227 */ /* 0x000fc800078e00ff */
[----:B------:R-:W-:-:S04]  /*24e0*/  IMAD.MOV R17, RZ, RZ, -R17 ;  /* 0x000000ffff117224 */ /* 0x000fc800078e0a11 */
[----:B------:R-:W-:Y:S02]  /*24f0*/  IMAD R6, R2, R17, R6 ;  /* 0x0000001102067224 */ /* 0x000fe400078e0206 */
[----:B------:R-:W-:Y:S01]  /*2500*/  @!P4 IMAD.IADD R3, R3, 0x1, -R2 ;  /* 0x000000010303c824 */ /* 0x000fe200078e0a02 */
[----:B------:R-:W-:Y:S01]  /*2510*/  ISETP.NE.AND P4, PT, R4, RZ, PT ;  /* 0x000000ff0400720c */ /* 0x000fe20003f85270 */
[----:B------:R-:W-:Y:S02]  /*2520*/  @!P5 IMAD.MOV R19, RZ, RZ, -R19 ;  /* 0x000000ffff13d224 */ /* 0x000fe400078e0a13 */
[----:B------:R-:W-:Y:S02]  /*2530*/  @!P2 IMAD.MOV R16, RZ, RZ, -R16 ;  /* 0x000000ffff10a224 */ /* 0x000fe400078e0a10 */
[----:B------:R-:W-:Y:S01]  /*2540*/  @!P3 IMAD.MOV R18, RZ, RZ, -R18 ;  /* 0x000000ffff12b224 */ /* 0x000fe200078e0a12 */
[----:B------:R-:W-:-:S13]  /*2550*/  ISETP.GT.U32.AND P2, PT, R2, R28, PT ;  /* 0x0000001c0200720c */ /* 0x000fda0003f44070 */
[----:B------:R-:W-:-:S04]  /*2560*/  @!P2 IMAD.IADD R28, R28, 0x1, -R2 ;  /* 0x000000011c1ca824 */ /* 0x000fc800078e0a02 */
[----:B------:R-:W-:Y:S02]  /*2570*/  @!P1 IMAD.MOV R28, RZ, RZ, -R28 ;  /* 0x000000ffff1c9224 */ /* 0x000fe400078e0a1c */
[----:B--2---:R-:W-:Y:S01]  /*2580*/  IMAD.MOV.U32 R17, RZ, RZ, R7 ;  /* 0x000000ffff117224 */ /* 0x004fe200078e0007 */
[----:B------:R-:W-:-:S04]  /*2590*/  LOP3.LUT R7, RZ, R4, RZ, 0x33, !PT ;  /* 0x00000004ff077212 */ /* 0x000fc800078e33ff */
[C---:B------:R-:W-:Y:S02]  /*25a0*/  SEL R26, R7.reuse, R26, !P4 ;  /* 0x0000001a071a7207 */ /* 0x040fe40006000000 */
[C---:B------:R-:W-:Y:S02]  /*25b0*/  SEL R19, R7.reuse, R19, !P4 ;  /* 0x0000001307137207 */ /* 0x040fe40006000000 */
[C---:B------:R-:W-:Y:S01]  /*25c0*/  SEL R16, R7.reuse, R16, !P4 ;  /* 0x0000001007107207 */ /* 0x040fe20006000000 */
[----:B------:R2:W-:Y:S01]  /*25d0*/  STL [R1+0x13c], R26 ;  /* 0x00013c1a01007387 */ /* 0x0005e20000100800 */
[----:B------:R-:W-:-:S03]  /*25e0*/  SEL R7, R7, R18, !P4 ;  /* 0x0000001207077207 */ /* 0x000fc60006000000 */
[----:B--2---:R-:W2:Y:S04]  /*25f0*/  LDL.LU R26, [R1+0xd8] ;  /* 0x0000d800011a7983 */ /* 0x004ea80000300800 */
[----:B------:R4:W-:Y:S04]  /*2600*/  STL [R1+0x138], R19 ;  /* 0x0001381301007387 */ /* 0x0009e80000100800 */
[----:B----4-:R-:W4:Y:S04]  /*2610*/  LDL.LU R19, [R1+0xe0] ;  /* 0x0000e00001137983 */ /* 0x010f280000300800 */
[----:B------:R0:W-:Y:S04]  /*2620*/  STL [R1+0x134], R16 ;  /* 0x0001341001007387 */ /* 0x0001e80000100800 */
[----:B0-----:R-:W2:Y:S04]  /*2630*/  LDL.LU R16, [R1+0xa0] ;  /* 0x0000a00001107983 */ /* 0x001ea80000300800 */
[----:B------:R-:W2:Y:S04]  /*2640*/  LDL.LU R18, [R1+0x28] ;  /* 0x0000280001127983 */ /* 0x000ea80000300800 */
[----:B------:R-:W-:Y:S04]  /*2650*/  STL [R1+0x130], R7 ;  /* 0x0001300701007387 */ /* 0x000fe80000100800 */
[----:B------:R0:W-:Y:S04]  /*2660*/  STL [R1+0xc4], R28 ;  /* 0x0000c41c01007387 */ /* 0x0001e80000100800 */
[----:B0-----:R-:W3:Y:S01]  /*2670*/  LDL.LU R28, [R1+0x2c] ;  /* 0x00002c00011c7983 */ /* 0x001ee20000300800 */
[----:B------:R-:W-:-:S02]  /*2680*/  ISETP.GT.U32.AND P5, PT, R2, R27, PT ;  /* 0x0000001b0200720c */ /* 0x000fc40003fa4070 */
[----:B------:R-:W-:Y:S02]  /*2690*/  ISETP.GT.U32.AND P3, PT, R2, R3, PT ;  /* 0x000000030200720c */ /* 0x000fe40003f64070 */
[----:B------:R-:W-:-:S09]  /*26a0*/  IABS R25, R9 ;  /* 0x0000000900197213 */ /* 0x000fd20000000000 */
[----:B------:R-:W-:Y:S02]  /*26b0*/  @!P5 IMAD.IADD R27, R27, 0x1, -R2 ;  /* 0x000000011b1bd824 */ /* 0x000fe400078e0a02 */
[----:B------:R-:W-:-:S03]  /*26c0*/  IMAD.HI.U32 R4, R0, R25, RZ ;  /* 0x0000001900047227 */ /* 0x000fc600078e00ff */
[----:B------:R-:W-:Y:S02]  /*26d0*/  ISETP.GT.U32.AND P4, PT, R2, R27, PT ;  /* 0x0000001b0200720c */ /* 0x000fe40003f84070 */
[----:B------:R-:W-:Y:S01]  /*26e0*/  IABS R7, R10 ;  /* 0x0000000a00077213 */ /* 0x000fe20000000000 */
[----:B------:R-:W-:Y:S01]  /*26f0*/  IMAD.MOV R4, RZ, RZ, -R4 ;  /* 0x000000ffff047224 */ /* 0x000fe200078e0a04 */
[----:B------:R-:W-:Y:S01]  /*2700*/  ISETP.GE.AND P5, PT, R8, RZ, PT ;  /* 0x000000ff0800720c */ /* 0x000fe20003fa6270 */
[----:B------:R-:W-:Y:S02]  /*2710*/  @!P3 IMAD.IADD R3, R3, 0x1, -R2 ;  /* 0x000000010303b824 */ /* 0x000fe400078e0a02 */
[----:B------:R-:W-:Y:S01]  /*2720*/  IMAD.HI.U32 R8, R0, R7, RZ ;  /* 0x0000000700087227 */ /* 0x000fe200078e00ff */
[----:B------:R-:W-:-:S03]  /*2730*/  ISETP.GT.U32.AND P2, PT, R2, R6, PT ;  /* 0x000000060200720c */ /* 0x000fc60003f44070 */
[C---:B------:R-:W-:Y:S02]  /*2740*/  IMAD R4, R2.reuse, R4, R25 ;  /* 0x0000000402047224 */ /* 0x040fe400078e0219 */
[----:B------:R-:W-:Y:S02]  /*2750*/  IMAD.MOV.U32 R25, RZ, RZ, R3 ;  /* 0x000000ffff197224 */ /* 0x000fe400078e0003 */
[----:B------:R-:W-:Y:S02]  /*2760*/  @!P4 IMAD.IADD R27, R27, 0x1, -R2 ;  /* 0x000000011b1bc824 */ /* 0x000fe400078e0a02 */
[----:B------:R-:W-:Y:S01]  /*2770*/  IMAD.MOV R8, RZ, RZ, -R8 ;  /* 0x000000ffff087224 */ /* 0x000fe200078e0a08 */
[C---:B------:R-:W-:Y:S01]  /*2780*/  ISETP.GT.U32.AND P3, PT, R2.reuse, R4, PT ;  /* 0x000000040200720c */ /* 0x040fe20003f64070 */
[----:B------:R-:W-:Y:S02]  /*2790*/  @!P0 IMAD.MOV R25, RZ, RZ, -R25 ;  /* 0x000000ffff198224 */ /* 0x000fe400078e0a19 */
[----:B------:R-:W-:-:S02]  /*27a0*/  IMAD R7, R2, R8, R7 ;  /* 0x0000000802077224 */ /* 0x000fc400078e0207 */
[----:B------:R-:W-:-:S05]  /*27b0*/  @!P2 IMAD.IADD R6, R6, 0x1, -R2 ;  /* 0x000000010606a824 */ /* 0x000fca00078e0a02 */
[----:B------:R-:W-:-:S03]  /*27c0*/  ISETP.GT.U32.AND P2, PT, R2, R6, PT ;  /* 0x000000060200720c */ /* 0x000fc60003f44070 */
[----:B------:R-:W-:-:S05]  /*27d0*/  @!P3 IMAD.IADD R4, R4, 0x1, -R2 ;  /* 0x000000010404b824 */ /* 0x000fca00078e0a02 */
[----:B------:R-:W-:Y:S02]  /*27e0*/  ISETP.GT.U32.AND P3, PT, R2, R4, PT ;  /* 0x000000040200720c */ /* 0x000fe40003f64070 */
[----:B------:R-:W-:Y:S02]  /*27f0*/  ISETP.GE.AND P1, PT, R9, RZ, PT ;  /* 0x000000ff0900720c */ /* 0x000fe40003f26270 */
[----:B------:R-:W-:Y:S01]  /*2800*/  IABS R9, R11 ;  /* 0x0000000b00097213 */ /* 0x000fe20000000000 */
[----:B------:R0:W-:Y:S01]  /*2810*/  STL [R1+0xc0], R25 ;  /* 0x0000c01901007387 */ /* 0x0001e20000100800 */
[----:B------:R-:W-:Y:S01]  /*2820*/  ISETP.GE.AND P4, PT, R10, RZ, PT ;  /* 0x000000ff0a00720c */ /* 0x000fe20003f86270 */
[----:B------:R-:W-:Y:S01]  /*2830*/  @!P2 IMAD.IADD R6, R6, 0x1, -R2 ;  /* 0x000000010606a824 */ /* 0x000fe200078e0a02 */
[----:B------:R-:W-:-:S05]  /*2840*/  IABS R10, R12 ;  /* 0x0000000c000a7213 */ /* 0x000fca0000000000 */
[----:B------:R-:W-:Y:S02]  /*2850*/  @!P3 IMAD.IADD R4, R4, 0x1, -R2 ;  /* 0x000000010404b824 */ /* 0x000fe400078e0a02 */
[----:B0-----:R-:W-:-:S04]  /*2860*/  IMAD.MOV.U32 R25, RZ, RZ, R6 ;  /* 0x000000ffff197224 */ /* 0x001fc800078e0006 */
[----:B------:R-:W-:Y:S02]  /*2870*/  @!P5 IMAD.MOV R25, RZ, RZ, -R25 ;  /* 0x000000ffff19d224 */ /* 0x000fe400078e0a19 */
[----:B------:R-:W-:Y:S01]  /*2880*/  @!P1 IMAD.MOV R4, RZ, RZ, -R4 ;  /* 0x000000ffff049224 */ /* 0x000fe200078e0a04 */
[----:B------:R-:W-:Y:S02]  /*2890*/  ISETP.GE.AND P2, PT, R11, RZ, PT ;  /* 0x000000ff0b00720c */ /* 0x000fe40003f46270 */
[----:B------:R-:W-:Y:S02]  /*28a0*/  ISETP.GE.AND P5, PT, R12, RZ, PT ;  /* 0x000000ff0c00720c */ /* 0x000fe40003fa6270 */
[----:B------:R-:W-:Y:S02]  /*28b0*/  IABS R6, R14 ;  /* 0x0000000e00067213 */ /* 0x000fe40000000000 */
[----:B--2---:R-:W-:Y:S02]  /*28c0*/  IABS R3, R18 ;  /* 0x0000001200037213 */ /* 0x004fe40000000000 */
[----:B------:R-:W-:Y:S01]  /*28d0*/  ISETP.GE.AND P0, PT, R18, RZ, PT ;  /* 0x000000ff1200720c */ /* 0x000fe20003f06270 */
[----:B------:R-:W-:-:S04]  /*28e0*/  IMAD.MOV.U32 R18, RZ, RZ, R27 ;  /* 0x000000ffff127224 */ /* 0x000fc800078e001b */
[----:B------:R-:W-:Y:S01]  /*28f0*/  @!P6 IMAD.MOV R18, RZ, RZ, -R18 ;  /* 0x000000ffff12e224 */ /* 0x000fe200078e0a12 */
[----:B------:R-:W-:Y:S01]  /*2900*/  ISETP.GT.U32.AND P6, PT, R2, R7, PT ;  /* 0x000000070200720c */ /* 0x000fe20003fc4070 */
[----:B------:R-:W-:-:S04]  /*2910*/  IMAD.HI.U32 R8, R0, R3, RZ ;  /* 0x0000000300087227 */ /* 0x000fc800078e00ff */
[----:B------:R-:W-:-:S08]  /*2920*/  IMAD.MOV R8, RZ, RZ, -R8 ;  /* 0x000000ffff087224 */ /* 0x000fd000078e0a08 */
[----:B------:R-:W-:Y:S01]  /*2930*/  @!P6 IMAD.IADD R7, R7, 0x1, -R2 ;  /* 0x000000010707e824 */ /* 0x000fe200078e0a02 */
[----:B------:R0:W-:Y:S01]  /*2940*/  STL [R1+0xb8], R18 ;  /* 0x0000b81201007387 */ /* 0x0001e20000100800 */
[----:B------:R-:W-:-:S03]  /*2950*/  IMAD R3, R2, R8, R3 ;  /* 0x0000000802037224 */ /* 0x000fc600078e0203 */
[----:B------:R-:W-:Y:S01]  /*2960*/  ISETP.GT.U32.AND P6, PT, R2, R7, PT ;  /* 0x000000070200720c */ /* 0x000fe20003fc4070 */
[----:B------:R-:W-:Y:S01]  /*2970*/  IMAD.HI.U32 R8, R0, R10, RZ ;  /* 0x0000000a00087227 */ /* 0x000fe200078e00ff */
[----:B------:R-:W-:-:S03]  /*2980*/  ISETP.GT.U32.AND P3, PT, R2, R3, PT ;  /* 0x000000030200720c */ /* 0x000fc60003f64070 */
[----:B0-----:R-:W-:Y:S02]  /*2990*/  IMAD.MOV.U32 R18, RZ, RZ, R16 ;  /* 0x000000ffff127224 */ /* 0x001fe400078e0010 */
[----:B------:R-:W-:-:S04]  /*29a0*/  IMAD.HI.U32 R16, R0, R9, RZ ;  /* 0x0000000900107227 */ /* 0x000fc800078e00ff */
[----:B------:R-:W-:Y:S02]  /*29b0*/  IMAD.MOV R16, RZ, RZ, -R16 ;  /* 0x000000ffff107224 */ /* 0x000fe400078e0a10 */
[----:B------:R-:W-:Y:S02]  /*29c0*/  IMAD.MOV R8, RZ, RZ, -R8 ;  /* 0x000000ffff087224 */ /* 0x000fe400078e0a08 */
[C---:B------:R-:W-:Y:S02]  /*29d0*/  IMAD R9, R2.reuse, R16, R9 ;  /* 0x0000001002097224 */ /* 0x040fe400078e0209 */
[----:B------:R-:W-:Y:S01]  /*29e0*/  @!P6 IMAD.IADD R7, R7, 0x1, -R2 ;  /* 0x000000010707e824 */ /* 0x000fe200078e0a02 */
[----:B------:R0:W-:Y:S01]  /*29f0*/  STL [R1+0xb4], R25 ;  /* 0x0000b41901007387 */ /* 0x0001e20000100800 */
[C---:B------:R-:W-:Y:S01]  /*2a00*/  IMAD R10, R2.reuse, R8, R10 ;  /* 0x00000008020a7224 */ /* 0x040fe200078e020a */
[----:B------:R-:W-:Y:S01]  /*2a10*/  ISETP.GT.U32.AND P6, PT, R2, R9, PT ;  /* 0x000000090200720c */ /* 0x000fe20003fc4070 */
[----:B------:R-:W-:-:S02]  /*2a20*/  @!P3 IMAD.IADD R3, R3, 0x1, -R2 ;  /* 0x000000010303b824 */ /* 0x000fc400078e0a02 */
[----:B0-----:R-:W-:-:S04]  /*2a30*/  IMAD.MOV.U32 R25, RZ, RZ, R7 ;  /* 0x000000ffff197224 */ /* 0x001fc800078e0007 */
[----:B------:R-:W-:Y:S01]  /*2a40*/  @!P4 IMAD.MOV R25, RZ, RZ, -R25 ;  /* 0x000000ffff19c224 */ /* 0x000fe200078e0a19 */
[C---:B------:R-:W-:Y:S02]  /*2a50*/  ISETP.GT.U32.AND P4, PT, R2.reuse, R10, PT ;  /* 0x0000000a0200720c */ /* 0x040fe40003f84070 */
[----:B------:R-:W-:-:S03]  /*2a60*/  ISETP.GT.U32.AND P3, PT, R2, R3, PT ;  /* 0x000000030200720c */ /* 0x000fc60003f64070 */
[--C-:B------:R-:W-:Y:S01]  /*2a70*/  @!P6 IMAD.IADD R9, R9, 0x1, -R2.reuse ;  /* 0x000000010909e824 */ /* 0x100fe200078e0a02 */
[----:B------:R-:W-:Y:S07]  /*2a80*/  STL [R1+0xac], R4 ;  /* 0x0000ac0401007387 */ /* 0x000fee0000100800 */
[--C-:B------:R-:W-:Y:S01]  /*2a90*/  @!P4 IMAD.IADD R10, R10, 0x1, -R2.reuse ;  /* 0x000000010a0ac824 */ /* 0x100fe200078e0a02 */
[----:B------:R-:W-:Y:S01]  /*2aa0*/  ISETP.GT.U32.AND P4, PT, R2, R9, PT ;  /* 0x000000090200720c */ /* 0x000fe20003f84070 */
[----:B------:R-:W-:Y:S01]  /*2ab0*/  @!P3 IMAD.IADD R3, R3, 0x1, -R2 ;  /* 0x000000010303b824 */ /* 0x000fe200078e0a02 */
[----:B------:R0:W-:Y:S01]  /*2ac0*/  STL [R1+0xa8], R25 ;  /* 0x0000a81901007387 */ /* 0x0001e20000100800 */
[----:B---3--:R-:W-:-:S02]  /*2ad0*/  IABS R8, R28 ;  /* 0x0000001c00087213 */ /* 0x008fc40000000000 */
[----:B0-----:R-:W-:-:S08]  /*2ae0*/  IMAD.MOV.U32 R25, RZ, RZ, R3 ;  /* 0x000000ffff197224 */ /* 0x001fd000078e0003 */
[----:B------:R-:W-:Y:S02]  /*2af0*/  @!P4 IMAD.IADD R9, R9, 0x1, -R2 ;  /* 0x000000010909c824 */ /* 0x000fe400078e0a02 */
[----:B------:R-:W-:-:S05]  /*2b00*/  @!P0 IMAD.MOV R25, RZ, RZ, -R25 ;  /* 0x000000ffff198224 */ /* 0x000fca00078e0a19 */
[----:B------:R0:W-:Y:S01]  /*2b10*/  STL [R1+0x84], R25 ;  /* 0x0000841901007387 */ /* 0x0001e20000100800 */
[----:B------:R-:W-:-:S04]  /*2b20*/  IMAD.HI.U32 R11, R0, R8, RZ ;  /* 0x00000008000b7227 */ /* 0x000fc800078e00ff */
[----:B0-----:R-:W-:-:S04]  /*2b30*/  IMAD.MOV.U32 R25, RZ, RZ, R9 ;  /* 0x000000ffff197224 */ /* 0x001fc800078e0009 */
[----:B------:R-:W-:Y:S02]  /*2b40*/  @!P2 IMAD.MOV R25, RZ, RZ, -R25 ;  /* 0x000000ffff19a224 */ /* 0x000fe400078e0a19 */
[----:B------:R-:W-:Y:S01]  /*2b50*/  IMAD.MOV R11, RZ, RZ, -R11 ;  /* 0x000000ffff0b7224 */ /* 0x000fe200078e0a0b */
[----:B------:R-:W-:Y:S02]  /*2b60*/  IABS R4, R13 ;  /* 0x0000000d00047213 */ /* 0x000fe40000000000 */
[----:B------:R0:W-:Y:S01]  /*2b70*/  STL [R1+0x8c], R25 ;  /* 0x00008c1901007387 */ /* 0x0001e20000100800 */
[----:B------:R-:W-:-:S03]  /*2b80*/  IMAD R8, R2, R11, R8 ;  /* 0x0000000b02087224 */ /* 0x000fc600078e0208 */
[----:B------:R-:W2:Y:S01]  /*2b90*/  LDL.LU R27, [R1+0xc] ;  /* 0x00000c00011b7983 */ /* 0x000ea20000300800 */
[----:B------:R-:W-:Y:S01]  /*2ba0*/  IMAD.HI.U32 R12, R0, R4, RZ ;  /* 0x00000004000c7227 */ /* 0x000fe200078e00ff */
[----:B------:R-:W-:Y:S02]  /*2bb0*/  ISETP.GT.U32.AND P6, PT, R2, R8, PT ;  /* 0x000000080200720c */ /* 0x000fe40003fc4070 */
[----:B------:R-:W-:Y:S01]  /*2bc0*/  ISETP.GE.AND P3, PT, R13, RZ, PT ;  /* 0x000000ff0d00720c */ /* 0x000fe20003f66270 */
[----:B------:R-:W-:Y:S01]  /*2bd0*/  IMAD.MOV R12, RZ, RZ, -R12 ;  /* 0x000000ffff0c7224 */ /* 0x000fe200078e0a0c */
[----:B0-----:R-:W3:Y:S01]  /*2be0*/  LDL.LU R25, [R1+0x10] ;  /* 0x0000100001197983 */ /* 0x001ee20000300800 */
[----:B------:R-:W-:-:S04]  /*2bf0*/  IMAD.HI.U32 R13, R0, R6, RZ ;  /* 0x00000006000d7227 */ /* 0x000fc800078e00ff */
[----:B------:R-:W-:Y:S02]  /*2c00*/  IMAD R4, R2, R12, R4 ;  /* 0x0000000c02047224 */ /* 0x000fe400078e0204 */
[----:B------:R-:W-:Y:S02]  /*2c10*/  IMAD.MOV R13, RZ, RZ, -R13 ;  /* 0x000000ffff0d7224 */ /* 0x000fe400078e0a0d */
[----:B------:R-:W-:Y:S01]  /*2c20*/  @!P6 IMAD.IADD R8, R8, 0x1, -R2 ;  /* 0x000000010808e824 */ /* 0x000fe200078e0a02 */
[C---:B------:R-:W-:Y:S01]  /*2c30*/  ISETP.GT.U32.AND P4, PT, R2.reuse, R4, PT ;  /* 0x000000040200720c */ /* 0x040fe20003f84070 */
[C---:B------:R-:W-:Y:S01]  /*2c40*/  IMAD R6, R2.reuse, R13, R6 ;  /* 0x0000000d02067224 */ /* 0x040fe200078e0206 */
[C---:B------:R-:W-:Y:S02]  /*2c50*/  ISETP.GT.U32.AND P0, PT, R2.reuse, R10, PT ;  /* 0x0000000a0200720c */ /* 0x040fe40003f04070 */
[C---:B------:R-:W-:Y:S02]  /*2c60*/  ISETP.GT.U32.AND P6, PT, R2.reuse, R8, PT ;  /* 0x000000080200720c */ /* 0x040fe40003fc4070 */
[----:B------:R-:W-:-:S02]  /*2c70*/  ISETP.GT.U32.AND P2, PT, R2, R6, PT ;  /* 0x000000060200720c */ /* 0x000fc40003f44070 */
[----:B------:R-:W-:-:S05]  /*2c80*/  ISETP.GE.AND P1, PT, R28, RZ, PT ;  /* 0x000000ff1c00720c */ /* 0x000fca0003f26270 */
[--C-:B------:R-:W-:Y:S02]  /*2c90*/  @!P4 IMAD.IADD R4, R4, 0x1, -R2.reuse ;  /* 0x000000010404c824 */ /* 0x100fe400078e0a02 */
[--C-:B------:R-:W-:Y:S02]  /*2ca0*/  @!P0 IMAD.IADD R10, R10, 0x1, -R2.reuse ;  /* 0x000000010a0a8824 */ /* 0x100fe400078e0a02 */
[--C-:B------:R-:W-:Y:S02]  /*2cb0*/  @!P6 IMAD.IADD R8, R8, 0x1, -R2.reuse ;  /* 0x000000010808e824 */ /* 0x100fe400078e0a02 */
[----:B------:R-:W-:Y:S01]  /*2cc0*/  @!P2 IMAD.IADD R6, R6, 0x1, -R2 ;  /* 0x000000010606a824 */ /* 0x000fe200078e0a02 */
[----:B------:R-:W-:Y:S01]  /*2cd0*/  ISETP.GT.U32.AND P2, PT, R2, R4, PT ;  /* 0x000000040200720c */ /* 0x000fe20003f44070 */
[----:B------:R-:W-:Y:S02]  /*2ce0*/  IMAD.MOV.U32 R28, RZ, RZ, R10 ;  /* 0x000000ffff1c7224 */ /* 0x000fe400078e000a */
[----:B------:R-:W-:-:S02]  /*2cf0*/  IMAD.MOV.U32 R10, RZ, RZ, R8 ;  /* 0x000000ffff0a7224 */ /* 0x000fc400078e0008 */
[----:B------:R-:W-:Y:S02]  /*2d00*/  @!P5 IMAD.MOV R28, RZ, RZ, -R28 ;  /* 0x000000ffff1cd224 */ /* 0x000fe400078e0a1c */
[----:B------:R-:W-:Y:S01]  /*2d10*/  @!P1 IMAD.MOV R10, RZ, RZ, -R10 ;  /* 0x000000ffff0a9224 */ /* 0x000fe200078e0a0a */
[----:B------:R-:W-:Y:S02]  /*2d20*/  IABS R16, R15 ;  /* 0x0000000f00107213 */ /* 0x000fe40000000000 */
[----:B------:R0:W-:Y:S03]  /*2d30*/  STL [R1+0x98], R28 ;  /* 0x0000981c01007387 */ /* 0x0001e60000100800 */
[----:B------:R-:W-:Y:S01]  /*2d40*/  @!P2 IMAD.IADD R4, R4, 0x1, -R2 ;  /* 0x000000010404a824 */ /* 0x000fe200078e0a02 */
[----:B------:R-:W-:Y:S01]  /*2d50*/  STL [R1+0x9c], R10 ;  /* 0x00009c0a01007387 */ /* 0x000fe20000100800 */
[----:B------:R-:W-:-:S03]  /*2d60*/  ISETP.GE.AND P2, PT, R15, RZ, PT ;  /* 0x000000ff0f00720c */ /* 0x000fc60003f46270 */
[----:B0-----:R-:W4:Y:S04]  /*2d70*/  LDL.LU R28, [R1+0x1c] ;  /* 0x00001c00011c7983 */ /* 0x001f280000300800 */
[----:B------:R-:W4:Y:S01]  /*2d80*/  LDL.LU R15, [R1+0x14] ;  /* 0x00001400010f7983 */ /* 0x000f220000300800 */
[----:B------:R-:W-:-:S05]  /*2d90*/  IABS R11, R20 ;  /* 0x00000014000b7213 */ /* 0x000fca0000000000 */
[----:B------:R-:W-:-:S04]  /*2da0*/  IMAD.HI.U32 R13, R0, R11, RZ ;  /* 0x0000000b000d7227 */ /* 0x000fc800078e00ff */
[----:B------:R-:W-:Y:S02]  /*2db0*/  IMAD.MOV R13, RZ, RZ, -R13 ;  /* 0x000000ffff0d7224 */ /* 0x000fe400078e0a0d */
[----:B------:R-:W-:Y:S02]  /*2dc0*/  IMAD.MOV.U32 R7, RZ, RZ, R16 ;  /* 0x000000ffff077224 */ /* 0x000fe400078e0010 */
[----:B------:R-:W-:Y:S01]  /*2dd0*/  IMAD R11, R2, R13, R11 ;  /* 0x0000000d020b7224 */ /* 0x000fe200078e020b */
[----:B------:R-:W-:Y:S01]  /*2de0*/  IABS R16, R21 ;  /* 0x0000001500107213 */ /* 0x000fe20000000000 */
[----:B------:R-:W-:-:S03]  /*2df0*/  IMAD.HI.U32 R12, R0, R7, RZ ;  /* 0x00000007000c7227 */ /* 0x000fc600078e00ff */
[C---:B------:R-:W-:Y:S01]  /*2e00*/  ISETP.GT.U32.AND P6, PT, R2.reuse, R11, PT ;  /* 0x0000000b0200720c */ /* 0x040fe20003fc4070 */
[----:B------:R-:W-:Y:S02]  /*2e10*/  IMAD.MOV R12, RZ, RZ, -R12 ;  /* 0x000000ffff0c7224 */ /* 0x000fe400078e0a0c */
[----:B------:R-:W-:Y:S02]  /*2e20*/  IMAD.MOV.U32 R3, RZ, RZ, R16 ;  /* 0x000000ffff037224 */ /* 0x000fe400078e0010 */
[----:B------:R-:W-:Y:S02]  /*2e30*/  IMAD R7, R2, R12, R7 ;  /* 0x0000000c02077224 */ /* 0x000fe400078e0207 */
[----:B------:R-:W-:Y:S01]  /*2e40*/  IMAD.HI.U32 R9, R0, R3, RZ ;  /* 0x0000000300097227 */ /* 0x000fe200078e00ff */
[----:B------:R-:W-:Y:S02]  /*2e50*/  IABS R13, R23 ;  /* 0x00000017000d7213 */ /* 0x000fe40000000000 */
[----:B------:R-:W-:Y:S01]  /*2e60*/  ISETP.GT.U32.AND P0, PT, R2, R7, PT ;  /* 0x000000070200720c */ /* 0x000fe20003f04070 */
[----:B------:R-:W-:-:S02]  /*2e70*/  IMAD.MOV R9, RZ, RZ, -R9 ;  /* 0x000000ffff097224 */ /* 0x000fc400078e0a09 */
[----:B------:R-:W-:Y:S02]  /*2e80*/  @!P6 IMAD.IADD R11, R11, 0x1, -R2 ;  /* 0x000000010b0be824 */ /* 0x000fe400078e0a02 */
[----:B------:R-:W-:Y:S02]  /*2e90*/  IMAD R3, R2, R9, R3 ;  /* 0x0000000902037224 */ /* 0x000fe400078e0203 */
[----:B------:R-:W-:Y:S01]  /*2ea0*/  IMAD.HI.U32 R9, R0, R13, RZ ;  /* 0x0000000d00097227 */ /* 0x000fe200078e00ff */
[----:B------:R-:W-:-:S03]  /*2eb0*/  ISETP.GT.U32.AND P5, PT, R2, R11, PT ;  /* 0x0000000b0200720c */ /* 0x000fc60003fa4070 */
[----:B------:R-:W-:Y:S02]  /*2ec0*/  IMAD.MOV R9, RZ, RZ, -R9 ;  /* 0x000000ffff097224 */ /* 0x000fe400078e0a09 */
[----:B------:R-:W-:Y:S01]  /*2ed0*/  @!P0 IMAD.IADD R7, R7, 0x1, -R2 ;  /* 0x0000000107078824 */ /* 0x000fe200078e0a02 */
[C---:B------:R-:W-:Y:S01]  /*2ee0*/  ISETP.GT.U32.AND P0, PT, R2.reuse, R6, PT ;  /* 0x000000060200720c */ /* 0x040fe20003f04070 */
[C---:B------:R-:W-:Y:S01]  /*2ef0*/  IMAD R9, R2.reuse, R9, R13 ;  /* 0x0000000902097224 */ /* 0x040fe200078e020d */
[----:B------:R-:W-:Y:S02]  /*2f00*/  IABS R12, R22 ;  /* 0x00000016000c7213 */ /* 0x000fe40000000000 */
[----:B------:R-:W-:-:S03]  /*2f10*/  ISETP.GT.U32.AND P6, PT, R2, R7, PT ;  /* 0x000000070200720c */ /* 0x000fc60003fc4070 */
[----:B------:R-:W-:Y:S01]  /*2f20*/  @!P5 IMAD.IADD R11, R11, 0x1, -R2 ;  /* 0x000000010b0bd824 */ /* 0x000fe200078e0a02 */
[----:B------:R-:W-:Y:S01]  /*2f30*/  ISETP.GT.U32.AND P5, PT, R2, R9, PT ;  /* 0x000000090200720c */ /* 0x000fe20003fa4070 */
[----:B------:R-:W-:Y:S01]  /*2f40*/  IMAD.HI.U32 R16, R0, R12, RZ ;  /* 0x0000000c00107227 */ /* 0x000fe200078e00ff */
[----:B------:R-:W-:-:S03]  /*2f50*/  ISETP.GE.AND P4, PT, R14, RZ, PT ;  /* 0x000000ff0e00720c */ /* 0x000fc60003f86270 */
[----:B------:R-:W-:Y:S02]  /*2f60*/  IMAD.MOV R16, RZ, RZ, -R16 ;  /* 0x000000ffff107224 */ /* 0x000fe400078e0a10 */
[----:B------:R-:W-:Y:S02]  /*2f70*/  @!P0 IMAD.IADD R6, R6, 0x1, -R2 ;  /* 0x0000000106068824 */ /* 0x000fe400078e0a02 */
[----:B------:R-:W-:Y:S02]  /*2f80*/  IMAD R12, R2, R16, R12 ;  /* 0x00000010020c7224 */ /* 0x000fe400078e020c */
[----:B------:R-:W-:Y:S01]  /*2f90*/  @!P6 IMAD.IADD R7, R7, 0x1, -R2 ;  /* 0x000000010707e824 */ /* 0x000fe200078e0a02 */
[----:B------:R-:W-:Y:S01]  /*2fa0*/  ISETP.GE.AND P6, PT, R20, RZ, PT ;  /* 0x000000ff1400720c */ /* 0x000fe20003fc6270 */
[----:B------:R-:W-:Y:S02]  /*2fb0*/  IMAD.MOV.U32 R16, RZ, RZ, R6 ;  /* 0x000000ffff107224 */ /* 0x000fe400078e0006 */
[----:B------:R-:W-:-:S02]  /*2fc0*/  @!P5 IMAD.IADD R9, R9, 0x1, -R2 ;  /* 0x000000010909d824 */ /* 0x000fc400078e0a02 */
[----:B------:R-:W-:Y:S02]  /*2fd0*/  IMAD.MOV.U32 R20, RZ, RZ, R4 ;  /* 0x000000ffff147224 */ /* 0x000fe400078e0004 */
[----:B------:R-:W-:Y:S01]  /*2fe0*/  @!P4 IMAD.MOV R16, RZ, RZ, -R16 ;  /* 0x000000ffff10c224 */ /* 0x000fe200078e0a10 */
[----:B------:R-:W-:Y:S01]  /*2ff0*/  ISETP.GT.U32.AND P4, PT, R2, R9, PT ;  /* 0x000000090200720c */ /* 0x000fe20003f84070 */
[----:B------:R-:W-:Y:S01]  /*3000*/  @!P3 IMAD.MOV R20, RZ, RZ, -R20 ;  /* 0x000000ffff14b224 */ /* 0x000fe200078e0a14 */
[----:B------:R-:W-:Y:S01]  /*3010*/  IABS R8, R24 ;  /* 0x0000001800087213 */ /* 0x000fe20000000000 */
[----:B------:R-:W-:Y:S01]  /*3020*/  IMAD.MOV.U32 R6, RZ, RZ, R11 ;  /* 0x000000ffff067224 */ /* 0x000fe200078e000b */
[----:B------:R0:W-:Y:S01]  /*3030*/  STL [R1+0x90], R16 ;  /* 0x0000901001007387 */ /* 0x0001e20000100800 */
[----:B------:R-:W-:Y:S02]  /*3040*/  @!P2 IMAD.MOV R7, RZ, RZ, -R7 ;  /* 0x000000ffff07a224 */ /* 0x000fe400078e0a07 */
[----:B------:R-:W-:Y:S01]  /*3050*/  IMAD.HI.U32 R14, R0, R8, RZ ;  /* 0x00000008000e7227 */ /* 0x000fe200078e00ff */
[----:B------:R1:W-:Y:S03]  /*3060*/  STL [R1+0x94], R20 ;  /* 0x0000941401007387 */ /* 0x0003e60000100800 */
[----:B------:R-:W-:Y:S01]  /*3070*/  @!P6 IMAD.MOV R6, RZ, RZ, -R6 ;  /* 0x000000ffff06e224 */ /* 0x000fe200078e0a06 */
[----:B0-----:R-:W5:Y:S01]  /*3080*/  LDL.LU R16, [R1+0x18] ;  /* 0x0000180001107983 */ /* 0x001f620000300800 */
[----:B------:R-:W-:-:S02]  /*3090*/  IMAD.MOV R14, RZ, RZ, -R14 ;  /* 0x000000ffff0e7224 */ /* 0x000fc400078e0a0e */
[----:B------:R-:W-:Y:S01]  /*30a0*/  @!P4 IMAD.IADD R9, R9, 0x1, -R2 ;  /* 0x000000010909c824 */ /* 0x000fe200078e0a02 */
[----:B------:R-:W-:Y:S01]  /*30b0*/  STL [R1+0x88], R7 ;  /* 0x0000880701007387 */ /* 0x000fe20000100800 */
[----:B------:R-:W-:-:S03]  /*30c0*/  IMAD R8, R2, R14, R8 ;  /* 0x0000000e02087224 */ /* 0x000fc600078e0208 */
[----:B------:R4:W-:Y:S01]  /*30d0*/  STL [R1+0x80], R6 ;  /* 0x0000800601007387 */ /* 0x0009e20000100800 */
[C---:B------:R-:W-:Y:S02]  /*30e0*/  ISETP.GT.U32.AND P1, PT, R2.reuse, R3, PT ;  /* 0x000000030200720c */ /* 0x040fe40003f24070 */
[C---:B------:R-:W-:Y:S02]  /*30f0*/  ISETP.GT.U32.AND P0, PT, R2.reuse, R12, PT ;  /* 0x0000000c0200720c */ /* 0x040fe40003f04070 */
[----:B------:R-:W-:-:S09]  /*3100*/  ISETP.GT.U32.AND P2, PT, R2, R8, PT ;  /* 0x000000080200720c */ /* 0x000fd20003f44070 */
[--C-:B------:R-:W-:Y:S02]  /*3110*/  @!P1 IMAD.IADD R3, R3, 0x1, -R2.reuse ;  /* 0x0000000103039824 */ /* 0x100fe400078e0a02 */
[--C-:B------:R-:W-:Y:S01]  /*3120*/  @!P0 IMAD.IADD R12, R12, 0x1, -R2.reuse ;  /* 0x000000010c0c8824 */ /* 0x100fe200078e0a02 */
[----:B------:R-:W-:Y:S01]  /*3130*/  ISETP.GE.AND P0, PT, R22, RZ, PT ;  /* 0x000000ff1600720c */ /* 0x000fe20003f06270 */
[----:B------:R-:W-:Y:S01]  /*3140*/  @!P2 IMAD.IADD R8, R8, 0x1, -R2 ;  /* 0x000000010808a824 */ /* 0x000fe200078e0a02 */
[C---:B------:R-:W-:Y:S02]  /*3150*/  ISETP.GT.U32.AND P3, PT, R2.reuse, R3, PT ;  /* 0x000000030200720c */ /* 0x040fe40003f64070 */
[----:B------:R-:W-:Y:S02]  /*3160*/  ISETP.GT.U32.AND P5, PT, R2, R12, PT ;  /* 0x0000000c0200720c */ /* 0x000fe40003fa4070 */
[----:B------:R-:W-:Y:S02]  /*3170*/  ISETP.GE.AND P1, PT, R21, RZ, PT ;  /* 0x000000ff1500720c */ /* 0x000fe40003f26270 */
[----:B------:R-:W-:-:S07]  /*3180*/  ISETP.GE.AND P6, PT, R23, RZ, PT ;  /* 0x000000ff1700720c */ /* 0x000fce0003fc6270 */
[--C-:B------:R-:W-:Y:S02]  /*3190*/  @!P3 IMAD.IADD R3, R3, 0x1, -R2.reuse ;  /* 0x000000010303b824 */ /* 0x100fe400078e0a02 */
[----:B------:R-:W-:Y:S02]  /*31a0*/  @!P5 IMAD.IADD R12, R12, 0x1, -R2 ;  /* 0x000000010c0cd824 */ /* 0x000fe400078e0a02 */
[----:B------:R-:W-:Y:S02]  /*31b0*/  @!P1 IMAD.MOV R3, RZ, RZ, -R3 ;  /* 0x000000ffff039224 */ /* 0x000fe400078e0a03 */
[----:B------:R-:W-:Y:S02]  /*31c0*/  @!P0 IMAD.MOV R12, RZ, RZ, -R12 ;  /* 0x000000ffff0c8224 */ /* 0x000fe400078e0a0c */
[----:B------:R-:W-:Y:S01]  /*31d0*/  @!P6 IMAD.MOV R9, RZ, RZ, -R9 ;  /* 0x000000ffff09e224 */ /* 0x000fe200078e0a09 */
[----:B------:R-:W-:Y:S02]  /*31e0*/  ISETP.GT.U32.AND P1, PT, R2, R8, PT ;  /* 0x000000080200720c */ /* 0x000fe40003f24070 */
[----:B------:R-:W-:-:S11]  /*31f0*/  ISETP.GE.AND P3, PT, R24, RZ, PT ;  /* 0x000000ff1800720c */ /* 0x000fd60003f66270 */
[----:B------:R-:W-:-:S04]  /*3200*/  @!P1 IMAD.IADD R8, R8, 0x1, -R2 ;  /* 0x0000000108089824 */ /* 0x000fc800078e0a02 */
[----:B------:R-:W-:-:S04]  /*3210*/  IMAD.MOV.U32 R14, RZ, RZ, R8 ;  /* 0x000000ffff0e7224 */ /* 0x000fc800078e0008 */
[----:B------:R-:W-:Y:S01]  /*3220*/  @!P3 IMAD.MOV R14, RZ, RZ, -R14 ;  /* 0x000000ffff0eb224 */ /* 0x000fe200078e0a0e */
[----:B--2---:R-:W-:Y:S02]  /*3230*/  IABS R13, R27 ;  /* 0x0000001b000d7213 */ /* 0x004fe40000000000 */
[----:B------:R-:W-:Y:S02]  /*3240*/  ISETP.GE.AND P4, PT, R27, RZ, PT ;  /* 0x000000ff1b00720c */ /* 0x000fe40003f86270 */
[----:B------:R-:W2:Y:S01]  /*3250*/  LDL.LU R27, [R1+0x20] ;  /* 0x00002000011b7983 */ /* 0x000ea20000300800 */
[----:B---3--:R-:W-:Y:S02]  /*3260*/  IABS R10, R25 ;  /* 0x00000019000a7213 */ /* 0x008fe40000000000 */
[----:B------:R-:W-:Y:S01]  /*3270*/  ISETP.GE.AND P2, PT, R25, RZ, PT ;  /* 0x000000ff1900720c */ /* 0x000fe20003f46270 */
[----:B------:R-:W3:Y:S04]  /*3280*/  LDL.LU R22, [R1+0x24] ;  /* 0x0000240001167983 */ /* 0x000ee80000300800 */
[----:B------:R-:W3:Y:S01]  /*3290*/  LDL.LU R25, [R1+0x30] ;  /* 0x0000300001197983 */ /* 0x000ee20000300800 */
[----:B------:R-:W-:-:S03]  /*32a0*/  IMAD.HI.U32 R4, R0, R13, RZ ;  /* 0x0000000d00047227 */ /* 0x000fc600078e00ff */
[----:B------:R-:W3:Y:S01]  /*32b0*/  LDL.LU R21, [R1+0x34] ;  /* 0x0000340001157983 */ /* 0x000ee20000300800 */
[----:B------:R-:W-:-:S04]  /*32c0*/  IMAD.MOV R4, RZ, RZ, -R4 ;  /* 0x000000ffff047224 */ /* 0x000fc800078e0a04 */
[C---:B------:R-:W-:Y:S01]  /*32d0*/  IMAD R13, R2.reuse, R4, R13 ;  /* 0x00000004020d7224 */ /* 0x040fe200078e020d */
[----:B------:R-:W-:Y:S04]  /*32e0*/  STL [R1+0x7c], R3 ;  /* 0x00007c0301007387 */ /* 0x000fe80000100800 */
[----:B------:R-:W-:Y:S01]  /*32f0*/  ISETP.GT.U32.AND P5, PT, R2, R13, PT ;  /* 0x0000000d0200720c */ /* 0x000fe20003fa4070 */
[----:B------:R-:W-:Y:S04]  /*3300*/  STL [R1+0x74], R12 ;  /* 0x0000740c01007387 */ /* 0x000fe80000100800 */
[----:B------:R0:W-:Y:S04]  /*3310*/  STL [R1+0x70], R9 ;  /* 0x0000700901007387 */ /* 0x0001e80000100800 */
[----:B-1----:R-:W3:Y:S01]  /*3320*/  LDL.LU R20, [R1+0x38] ;  /* 0x0000380001147983 */ /* 0x002ee20000300800 */
[----:B------:R-:W-:-:S04]  /*3330*/  IMAD.HI.U32 R4, R0, R10, RZ ;  /* 0x0000000a00047227 */ /* 0x000fc800078e00ff */
[----:B------:R-:W-:Y:S02]  /*3340*/  @!P5 IMAD.IADD R13, R13, 0x1, -R2 ;  /* 0x000000010d0dd824 */ /* 0x000fe400078e0a02 */
[----:B------:R-:W-:-:S03]  /*3350*/  IMAD.MOV R4, RZ, RZ, -R4 ;  /* 0x000000ffff047224 */ /* 0x000fc600078e0a04 */
[C---:B------:R-:W-:Y:S01]  /*3360*/  ISETP.GT.U32.AND P5, PT, R2.reuse, R13, PT ;  /* 0x0000000d0200720c */ /* 0x040fe20003fa4070 */
[C---:B------:R-:W-:Y:S01]  /*3370*/  IMAD R4, R2.reuse, R4, R10 ;  /* 0x0000000402047224 */ /* 0x040fe200078e020a */
[----:B----4-:R-:W-:Y:S02]  /*3380*/  IABS R6, R15 ;  /* 0x0000000f00067213 */ /* 0x010fe40000000000 */
[----:B------:R-:W-:Y:S02]  /*3390*/  ISETP.GE.AND P6, PT, R15, RZ, PT ;  /* 0x000000ff0f00720c */ /* 0x000fe40003fc6270 */
[----:B------:R-:W4:Y:S01]  /*33a0*/  LDL.LU R15, [R1+0x3c] ;  /* 0x00003c00010f7983 */ /* 0x000f220000300800 */
[----:B------:R-:W-:-:S06]  /*33b0*/  ISETP.GT.U32.AND P0, PT, R2, R4, PT ;  /* 0x000000040200720c */ /* 0x000fcc0003f04070 */
[----:B------:R-:W-:-:S04]  /*33c0*/  @!P5 IMAD.IADD R13, R13, 0x1, -R2 ;  /* 0x000000010d0dd824 */ /* 0x000fc800078e0a02 */
[----:B------:R-:W-:Y:S01]  /*33d0*/  @!P4 IMAD.MOV R13, RZ, RZ, -R13 ;  /* 0x000000ffff0dc224 */ /* 0x000fe200078e0a0d */
[----:B------:R-:W-:Y:S01]  /*33e0*/  STL [R1+0x6c], R14 ;  /* 0x00006c0e01007387 */ /* 0x000fe20000100800 */
[----:B------:R-:W-:-:S03]  /*33f0*/  IABS R7, R28 ;  /* 0x0000001c00077213 */ /* 0x000fc60000000000 */
[----:B------:R-:W-:Y:S01]  /*3400*/  STL [R1+0x68], R13 ;  /* 0x0000680d01007387 */ /* 0x000fe20000100800 */
[----:B------:R-:W-:Y:S01]  /*3410*/  @!P0 IMAD.IADD R4, R4, 0x1, -R2 ;  /* 0x0000000104048824 */ /* 0x000fe200078e0a02 */
[----:B------:R-:W-:Y:S02]  /*3420*/  ISETP.GE.AND P0, PT, R28, RZ, PT ;  /* 0x000000ff1c00720c */ /* 0x000fe40003f06270 */
[----:B------:R-:W4:Y:S01]  /*3430*/  LDL.LU R28, [R1+0x40] ;  /* 0x00004000011c7983 */ /* 0x000f220000300800 */
[----:B------:R-:W-:-:S04]  /*3440*/  IMAD.HI.U32 R10, R0, R6, RZ ;  /* 0x00000006000a7227 */ /* 0x000fc800078e00ff */
[----:B------:R-:W-:-:S04]  /*3450*/  IMAD.MOV R10, RZ, RZ, -R10 ;  /* 0x000000ffff0a7224 */ /* 0x000fc800078e0a0a */
[----:B------:R-:W-:-:S05]  /*3460*/  IMAD R6, R2, R10, R6 ;  /* 0x0000000a02067224 */ /* 0x000fca00078e0206 */
[----:B------:R-:W-:Y:S01]  /*3470*/  ISETP.GT.U32.AND P5, PT, R2, R6, PT ;  /* 0x000000060200720c */ /* 0x000fe20003fa4070 */
[----:B0-----:R-:W-:-:S12]  /*3480*/  IMAD.HI.U32 R9, R0, R7, RZ ;  /* 0x0000000700097227 */ /* 0x001fd800078e00ff */
[----:B------:R-:W-:Y:S01]  /*3490*/  @!P5 IMAD.IADD R6, R6, 0x1, -R2 ;  /* 0x000000010606d824 */ /* 0x000fe200078e0a02 */
[----:B------:R-:W-:-:S04]  /*34a0*/  ISETP.GT.U32.AND P5, PT, R2, R4, PT ;  /* 0x000000040200720c */ /* 0x000fc80003fa4070 */
[----:B------:R-:W-:Y:S01]  /*34b0*/  ISETP.GT.U32.AND P3, PT, R2, R6, PT ;  /* 0x000000060200720c */ /* 0x000fe20003f64070 */
[----:B------:R-:W-:-:S04]  /*34c0*/  IMAD.MOV R9, RZ, RZ, -R9 ;  /* 0x000000ffff097224 */ /* 0x000fc800078e0a09 */
[----:B------:R-:W-:Y:S01]  /*34d0*/  IMAD R9, R2, R9, R7 ;  /* 0x0000000902097224 */ /* 0x000fe200078e0207 */
[----:B-----5:R-:W-:-:S05]  /*34e0*/  IABS R11, R16 ;  /* 0x00000010000b7213 */ /* 0x020fca0000000000 */
[----:B------:R-:W-:-:S04]  /*34f0*/  IMAD.MOV.U32 R3, RZ, RZ, R11 ;  /* 0x000000ffff037224 */ /* 0x000fc800078e000b */
[----:B------:R-:W-:-:S04]  /*3500*/  IMAD.HI.U32 R11, R0, R3, RZ ;  /* 0x00000003000b7227 */ /* 0x000fc800078e00ff */
[----:B------:R-:W-:-:S04]  /*3510*/  IMAD.MOV R11, RZ, RZ, -R11 ;  /* 0x000000ffff0b7224 */ /* 0x000fc800078e0a0b */
[----:B------:R-:W-:Y:S02]  /*3520*/  IMAD R3, R2, R11, R3 ;  /* 0x0000000b02037224 */ /* 0x000fe400078e0203 */
[----:B------:R-:W-:-:S03]  /*3530*/  @!P5 IMAD.IADD R4, R4, 0x1, -R2 ;  /* 0x000000010404d824 */ /* 0x000fc600078e0a02 */
[----:B------:R-:W-:Y:S01]  /*3540*/  ISETP.GT.U32.AND P4, PT, R2, R3, PT ;  /* 0x000000030200720c */ /* 0x000fe20003f84070 */
[----:B------:R-:W-:Y:S01]  /*3550*/  @!P3 IMAD.IADD R6, R6, 0x1, -R2 ;  /* 0x000000010606b824 */ /* 0x000fe200078e0a02 */
[----:B------:R-:W-:Y:S02]  /*3560*/  ISETP.GT.U32.AND P5, PT, R2, R9, PT ;  /* 0x000000090200720c */ /* 0x000fe40003fa4070 */
[----:B------:R-:W-:Y:S01]  /*3570*/  ISETP.GE.AND P1, PT, R16, RZ, PT ;  /* 0x000000ff1000720c */ /* 0x000fe20003f26270 */
[----:B------:R-:W-:-:S04]  /*3580*/  IMAD.MOV.U32 R16, RZ, RZ, R4 ;  /* 0x000000ffff107224 */ /* 0x000fc800078e0004 */
[----:B------:R-:W-:-:S04]  /*3590*/  @!P2 IMAD.MOV R16, RZ, RZ, -R16 ;  /* 0x000000ffff10a224 */ /* 0x000fc800078e0a10 */
[--C-:B------:R-:W-:Y:S01]  /*35a0*/  @!P4 IMAD.IADD R3, R3, 0x1, -R2.reuse ;  /* 0x000000010303c824 */ /* 0x100fe200078e0a02 */
[----:B------:R0:W-:Y:S01]  /*35b0*/  STL [R1+0x64], R16 ;  /* 0x0000641001007387 */ /* 0x0001e20000100800 */
[----:B------:R-:W-:-:S03]  /*35c0*/  @!P5 IMAD.IADD R9, R9, 0x1, -R2 ;  /* 0x000000010909d824 */ /* 0x000fc600078e0a02 */
[----:B------:R-:W-:Y:S01]  /*35d0*/  ISETP.GT.U32.AND P5, PT, R2, R3, PT ;  /* 0x000000030200720c */ /* 0x000fe20003fa4070 */
[----:B0-----:R-:W5:-:S12]  /*35e0*/  LDL.LU R16, [R1+0x44] ;  /* 0x0000440001107983 */ /* 0x001f580000300800 */
[----:B------:R-:W-:Y:S01]  /*35f0*/  @!P5 IMAD.IADD R3, R3, 0x1, -R2 ;  /* 0x000000010303d824 */ /* 0x000fe200078e0a02 */
[----:B--2---:R-:W-:-:S05]  /*3600*/  IABS R10, R27 ;  /* 0x0000001b000a7213 */ /* 0x004fca0000000000 */
[----:B------:R-:W-:-:S04]  /*3610*/  IMAD.HI.U32 R12, R0, R10, RZ ;  /* 0x0000000a000c7227 */ /* 0x000fc800078e00ff */
[----:B------:R-:W-:-:S04]  /*3620*/  IMAD.MOV R12, RZ, RZ, -R12 ;  /* 0x000000ffff0c7224 */ /* 0x000fc800078e0a0c */
[C---:B------:R-:W-:Y:S01]  /*3630*/  IMAD R10, R2.reuse, R12, R10 ;  /* 0x0000000c020a7224 */ /* 0x040fe200078e020a */
[----:B---3--:R-:W-:Y:S02]  /*3640*/  IABS R8, R25 ;  /* 0x0000001900087213 */ /* 0x008fe40000000000 */
[----:B------:R-:W-:Y:S02]  /*3650*/  IABS R11, R22 ;  /* 0x00000016000b7213 */ /* 0x000fe40000000000 */
[----:B------:R-:W-:Y:S01]  /*3660*/  ISETP.GT.U32.AND P3, PT, R2, R10, PT ;  /* 0x0000000a0200720c */ /* 0x000fe20003f64070 */
[----:B------:R-:W-:-:S04]  /*3670*/  IMAD.HI.U32 R13, R0, R8, RZ ;  /* 0x00000008000d7227 */ /* 0x000fc800078e00ff */
[----:B------:R-:W-:-:S04]  /*3680*/  IMAD.HI.U32 R14, R0, R11, RZ ;  /* 0x0000000b000e7227 */ /* 0x000fc800078e00ff */
[----:B------:R-:W-:Y:S02]  /*3690*/  IMAD.MOV R13, RZ, RZ, -R13 ;  /* 0x000000ffff0d7224 */ /* 0x000fe400078e0a0d */
[----:B------:R-:W-:Y:S01]  /*36a0*/  IMAD.MOV R14, RZ, RZ, -R14 ;  /* 0x000000ffff0e7224 */ /* 0x000fe200078e0a0e */
[----:B------:R-:W-:Y:S01]  /*36b0*/  IABS R7, R21 ;  /* 0x0000001500077213 */ /* 0x000fe20000000000 */
[----:B------:R-:W-:Y:S02]  /*36c0*/  @!P3 IMAD.IADD R10, R10, 0x1, -R2 ;  /* 0x000000010a0ab824 */ /* 0x000fe400078e0a02 */
[C---:B------:R-:W-:Y:S02]  /*36d0*/  IMAD R8, R2.reuse, R13, R8 ;  /* 0x0000000d02087224 */ /* 0x040fe400078e0208 */
[C---:B------:R-:W-:Y:S02]  /*36e0*/  IMAD R11, R2.reuse, R14, R11 ;  /* 0x0000000e020b7224 */ /* 0x040fe400078e020b */
[----:B------:R-:W-:Y:S01]  /*36f0*/  IMAD.MOV.U32 R13, RZ, RZ, R6 ;  /* 0x000000ffff0d7224 */ /* 0x000fe200078e0006 */
[----:B------:R-:W-:Y:S01]  /*3700*/  ISETP.GT.U32.AND P2, PT, R2, R10, PT ;  /* 0x0000000a0200720c */ /* 0x000fe20003f44070 */
[----:B------:R-:W-:-:S04]  /*3710*/  IMAD.HI.U32 R12, R0, R7, RZ ;  /* 0x00000007000c7227 */ /* 0x000fc800078e00ff */
[----:B------:R-:W-:Y:S01]  /*3720*/  @!P6 IMAD.MOV R13, RZ, RZ, -R13 ;  /* 0x000000ffff0de224 */ /* 0x000fe200078e0a0d */
[C---:B------:R-:W-:Y:S01]  /*3730*/  ISETP.GT.U32.AND P6, PT, R2.reuse, R11, PT ;  /* 0x0000000b0200720c */ /* 0x040fe20003fc4070 */
[----:B------:R-:W-:Y:S01]  /*3740*/  IMAD.MOV R12, RZ, RZ, -R12 ;  /* 0x000000ffff0c7224 */ /* 0x000fe200078e0a0c */
[----:B------:R-:W-:Y:S02]  /*3750*/  ISETP.GE.AND P4, PT, R27, RZ, PT ;  /* 0x000000ff1b00720c */ /* 0x000fe40003f86270 */
[----:B------:R0:W-:Y:S01]  /*3760*/  STL [R1+0x60], R13 ;  /* 0x0000600d01007387 */ /* 0x0001e20000100800 */
[C---:B------:R-:W-:Y:S01]  /*3770*/  IMAD R7, R2.reuse, R12, R7 ;  /* 0x0000000c02077224 */ /* 0x040fe200078e0207 */
[----:B------:R-:W-:Y:S02]  /*3780*/  IABS R12, R20 ;  /* 0x00000014000c7213 */ /* 0x000fe40000000000 */
[----:B------:R-:W-:Y:S01]  /*3790*/  ISETP.GT.U32.AND P5, PT, R2, R8, PT ;  /* 0x000000080200720c */ /* 0x000fe20003fa4070 */
[----:B------:R-:W2:Y:S01]  /*37a0*/  LDL.LU R27, [R1+0x4c] ;  /* 0x00004c00011b7983 */ /* 0x000ea20000300800 */
[----:B------:R-:W-:Y:S01]  /*37b0*/  @!P2 IMAD.IADD R10, R10, 0x1, -R2 ;  /* 0x000000010a0aa824 */ /* 0x000fe200078e0a02 */
[----:B------:R-:W-:Y:S01]  /*37c0*/  ISETP.GE.AND P2, PT, R22, RZ, PT ;  /* 0x000000ff1600720c */ /* 0x000fe20003f46270 */
[----:B------:R-:W-:-:S02]  /*37d0*/  IMAD.MOV.U32 R4, RZ, RZ, R12 ;  /* 0x000000ffff047224 */ /* 0x000fc400078e000c */
[----:B------:R-:W-:Y:S02]  /*37e0*/  @!P6 IMAD.IADD R11, R11, 0x1, -R2 ;  /* 0x000000010b0be824 */ /* 0x000fe400078e0a02 */
[----:B------:R-:W-:Y:S01]  /*37f0*/  IMAD.MOV.U32 R22, RZ, RZ, R3 ;  /* 0x000000ffff167224 */ /* 0x000fe200078e0003 */
[----:B----4-:R-:W-:-:S03]  /*3800*/  IABS R12, R15 ;  /* 0x0000000f000c7213 */ /* 0x010fc60000000000 */
[----:B------:R-:W-:Y:S01]  /*3810*/  @!P1 IMAD.MOV R22, RZ, RZ, -R22 ;  /* 0x000000ffff169224 */ /* 0x000fe200078e0a16 */
[----:B------:R-:W-:Y:S01]  /*3820*/  ISETP.GT.U32.AND P1, PT, R2, R11, PT ;  /* 0x0000000b0200720c */ /* 0x000fe20003f24070 */
[----:B------:R-:W-:Y:S01]  /*3830*/  IMAD.HI.U32 R14, R0, R12, RZ ;  /* 0x0000000c000e7227 */ /* 0x000fe200078e00ff */
[----:B------:R-:W-:-:S03]  /*3840*/  ISETP.GT.U32.AND P3, PT, R2, R9, PT ;  /* 0x000000090200720c */ /* 0x000fc60003f64070 */
[----:B------:R-:W-:Y:S01]  /*3850*/  @!P5 IMAD.IADD R8, R8, 0x1, -R2 ;  /* 0x000000010808d824 */ /* 0x000fe200078e0a02 */
[----:B------:R-:W-:Y:S01]  /*3860*/  ISETP.GE.AND P5, PT, R25, RZ, PT ;  /* 0x000000ff1900720c */ /* 0x000fe20003fa6270 */
[----:B------:R-:W-:Y:S01]  /*3870*/  IMAD.MOV R14, RZ, RZ, -R14 ;  /* 0x000000ffff0e7224 */ /* 0x000fe200078e0a0e */
[----:B------:R-:W3:Y:S03]  /*3880*/  LDL.LU R25, [R1+0x78] ;  /* 0x0000780001197983 */ /* 0x000ee60000300800 */
[----:B------:R-:W-:Y:S02]  /*3890*/  IMAD R3, R2, R14, R12 ;  /* 0x0000000e02037224 */ /* 0x000fe400078e020c */
[----:B------:R-:W-:-:S03]  /*38a0*/  @!P1 IMAD.IADD R11, R11, 0x1, -R2 ;  /* 0x000000010b0b9824 */ /* 0x000fc600078e0a02 */
[----:B------:R-:W-:Y:S01]  /*38b0*/  ISETP.GT.U32.AND P1, PT, R2, R3, PT ;  /* 0x000000030200720c */ /* 0x000fe20003f24070 */
[----:B------:R-:W-:Y:S02]  /*38c0*/  @!P3 IMAD.IADD R9, R9, 0x1, -R2 ;  /* 0x000000010909b824 */ /* 0x000fe400078e0a02 */
[----:B------:R-:W-:Y:S02]  /*38d0*/  @!P4 IMAD.MOV R10, RZ, RZ, -R10 ;  /* 0x000000ffff0ac224 */ /* 0x000fe400078e0a0a */
[----:B------:R-:W-:Y:S02]  /*38e0*/  @!P0 IMAD.MOV R9, RZ, RZ, -R9 ;  /* 0x000000ffff098224 */ /* 0x000fe400078e0a09 */
[----:B------:R-:W-:Y:S01]  /*38f0*/  @!P2 IMAD.MOV R11, RZ, RZ, -R11 ;  /* 0x000000ffff0ba224 */ /* 0x000fe200078e0a0b */
[----:B------:R-:W-:Y:S01]  /*3900*/  STL [R1+0x5c], R22 ;  /* 0x00005c1601007387 */ /* 0x000fe20000100800 */
[----:B0-----:R-:W-:-:S03]  /*3910*/  IABS R13, R28 ;  /* 0x0000001c000d7213 */ /* 0x001fc60000000000 */
[----:B------:R-:W-:Y:S01]  /*3920*/  STL [R1+0x58], R9 ;  /* 0x0000580901007387 */ /* 0x000fe20000100800 */
[----:B------:R-:W-:Y:S01]  /*3930*/  @!P1 IMAD.IADD R3, R3, 0x1, -R2 ;  /* 0x0000000103039824 */ /* 0x000fe200078e0a02 */
[----:B------:R-:W-:Y:S01]  /*3940*/  ISETP.GE.AND P1, PT, R28, RZ, PT ;  /* 0x000000ff1c00720c */ /* 0x000fe20003f26270 */
[----:B------:R-:W-:Y:S01]  /*3950*/  IMAD.MOV.U32 R28, RZ, RZ, R18 ;  /* 0x000000ffff1c7224 */ /* 0x000fe200078e0012 */
[----:B------:R-:W-:Y:S04]  /*3960*/  STL [R1+0x54], R10 ;  /* 0x0000540a01007387 */ /* 0x000fe80000100800 */
[----:B------:R-:W-:Y:S04]  /*3970*/  STL [R1+0x50], R11 ;  /* 0x0000500b01007387 */ /* 0x000fe80000100800 */
[----:B------:R-:W4:Y:S01]  /*3980*/  LDL.LU R18, [R1+0xa4] ;  /* 0x0000a40001127983 */ /* 0x000f220000300800 */
[----:B------:R-:W-:-:S04]  /*3990*/  IMAD.HI.U32 R6, R0, R4, RZ ;  /* 0x0000000400067227 */ /* 0x000fc800078e00ff */
[----:B------:R-:W-:-:S04]  /*39a0*/  IMAD.MOV R6, RZ, RZ, -R6 ;  /* 0x000000ffff067224 */ /* 0x000fc800078e0a06 */
[C---:B------:R-:W-:Y:S01]  /*39b0*/  IMAD R6, R2.reuse, R6, R4 ;  /* 0x0000000602067224 */ /* 0x040fe200078e0204 */
[----:B------:R-:W-:-:S04]  /*39c0*/  ISETP.GT.U32.AND P3, PT, R2, R7, PT ;  /* 0x000000070200720c */ /* 0x000fc80003f64070 */
[----:B------:R-:W-:Y:S01]  /*39d0*/  ISETP.GT.U32.AND P6, PT, R2, R6, PT ;  /* 0x000000060200720c */ /* 0x000fe20003fc4070 */
[----:B------:R-:W-:-:S08]  /*39e0*/  IMAD.MOV.U32 R4, RZ, RZ, R13 ;  /* 0x000000ffff047224 */ /* 0x000fd000078e000d */
[----:B------:R-:W-:Y:S01]  /*39f0*/  @!P3 IMAD.IADD R7, R7, 0x1, -R2 ;  /* 0x000000010707b824 */ /* 0x000fe200078e0a02 */
[----:B------:R-:W-:-:S03]  /*3a00*/  ISETP.GT.U32.AND P3, PT, R2, R8, PT ;  /* 0x000000080200720c */ /* 0x000fc60003f64070 */
[----:B------:R-:W-:Y:S01]  /*3a10*/  @!P6 IMAD.IADD R6, R6, 0x1, -R2 ;  /* 0x000000010606e824 */ /* 0x000fe200078e0a02 */
[----:B------:R-:W-:-:S04]  /*3a20*/  ISETP.GT.U32.AND P6, PT, R2, R7, PT ;  /* 0x000000070200720c */ /* 0x000fc80003fc4070 */
[----:B------:R-:W-:Y:S01]  /*3a30*/  ISETP.GT.U32.AND P0, PT, R2, R6, PT ;  /* 0x000000060200720c */ /* 0x000fe20003f04070 */
[----:B------:R-:W-:-:S04]  /*3a40*/  IMAD.HI.U32 R13, R0, R4, RZ ;  /* 0x00000004000d7227 */ /* 0x000fc800078e00ff */
[----:B------:R-:W-:Y:S02]  /*3a50*/  IMAD.MOV R13, RZ, RZ, -R13 ;  /* 0x000000ffff0d7224 */ /* 0x000fe400078e0a0d */
[----:B------:R-:W-:Y:S02]  /*3a60*/  @!P3 IMAD.IADD R8, R8, 0x1, -R2 ;  /* 0x000000010808b824 */ /* 0x000fe400078e0a02 */
[----:B------:R-:W-:Y:S01]  /*3a70*/  IMAD R4, R2, R13, R4 ;  /* 0x0000000d02047224 */ /* 0x000fe200078e0204 */
[----:B------:R-:W-:-:S03]  /*3a80*/  ISETP.GE.AND P4, PT, R21, RZ, PT ;  /* 0x000000ff1500720c */ /* 0x000fc60003f86270 */
[----:B------:R-:W-:Y:S01]  /*3a90*/  @!P0 IMAD.IADD R6, R6, 0x1, -R2 ;  /* 0x0000000106068824 */ /* 0x000fe200078e0a02 */
[----:B------:R-:W-:Y:S01]  /*3aa0*/  ISETP.GE.AND P0, PT, R15, RZ, PT ;  /* 0x000000ff0f00720c */ /* 0x000fe20003f06270 */
[----:B------:R-:W-:Y:S01]  /*3ab0*/  IMAD.MOV.U32 R15, RZ, RZ, R8 ;  /* 0x000000ffff0f7224 */ /* 0x000fe200078e0008 */
[----:B------:R-:W-:Y:S01]  /*3ac0*/  ISETP.GE.AND P3, PT, R20, RZ, PT ;  /* 0x000000ff1400720c */ /* 0x000fe20003f66270 */
[----:B------:R-:W-:Y:S01]  /*3ad0*/  @!P6 IMAD.IADD R7, R7, 0x1, -R2 ;  /* 0x000000010707e824 */ /* 0x000fe200078e0a02 */
[----:B------:R-:W-:Y:S01]  /*3ae0*/  ISETP.GT.U32.AND P6, PT, R2, R4, PT ;  /* 0x000000040200720c */ /* 0x000fe20003fc4070 */
[----:B------:R-:W-:-:S05]  /*3af0*/  @!P5 IMAD.MOV R15, RZ, RZ, -R15 ;  /* 0x000000ffff0fd224 */ /* 0x000fca00078e0a0f */
[----:B------:R0:W-:Y:S01]  /*3b00*/  STL [R1+0x48], R15 ;  /* 0x0000480f01007387 */ /* 0x0001e20000100800 */
[----:B------:R-:W-:Y:S01]  /*3b10*/  @!P4 IMAD.MOV R7, RZ, RZ, -R7 ;  /* 0x000000ffff07c224 */ /* 0x000fe200078e0a07 */
[----:B------:R-:W-:-:S03]  /*3b20*/  ISETP.GT.U32.AND P2, PT, R2, R3, PT ;  /* 0x000000030200720c */ /* 0x000fc60003f44070 */
[----:B------:R-:W-:Y:S01]  /*3b30*/  @!P3 IMAD.MOV R6, RZ, RZ, -R6 ;  /* 0x000000ffff06b224 */ /* 0x000fe200078e0a06 */
[----:B0-----:R-:W4:Y:S01]  /*3b40*/  LDL.LU R15, [R1+0xb0] ;  /* 0x0000b000010f7983 */ /* 0x001f220000300800 */
[----:B------:R-:W-:-:S03]  /*3b50*/  @!P6 IMAD.IADD R4, R4, 0x1, -R2 ;  /* 0x000000010404e824 */ /* 0x000fc600078e0a02 */
[----:B------:R0:W-:Y:S02]  /*3b60*/  STL [R1+0x40], R7 ;  /* 0x0000400701007387 */ /* 0x0001e40000100800 */
[----:B------:R-:W-:Y:S02]  /*3b70*/  ISETP.GT.U32.AND P6, PT, R2, R4, PT ;  /* 0x000000040200720c */ /* 0x000fe40003fc4070 */
[----:B------:R-:W-:Y:S01]  /*3b80*/  STL [R1+0x38], R6 ;  /* 0x0000380601007387 */ /* 0x000fe20000100800 */
[----:B-----5:R-:W-:Y:S02]  /*3b90*/  IABS R9, R16 ;  /* 0x0000001000097213 */ /* 0x020fe40000000000 */
[----:B------:R-:W-:Y:S02]  /*3ba0*/  ISETP.GE.AND P4, PT, R16, RZ, PT ;  /* 0x000000ff1000720c */ /* 0x000fe40003f86270 */
[----:B------:R-:W5:Y:S01]  /*3bb0*/  LDL.LU R16, [R1+0xbc] ;  /* 0x0000bc0001107983 */ /* 0x000f620000300800 */
[----:B------:R-:W-:-:S04]  /*3bc0*/  IMAD.HI.U32 R14, R0, R9, RZ ;  /* 0x00000009000e7227 */ /* 0x000fc800078e00ff */
[----:B------:R-:W-:Y:S02]  /*3bd0*/  @!P2 IMAD.IADD R3, R3, 0x1, -R2 ;  /* 0x000000010303a824 */ /* 0x000fe400078e0a02 */
[----:B------:R-:W-:Y:S02]  /*3be0*/  IMAD.MOV R14, RZ, RZ, -R14 ;  /* 0x000000ffff0e7224 */ /* 0x000fe400078e0a0e */
[----:B------:R-:W-:Y:S02]  /*3bf0*/  @!P0 IMAD.MOV R3, RZ, RZ, -R3 ;  /* 0x000000ffff038224 */ /* 0x000fe400078e0a03 */
[----:B------:R-:W-:Y:S02]  /*3c00*/  @!P6 IMAD.IADD R4, R4, 0x1, -R2 ;  /* 0x000000010404e824 */ /* 0x000fe400078e0a02 */
[----:B------:R-:W-:-:S05]  /*3c10*/  IMAD R9, R2, R14, R9 ;  /* 0x0000000e02097224 */ /* 0x000fca00078e0209 */
[----:B------:R-:W-:Y:S02]  /*3c20*/  ISETP.GT.U32.AND P5, PT, R2, R9, PT ;  /* 0x000000090200720c */ /* 0x000fe40003fa4070 */
[----:B0-----:R-:W-:-:S11]  /*3c30*/  IABS R7, R28 ;  /* 0x0000001c00077213 */ /* 0x001fd60000000000 */
[----:B------:R-:W-:-:S05]  /*3c40*/  @!P5 IMAD.IADD R9, R9, 0x1, -R2 ;  /* 0x000000010909d824 */ /* 0x000fca00078e0a02 */
[----:B------:R-:W-:-:S13]  /*3c50*/  ISETP.GT.U32.AND P5, PT, R2, R9, PT ;  /* 0x000000090200720c */ /* 0x000fda0003fa4070 */
[----:B------:R-:W-:Y:S01]  /*3c60*/  @!P5 IMAD.IADD R9, R9, 0x1, -R2 ;  /* 0x000000010909d824 */ /* 0x000fe200078e0a02 */
[----:B--2---:R-:W-:Y:S02]  /*3c70*/  IABS R12, R27 ;  /* 0x0000001b000c7213 */ /* 0x004fe40000000000 */
[----:B------:R-:W-:Y:S02]  /*3c80*/  ISETP.GE.AND P2, PT, R27, RZ, PT ;  /* 0x000000ff1b00720c */ /* 0x000fe40003f46270 */
[----:B------:R-:W2:Y:S04]  /*3c90*/  LDL.LU R27, [R1+0xc8] ;  /* 0x0000c800011b7983 */ /* 0x000ea80000300800 */
[----:B------:R0:W-:Y:S02]  /*3ca0*/  STL [R1+0x34], R3 ;  /* 0x0000340301007387 */ /* 0x0001e40000100800 */
[----:B0-----:R-:W-:-:S04]  /*3cb0*/  IMAD.MOV.U32 R3, RZ, RZ, R4 ;  /* 0x000000ffff037224 */ /* 0x001fc800078e0004 */
[----:B------:R-:W-:Y:S01]  /*3cc0*/  @!P1 IMAD.MOV R3, RZ, RZ, -R3 ;  /* 0x000000ffff039224 */ /* 0x000fe200078e0a03 */
[----:B---3--:R-:W-:Y:S02]  /*3cd0*/  IABS R10, R25 ;  /* 0x00000019000a7213 */ /* 0x008fe40000000000 */
[----:B------:R-:W-:Y:S02]  /*3ce0*/  ISETP.GE.AND P0, PT, R25, RZ, PT ;  /* 0x000000ff1900720c */ /* 0x000fe40003f06270 */
[----:B------:R0:W-:Y:S04]  /*3cf0*/  STL [R1+0x28], R3 ;  /* 0x0000280301007387 */ /* 0x0001e80000100800 */
[----:B------:R-:W3:Y:S01]  /*3d00*/  LDL.LU R25, [R1+0xcc] ;  /* 0x0000cc0001197983 */ /* 0x000ee20000300800 */
[----:B------:R-:W-:Y:S01]  /*3d10*/  IMAD.HI.U32 R8, R0, R10, RZ ;  /* 0x0000000a00087227 */ /* 0x000fe200078e00ff */
[----:B------:R-:W-:-:S02]  /*3d20*/  ISETP.GE.AND P1, PT, R28, RZ, PT ;  /* 0x000000ff1c00720c */ /* 0x000fc40003f26270 */
[----:B------:R-:W3:Y:S01]  /*3d30*/  LDL.LU R28, [R1+0xd0] ;  /* 0x0000d000011c7983 */ /* 0x000ee20000300800 */
[----:B------:R-:W-:-:S04]  /*3d40*/  IMAD.MOV R8, RZ, RZ, -R8 ;  /* 0x000000ffff087224 */ /* 0x000fc800078e0a08 */
[----:B------:R-:W-:Y:S01]  /*3d50*/  IMAD R10, R2, R8, R10 ;  /* 0x00000008020a7224 */ /* 0x000fe200078e020a */
[----:B----4-:R-:W-:Y:S02]  /*3d60*/  IABS R8, R18 ;  /* 0x0000001200087213 */ /* 0x010fe40000000000 */
[----:B------:R-:W-:Y:S02]  /*3d70*/  ISETP.GE.AND P5, PT, R18, RZ, PT ;  /* 0x000000ff1200720c */ /* 0x000fe40003fa6270 */
[----:B------:R-:W4:Y:S01]  /*3d80*/  LDL.LU R18, [R1+0xd4] ;  /* 0x0000d40001127983 */ /* 0x000f220000300800 */
[----:B------:R-:W-:-:S04]  /*3d90*/  IMAD.HI.U32 R13, R0, R12, RZ ;  /* 0x0000000c000d7227 */ /* 0x000fc800078e00ff */
[----:B------:R-:W-:-:S04]  /*3da0*/  IMAD.MOV R13, RZ, RZ, -R13 ;  /* 0x000000ffff0d7224 */ /* 0x000fc800078e0a0d */
[----:B------:R-:W-:-:S05]  /*3db0*/  IMAD R12, R2, R13, R12 ;  /* 0x0000000d020c7224 */ /* 0x000fca00078e020c */
[----:B------:R-:W-:Y:S01]  /*3dc0*/  ISETP.GT.U32.AND P3, PT, R2, R12, PT ;  /* 0x0000000c0200720c */ /* 0x000fe20003f64070 */
[----:B------:R-:W-:Y:S01]  /*3dd0*/  IMAD.HI.U32 R4, R0, R7, RZ ;  /* 0x0000000700047227 */ /* 0x000fe200078e00ff */
[----:B------:R-:W-:-:S11]  /*3de0*/  ISETP.GT.U32.AND P6, PT, R2, R10, PT ;  /* 0x0000000a0200720c */ /* 0x000fd60003fc4070 */
[----:B------:R-:W-:-:S05]  /*3df0*/  @!P3 IMAD.IADD R12, R12, 0x1, -R2 ;  /* 0x000000010c0cb824 */ /* 0x000fca00078e0a02 */
[----:B------:R-:W-:Y:S01]  /*3e00*/  ISETP.GT.U32.AND P3, PT, R2, R12, PT ;  /* 0x0000000c0200720c */ /* 0x000fe20003f64070 */
[----:B------:R-:W-:-:S04]  /*3e10*/  IMAD.MOV R4, RZ, RZ, -R4 ;  /* 0x000000ffff047224 */ /* 0x000fc800078e0a04 */
[----:B------:R-:W-:Y:S02]  /*3e20*/  IMAD R7, R2, R4, R7 ;  /* 0x0000000402077224 */ /* 0x000fe400078e0207 */
[----:B------:R-:W-:-:S06]  /*3e30*/  @!P6 IMAD.IADD R10, R10, 0x1, -R2 ;  /* 0x000000010a0ae824 */ /* 0x000fcc00078e0a02 */
[----:B------:R-:W-:Y:S01]  /*3e40*/  @!P3 IMAD.IADD R12, R12, 0x1, -R2 ;  /* 0x000000010c0cb824 */ /* 0x000fe200078e0a02 */
[C---:B------:R-:W-:Y:S02]  /*3e50*/  ISETP.GT.U32.AND P3, PT, R2.reuse, R7, PT ;  /* 0x000000070200720c */ /* 0x040fe40003f64070 */
[----:B------:R-:W-:Y:S01]  /*3e60*/  ISETP.GT.U32.AND P6, PT, R2, R10, PT ;  /* 0x0000000a0200720c */ /* 0x000fe20003fc4070 */
[----:B------:R-:W-:Y:S01]  /*3e70*/  IMAD.HI.U32 R13, R0, R8, RZ ;  /* 0x00000008000d7227 */ /* 0x000fe200078e00ff */
[----:B0-----:R-:W-:-:S09]  /*3e80*/  IABS R3, R15 ;  /* 0x0000000f00037213 */ /* 0x001fd20000000000 */
[----:B------:R-:W-:Y:S02]  /*3e90*/  @!P3 IMAD.IADD R7, R7, 0x1, -R2 ;  /* 0x000000010707b824 */ /* 0x000fe400078e0a02 */
[----:B------:R-:W-:-:S04]  /*3ea0*/  IMAD.HI.U32 R11, R0, R3, RZ ;  /* 0x00000003000b7227 */ /* 0x000fc800078e00ff */
[----:B------:R-:W-:Y:S01]  /*3eb0*/  IMAD.MOV R11, RZ, RZ, -R11 ;  /* 0x000000ffff0b7224 */ /* 0x000fe200078e0a0b */
[C---:B------:R-:W-:Y:S01]  /*3ec0*/  ISETP.GT.U32.AND P3, PT, R2.reuse, R7, PT ;  /* 0x000000070200720c */ /* 0x040fe20003f64070 */
[----:B------:R-:W-:Y:S02]  /*3ed0*/  IMAD.MOV R13, RZ, RZ, -R13 ;  /* 0x000000ffff0d7224 */ /* 0x000fe400078e0a0d */
[C---:B------:R-:W-:Y:S01]  /*3ee0*/  IMAD R3, R2.reuse, R11, R3 ;  /* 0x0000000b02037224 */ /* 0x040fe200078e0203 */
[----:B-----5:R-:W-:Y:S01]  /*3ef0*/  IABS R6, R16 ;  /* 0x0000001000067213 */ /* 0x020fe20000000000 */
[----:B------:R-:W-:Y:S02]  /*3f00*/  IMAD R8, R2, R13, R8 ;  /* 0x0000000d02087224 */ /* 0x000fe400078e0208 */
[----:B------:R-:W-:Y:S02]  /*3f10*/  IMAD.MOV.U32 R14, RZ, RZ, R9 ;  /* 0x000000ffff0e7224 */ /* 0x000fe400078e0009 */
[----:B------:R-:W-:-:S04]  /*3f20*/  IMAD.HI.U32 R11, R0, R6, RZ ;  /* 0x00000006000b7227 */ /* 0x000fc800078e00ff */
[----:B------:R-:W-:Y:S02]  /*3f30*/  @!P6 IMAD.IADD R10, R10, 0x1, -R2 ;  /* 0x000000010a0ae824 */ /* 0x000fe400078e0a02 */
[----:B------:R-:W-:Y:S02]  /*3f40*/  IMAD.MOV R11, RZ, RZ, -R11 ;  /* 0x000000ffff0b7224 */ /* 0x000fe400078e0a0b */
[----:B------:R-:W-:Y:S01]  /*3f50*/  @!P4 IMAD.MOV R14, RZ, RZ, -R14 ;  /* 0x000000ffff0ec224 */ /* 0x000fe200078e0a0e */
[C---:B------:R-:W-:Y:S01]  /*3f60*/  ISETP.GT.U32.AND P4, PT, R2.reuse, R8, PT ;  /* 0x000000080200720c */ /* 0x040fe20003f84070 */
[----:B------:R-:W-:Y:S01]  /*3f70*/  @!P0 IMAD.MOV R10, RZ, RZ, -R10 ;  /* 0x000000ffff0a8224 */ /* 0x000fe200078e0a0a */
[C---:B------:R-:W-:Y:S01]  /*3f80*/  ISETP.GT.U32.AND P0, PT, R2.reuse, R3, PT ;  /* 0x000000030200720c */ /* 0x040fe20003f04070 */
[----:B------:R-:W-:Y:S02]  /*3f90*/  IMAD R6, R2, R11, R6 ;  /* 0x0000000b02067224 */ /* 0x000fe400078e0206 */
[----:B------:R-:W-:-:S03]  /*3fa0*/  @!P3 IMAD.IADD R7, R7, 0x1, -R2 ;  /* 0x000000010707b824 */ /* 0x000fc600078e0a02 */
[----:B------:R-:W-:Y:S01]  /*3fb0*/  ISETP.GT.U32.AND P3, PT, R2, R6, PT ;  /* 0x000000060200720c */ /* 0x000fe20003f64070 */
[----:B------:R-:W-:Y:S01]  /*3fc0*/  @!P2 IMAD.MOV R12, RZ, RZ, -R12 ;  /* 0x000000ffff0ca224 */ /* 0x000fe200078e0a0c */
[----:B------:R0:W-:Y:S03]  /*3fd0*/  STL [R1+0x24], R14 ;  /* 0x0000240e01007387 */ /* 0x0001e60000100800 */
[--C-:B------:R-:W-:Y:S01]  /*3fe0*/  @!P4 IMAD.IADD R8, R8, 0x1, -R2.reuse ;  /* 0x000000010808c824 */ /* 0x100fe200078e0a02 */
[----:B------:R-:W-:Y:S01]  /*3ff0*/  STL [R1+0x20], R12 ;  /* 0x0000200c01007387 */ /* 0x000fe20000100800 */
[----:B------:R-:W-:-:S03]  /*4000*/  @!P0 IMAD.IADD R3, R3, 0x1, -R2 ;  /* 0x0000000103038824 */ /* 0x000fc600078e0a02 */
[----:B------:R3:W-:Y:S01]  /*4010*/  STL [R1+0x1c], R10 ;  /* 0x00001c0a01007387 */ /* 0x0007e20000100800 */
[----:B0-----:R-:W-:Y:S01]  /*4020*/  IMAD.MOV.U32 R14, RZ, RZ, R7 ;  /* 0x000000ffff0e7224 */ /* 0x001fe200078e0007 */
[----:B------:R-:W-:Y:S01]  /*4030*/  ISETP.GT.U32.AND P4, PT, R2, R8, PT ;  /* 0x000000080200720c */ /* 0x000fe20003f84070 */
[----:B------:R-:W-:Y:S01]  /*4040*/  @!P3 IMAD.IADD R6, R6, 0x1, -R2 ;  /* 0x000000010606b824 */ /* 0x000fe200078e0a02 */
[----:B------:R-:W-:Y:S01]  /*4050*/  ISETP.GT.U32.AND P0, PT, R2, R3, PT ;  /* 0x000000030200720c */ /* 0x000fe20003f04070 */
[----:B------:R-:W-:-:S03]  /*4060*/  @!P1 IMAD.MOV R14, RZ, RZ, -R14 ;  /* 0x000000ffff0e9224 */ /* 0x000fc600078e0a0e */
[----:B------:R-:W-:Y:S02]  /*4070*/  ISETP.GT.U32.AND P3, PT, R2, R6, PT ;  /* 0x000000060200720c */ /* 0x000fe40003f64070 */
[----:B------:R-:W-:Y:S02]  /*4080*/  ISETP.GE.AND P6, PT, R15, RZ, PT ;  /* 0x000000ff0f00720c */ /* 0x000fe40003fc6270 */
[----:B------:R-:W-:-:S03]  /*4090*/  ISETP.GE.AND P2, PT, R16, RZ, PT ;  /* 0x000000ff1000720c */ /* 0x000fc60003f46270 */
[--C-:B------:R-:W-:Y:S02]  /*40a0*/  @!P4 IMAD.IADD R8, R8, 0x1, -R2.reuse ;  /* 0x000000010808c824 */ /* 0x100fe400078e0a02 */
[----:B------:R-:W-:Y:S02]  /*40b0*/  @!P0 IMAD.IADD R3, R3, 0x1, -R2 ;  /* 0x0000000103038824 */ /* 0x000fe400078e0a02 */
[----:B------:R-:W-:Y:S02]  /*40c0*/  IMAD.MOV.U32 R11, RZ, RZ, R8 ;  /* 0x000000ffff0b7224 */ /* 0x000fe400078e0008 */
[----:B------:R-:W-:Y:S02]  /*40d0*/  IMAD.MOV.U32 R8, RZ, RZ, R3 ;  /* 0x000000ffff087224 */ /* 0x000fe400078e0003 */
[----:B------:R-:W-:Y:S02]  /*40e0*/  @!P3 IMAD.IADD R6, R6, 0x1, -R2 ;  /* 0x000000010606b824 */ /* 0x000fe400078e0a02 */
[----:B------:R-:W-:-:S02]  /*40f0*/  @!P5 IMAD.MOV R11, RZ, RZ, -R11 ;  /* 0x000000ffff0bd224 */ /* 0x000fc400078e0a0b */
[----:B------:R-:W-:Y:S02]  /*4100*/  @!P6 IMAD.MOV R8, RZ, RZ, -R8 ;  /* 0x000000ffff08e224 */ /* 0x000fe400078e0a08 */
[----:B------:R-:W-:Y:S01]  /*4110*/  @!P2 IMAD.MOV R6, RZ, RZ, -R6 ;  /* 0x000000ffff06a224 */ /* 0x000fe200078e0a06 */
[----:B------:R-:W-:Y:S04]  /*4120*/  STL [R1+0x10], R14 ;  /* 0x0000100e01007387 */ /* 0x000fe80000100800 */
[----:B------:R0:W-:Y:S04]  /*4130*/  STL [R1+0xc], R11 ;  /* 0x00000c0b01007387 */ /* 0x0001e80000100800 */
[----:B------:R-:W-:Y:S04]  /*4140*/  STL [R1+0x8], R8 ;  /* 0x0000080801007387 */ /* 0x000fe80000100800 */
[----:B------:R-:W-:Y:S01]  /*4150*/  STL [R1+0x4], R6 ;  /* 0x0000040601007387 */ /* 0x000fe20000100800 */
[----:B------:R-:W-:-:S02]  /*4160*/  IABS R15, R26 ;  /* 0x0000001a000f7213 */ /* 0x000fc40000000000 */
[----:B--2---:R-:W-:-:S05]  /*4170*/  IABS R4, R27 ;  /* 0x0000001b00047213 */ /* 0x004fca0000000000 */
[----:B------:R-:W-:-:S04]  /*4180*/  IMAD.HI.U32 R9, R0, R4, RZ ;  /* 0x0000000400097227 */ /* 0x000fc800078e00ff */
[----:B------:R-:W-:-:S04]  /*4190*/  IMAD.MOV R9, RZ, RZ, -R9 ;  /* 0x000000ffff097224 */ /* 0x000fc800078e0a09 */
[----:B------:R-:W-:-:S05]  /*41a0*/  IMAD R4, R2, R9, R4 ;  /* 0x0000000902047224 */ /* 0x000fca00078e0204 */
[----:B------:R-:W-:Y:S02]  /*41b0*/  ISETP.GT.U32.AND P1, PT, R2, R4, PT ;  /* 0x000000040200720c */ /* 0x000fe40003f24070 */
[----:B---3--:R-:W-:-:S05]  /*41c0*/  IABS R10, R25 ;  /* 0x00000019000a7213 */ /* 0x008fca0000000000 */
[----:B------:R-:W-:-:S04]  /*41d0*/  IMAD.HI.U32 R9, R0, R10, RZ ;  /* 0x0000000a00097227 */ /* 0x000fc800078e00ff */
[----:B------:R-:W-:Y:S01]  /*41e0*/  IMAD.MOV R9, RZ, RZ, -R9 ;  /* 0x000000ffff097224 */ /* 0x000fe200078e0a09 */
[----:B------:R-:W-:-:S03]  /*41f0*/  IABS R12, R28 ;  /* 0x0000001c000c7213 */ /* 0x000fc60000000000 */
[----:B------:R-:W-:Y:S02]  /*4200*/  IMAD R10, R2, R9, R10 ;  /* 0x00000009020a7224 */ /* 0x000fe400078e020a */
[----:B------:R-:W-:-:S03]  /*4210*/  @!P1 IMAD.IADD R4, R4, 0x1, -R2 ;  /* 0x0000000104049824 */ /* 0x000fc600078e0a02 */
[----:B------:R-:W-:Y:S01]  /*4220*/  ISETP.GT.U32.AND P4, PT, R2, R10, PT ;  /* 0x0000000a0200720c */ /* 0x000fe20003f84070 */
[----:B------:R-:W-:Y:S01]  /*4230*/  IMAD.HI.U32 R7, R0, R12, RZ ;  /* 0x0000000c00077227 */ /* 0x000fe200078e00ff */
[----:B------:R-:W-:-:S03]  /*4240*/  ISETP.GT.U32.AND P1, PT, R2, R4, PT ;  /* 0x000000040200720c */ /* 0x000fc60003f24070 */
[----:B------:R-:W-:Y:S01]  /*4250*/  IMAD.MOV R7, RZ, RZ, -R7 ;  /* 0x000000ffff077224 */ /* 0x000fe200078e0a07 */
[----:B----4-:R-:W-:-:S03]  /*4260*/  IABS R13, R18 ;  /* 0x00000012000d7213 */ /* 0x010fc60000000000 */
[----:B------:R-:W-:Y:S01]  /*4270*/  IMAD R12, R2, R7, R12 ;  /* 0x00000007020c7224 */ /* 0x000fe200078e020c */
[----:B------:R-:W-:Y:S01]  /*4280*/  ISETP.GE.AND P5, PT, R27, RZ, PT ;  /* 0x000000ff1b00720c */ /* 0x000fe20003fa6270 */
[----:B------:R-:W-:Y:S01]  /*4290*/  IMAD.HI.U32 R7, R0, R13, RZ ;  /* 0x0000000d00077227 */ /* 0x000fe200078e00ff */
[----:B------:R-:W-:Y:S02]  /*42a0*/  ISETP.GE.AND P3, PT, R25, RZ, PT ;  /* 0x000000ff1900720c */ /* 0x000fe40003f66270 */
[----:B------:R-:W2:Y:S01]  /*42b0*/  LDL.LU R25, [R1+0xe8] ;  /* 0x0000e80001197983 */ /* 0x000ea20000300800 */
[--C-:B------:R-:W-:Y:S02]  /*42c0*/  @!P4 IMAD.IADD R10, R10, 0x1, -R2.reuse ;  /* 0x000000010a0ac824 */ /* 0x100fe400078e0a02 */
[----:B------:R-:W-:Y:S02]  /*42d0*/  IMAD.MOV R7, RZ, RZ, -R7 ;  /* 0x000000ffff077224 */ /* 0x000fe400078e0a07 */
[----:B------:R-:W-:Y:S01]  /*42e0*/  @!P1 IMAD.IADD R4, R4, 0x1, -R2 ;  /* 0x0000000104049824 */ /* 0x000fe200078e0a02 */
[C---:B------:R-:W-:Y:S01]  /*42f0*/  ISETP.GT.U32.AND P6, PT, R2.reuse, R10, PT ;  /* 0x0000000a0200720c */ /* 0x040fe20003fc4070 */
[----:B------:R-:W-:-:S02]  /*4300*/  IMAD R13, R2, R7, R13 ;  /* 0x00000007020d7224 */ /* 0x000fc400078e020d */
[----:B------:R-:W-:-:S04]  /*4310*/  IMAD.MOV.U32 R7, RZ, RZ, R4 ;  /* 0x000000ffff077224 */ /* 0x000fc800078e0004 */
[----:B------:R-:W-:Y:S01]  /*4320*/  @!P5 IMAD.MOV R7, RZ, RZ, -R7 ;  /* 0x000000ffff07d224 */ /* 0x000fe200078e0a07 */
[----:B------:R-:W-:Y:S02]  /*4330*/  ISETP.GE.AND P5, PT, R26, RZ, PT ;  /* 0x000000ff1a00720c */ /* 0x000fe40003fa6270 */
[----:B------:R-:W-:Y:S02]  /*4340*/  ISETP.GT.U32.AND P0, PT, R2, R12, PT ;  /* 0x0000000c0200720c */ /* 0x000fe40003f04070 */
[----:B------:R1:W-:Y:S01]  /*4350*/  STL [R1], R7 ;  /* 0x0000000701007387 */ /* 0x0003e20000100800 */
[----:B------:R-:W-:-:S03]  /*4360*/  @!P6 IMAD.IADD R10, R10, 0x1, -R2 ;  /* 0x000000010a0ae824 */ /* 0x000fc600078e0a02 */
[----:B------:R-:W3:Y:S01]  /*4370*/  LDL.LU R26, [R1+0xec] ;  /* 0x0000ec00011a7983 */ /* 0x000ee20000300800 */
[----:B------:R-:W-:-:S03]  /*4380*/  @!P3 IMAD.MOV R10, RZ, RZ, -R10 ;  /* 0x000000ffff0ab224 */ /* 0x000fc600078e0a0a */
[----:B0-----:R-:W4:Y:S04]  /*4390*/  LDL.LU R11, [R1+0xf0] ;  /* 0x0000f000010b7983 */ /* 0x001f280000300800 */
[----:B------:R-:W-:Y:S04]  /*43a0*/  STL [R1+0x138c], R10 ;  /* 0x00138c0a01007387 */ /* 0x000fe80000100800 */
[----:B------:R-:W5:Y:S01]  /*43b0*/  LDL.LU R14, [R1+0xf4] ;  /* 0x0000f400010e7983 */ /* 0x000f620000300800 */
[----:B------:R-:W-:Y:S01]  /*43c0*/  @!P0 IMAD.IADD R12, R12, 0x1, -R2 ;  /* 0x000000010c0c8824 */ /* 0x000fe200078e0a02 */
[----:B------:R-:W-:-:S04]  /*43d0*/  ISETP.GE.AND P4, PT, R28, RZ, PT ;  /* 0x000000ff1c00720c */ /* 0x000fc80003f86270 */
[----:B------:R-:W-:-:S13]  /*43e0*/  ISETP.GT.U32.AND P0, PT, R2, R12, PT ;  /* 0x0000000c0200720c */ /* 0x000fda0003f04070 */
[----:B------:R-:W-:-:S04]  /*43f0*/  @!P0 IMAD.IADD R12, R12, 0x1, -R2 ;  /* 0x000000010c0c8824 */ /* 0x000fc800078e0a02 */
[----:B------:R-:W-:-:S05]  /*4400*/  @!P4 IMAD.MOV R12, RZ, RZ, -R12 ;  /* 0x000000ffff0cc224 */ /* 0x000fca00078e0a0c */
[----:B------:R-:W-:Y:S04]  /*4410*/  STL [R1+0x1390], R12 ;  /* 0x0013900c01007387 */ /* 0x000fe80000100800 */
[----:B------:R-:W5:Y:S01]  /*4420*/  LDL.LU R28, [R1+0xf8] ;  /* 0x0000f800011c7983 */ /* 0x000f620000300800 */
[----:B------:R-:W-:Y:S02]  /*4430*/  IABS R16, R17 ;  /* 0x0000001100107213 */ /* 0x000fe40000000000 */
[----:B------:R-:W-:Y:S02]  /*4440*/  ISETP.GE.AND P6, PT, R17, RZ, PT ;  /* 0x000000ff1100720c */ /* 0x000fe40003fc6270 */
[----:B------:R-:W-:Y:S02]  /*4450*/  IABS R17, R19 ;  /* 0x0000001300117213 */ /* 0x000fe40000000000 */
[----:B------:R-:W-:-:S02]  /*4460*/  ISETP.GE.AND P3, PT, R19, RZ, PT ;  /* 0x000000ff1300720c */ /* 0x000fc40003f66270 */
[----:B------:R-:W-:Y:S02]  /*4470*/  ISETP.GE.AND P4, PT, R29, RZ, PT ;  /* 0x000000ff1d00720c */ /* 0x000fe40003f86270 */
[----:B------:R-:W-:Y:S02]  /*4480*/  IABS R19, R29 ;  /* 0x0000001d00137213 */ /* 0x000fe40000000000 */
[----:B------:R-:W5:Y:S01]  /*4490*/  LDL.LU R29, [R1+0xfc] ;  /* 0x0000fc00011d7983 */ /* 0x000f620000300800 */
[----:B------:R-:W-:Y:S01]  /*44a0*/  ISETP.GT.U32.AND P1, PT, R2, R13, PT ;  /* 0x0000000d0200720c */ /* 0x000fe20003f24070 */
[----:B------:R-:W-:-:S04]  /*44b0*/  IMAD.HI.U32 R3, R0, R15, RZ ;  /* 0x0000000f00037227 */ /* 0x000fc800078e00ff */
[----:B------:R-:W-:-:S08]  /*44c0*/  IMAD.MOV R3, RZ, RZ, -R3 ;  /* 0x000000ffff037224 */ /* 0x000fd000078e0a03 */
[----:B------:R-:W-:Y:S02]  /*44d0*/  @!P1 IMAD.IADD R13, R13, 0x1, -R2 ;  /* 0x000000010d0d9824 */ /* 0x000fe400078e0a02 */
[----:B------:R-:W-:Y:S02]  /*44e0*/  IMAD R15, R2, R3, R15 ;  /* 0x00000003020f7224 */ /* 0x000fe400078e020f */
[----:B------:R-:W-:Y:S01]  /*44f0*/  IMAD.HI.U32 R3, R0, R16, RZ ;  /* 0x0000001000037227 */ /* 0x000fe200078e00ff */
[----:B------:R-:W-:-:S03]  /*4500*/  ISETP.GT.U32.AND P1, PT, R2, R13, PT ;  /* 0x0000000d0200720c */ /* 0x000fc60003f24070 */
[----:B------:R-:W-:-:S04]  /*4510*/  IMAD.MOV R3, RZ, RZ, -R3 ;  /* 0x000000ffff037224 */ /* 0x000fc800078e0a03 */
[----:B------:R-:W-:-:S06]  /*4520*/  IMAD R16, R2, R3, R16 ;  /* 0x0000000302107224 */ /* 0x000fcc00078e0210 */
[--C-:B------:R-:W-:Y:S01]  /*4530*/  @!P1 IMAD.IADD R13, R13, 0x1, -R2.reuse ;  /* 0x000000010d0d9824 */ /* 0x100fe200078e0a02 */
[C---:B------:R-:W-:Y:S02]  /*4540*/  ISETP.GT.U32.AND P1, PT, R2.reuse, R16, PT ;  /* 0x000000100200720c */ /* 0x040fe40003f24070 */
[----:B------:R-:W-:Y:S01]  /*4550*/  ISETP.GT.U32.AND P0, PT, R2, R15, PT ;  /* 0x0000000f0200720c */ /* 0x000fe20003f04070 */
[----:B-1----:R-:W-:Y:S01]  /*4560*/  IMAD.HI.U32 R7, R0, R19, RZ ;  /* 0x0000001300077227 */ /* 0x002fe200078e00ff */
[----:B------:R-:W-:Y:S02]  /*4570*/  ISETP.GE.AND P2, PT, R18, RZ, PT ;  /* 0x000000ff1200720c */ /* 0x000fe40003f46270 */
[----:B------:R-:W5:Y:S07]  /*4580*/  LDL.LU R18, [R1+0x100] ;  /* 0x0001000001127983 */ /* 0x000f6e0000300800 */
[----:B------:R-:W-:-:S02]  /*4590*/  @!P1 IMAD.IADD R16, R16, 0x1, -R2 ;  /* 0x0000000110109824 */ /* 0x000fc400078e0a02 */
[----:B------:R-:W-:-:S03]  /*45a0*/  @!P0 IMAD.IADD R15, R15, 0x1, -R2 ;  /* 0x000000010f0f8824 */ /* 0x000fc600078e0a02 */
[C---:B------:R-:W-:Y:S01]  /*45b0*/  ISETP.GT.U32.AND P1, PT, R2.reuse, R16, PT ;  /* 0x000000100200720c */ /* 0x040fe20003f24070 */
[----:B------:R-:W-:Y:S01]  /*45c0*/  IMAD.MOV R7, RZ, RZ, -R7 ;  /* 0x000000ffff077224 */ /* 0x000fe200078e0a07 */
[----:B------:R-:W-:Y:S01]  /*45d0*/  ISETP.GT.U32.AND P0, PT, R2, R15, PT ;  /* 0x0000000f0200720c */ /* 0x000fe20003f04070 */
[----:B------:R-:W-:-:S04]  /*45e0*/  IMAD.HI.U32 R3, R0, R17, RZ ;  /* 0x0000001100037227 */ /* 0x000fc800078e00ff */
[----:B------:R-:W-:Y:S02]  /*45f0*/  IMAD R19, R2, R7, R19 ;  /* 0x0000000702137224 */ /* 0x000fe400078e0213 */
[----:B------:R-:W-:-:S04]  /*4600*/  IMAD.MOV R3, RZ, RZ, -R3 ;  /* 0x000000ffff037224 */ /* 0x000fc800078e0a03 */
[--C-:B------:R-:W-:Y:S01]  /*4610*/  @!P1 IMAD.IADD R16, R16, 0x1, -R2.reuse ;  /* 0x0000000110109824 */ /* 0x100fe200078e0a02 */
[C---:B------:R-:W-:Y:S01]  /*4620*/  ISETP.GT.U32.AND P1, PT, R2.reuse, R19, PT ;  /* 0x000000130200720c */ /* 0x040fe20003f24070 */
[C---:B------:R-:W-:Y:S02]  /*4630*/  IMAD R17, R2.reuse, R3, R17 ;  /* 0x0000000302117224 */ /* 0x040fe400078e0211 */
[----:B------:R-:W-:Y:S02]  /*4640*/  @!P2 IMAD.MOV R13, RZ, RZ, -R13 ;  /* 0x000000ffff0da224 */ /* 0x000fe400078e0a0d */
[----:B------:R-:W-:Y:S01]  /*4650*/  @!P0 IMAD.IADD R15, R15, 0x1, -R2 ;  /* 0x000000010f0f8824 */ /* 0x000fe200078e0a02 */
[----:B------:R-:W-:-:S07]  /*4660*/  ISETP.GT.U32.AND P0, PT, R2, R17, PT ;  /* 0x000000110200720c */ /* 0x000fce0003f04070 */
[----:B------:R-:W-:-:S06]  /*4670*/  @!P1 IMAD.IADD R19, R19, 0x1, -R2 ;  /* 0x0000000113139824 */ /* 0x000fcc00078e0a02 */
[----:B------:R-:W-:-:S05]  /*4680*/  @!P0 IMAD.IADD R17, R17, 0x1, -R2 ;  /* 0x0000000111118824 */ /* 0x000fca00078e0a02 */
[----:B------:R-:W-:Y:S01]  /*4690*/  ISETP.GT.U32.AND P0, PT, R2, R17, PT ;  /* 0x000000110200720c */ /* 0x000fe20003f04070 */
[----:B------:R-:W-:Y:S02]  /*46a0*/  @!P5 IMAD.MOV R15, RZ, RZ, -R15 ;  /* 0x000000ffff0fd224 */ /* 0x000fe400078e0a0f */
[----:B------:R-:W-:Y:S01]  /*46b0*/  @!P6 IMAD.MOV R16, RZ, RZ, -R16 ;  /* 0x000000ffff10e224 */ /* 0x000fe200078e0a10 */
[----:B------:R-:W-:Y:S09]  /*46c0*/  STL [R1+0x1394], R13 ;  /* 0x0013940d01007387 */ /* 0x000ff20000100800 */
[----:B------:R-:W-:Y:S01]  /*46d0*/  @!P0 IMAD.IADD R17, R17, 0x1, -R2 ;  /* 0x0000000111118824 */ /* 0x000fe200078e0a02 */
[----:B------:R-:W-:Y:S03]  /*46e0*/  STL [R1+0x1398], R15 ;  /* 0x0013980f01007387 */ /* 0x000fe60000100800 */
[----:B------:R-:W-:Y:S01]  /*46f0*/  @!P3 IMAD.MOV R17, RZ, RZ, -R17 ;  /* 0x000000ffff11b224 */ /* 0x000fe200078e0a11 */
[----:B------:R-:W-:Y:S04]  /*4700*/  STL [R1+0x139c], R16 ;  /* 0x00139c1001007387 */ /* 0x000fe80000100800 */
[----:B------:R-:W5:Y:S04]  /*4710*/  LDL.LU R23, [R1+0x104] ;  /* 0x0001040001177983 */ /* 0x000f680000300800 */
[----:B------:R0:W-:Y:S01]  /*4720*/  STL [R1+0x13a0], R17 ;  /* 0x0013a01101007387 */ /* 0x0001e20000100800 */
[----:B--2---:R-:W-:-:S05]  /*4730*/  IABS R20, R25 ;  /* 0x0000001900147213 */ /* 0x004fca0000000000 */
[----:B------:R-:W-:-:S04]  /*4740*/  IMAD.HI.U32 R6, R0, R20, RZ ;  /* 0x0000001400067227 */ /* 0x000fc800078e00ff */
[----:B------:R-:W-:-:S04]  /*4750*/  IMAD.MOV R6, RZ, RZ, -R6 ;  /* 0x000000ffff067224 */ /* 0x000fc800078e0a06 */
[----:B------:R-:W-:-:S05]  /*4760*/  IMAD R20, R2, R6, R20 ;  /* 0x0000000602147224 */ /* 0x000fca00078e0214 */
[----:B------:R-:W-:Y:S02]  /*4770*/  ISETP.GT.U32.AND P2, PT, R2, R20, PT ;  /* 0x000000140200720c */ /* 0x000fe40003f44070 */
[----:B----4-:R-:W-:-:S05]  /*4780*/  IABS R22, R11 ;  /* 0x0000000b00167213 */ /* 0x010fca0000000000 */
[----:B------:R-:W-:Y:S01]  /*4790*/  IMAD.HI.U32 R3, R0, R22, RZ ;  /* 0x0000001600037227 */ /* 0x000fe200078e00ff */
[----:B---3--:R-:W-:Y:S02]  /*47a0*/  IABS R21, R26 ;  /* 0x0000001a00157213 */ /* 0x008fe40000000000 */
[----:B-----5:R-:W-:Y:S01]  /*47b0*/  IABS R24, R14 ;  /* 0x0000000e00187213 */ /* 0x020fe20000000000 */
[----:B------:R-:W-:Y:S02]  /*47c0*/  IMAD.MOV R3, RZ, RZ, -R3 ;  /* 0x000000ffff037224 */ /* 0x000fe400078e0a03 */
[----:B------:R-:W-:Y:S01]  /*47d0*/  @!P2 IMAD.IADD R20, R20, 0x1, -R2 ;  /* 0x000000011414a824 */ /* 0x000fe200078e0a02 */
[C---:B------:R-:W-:Y:S01]  /*47e0*/  ISETP.GT.U32.AND P2, PT, R2.reuse, R19, PT ;  /* 0x000000130200720c */ /* 0x040fe20003f44070 */
[----:B------:R-:W-:Y:S02]  /*47f0*/  IMAD R22, R2, R3, R22 ;  /* 0x0000000302167224 */ /* 0x000fe400078e0216 */
[----:B------:R-:W-:-:S04]  /*4800*/  IMAD.HI.U32 R3, R0, R24, RZ ;  /* 0x0000001800037227 */ /* 0x000fc800078e00ff */
[----:B------:R-:W-:-:S04]  /*4810*/  IMAD.HI.U32 R4, R0, R21, RZ ;  /* 0x0000001500047227 */ /* 0x000fc800078e00ff */
[----:B------:R-:W-:Y:S02]  /*4820*/  IMAD.MOV R3, RZ, RZ, -R3 ;  /* 0x000000ffff037224 */ /* 0x000fe400078e0a03 */
[----:B------:R-:W-:Y:S02]  /*4830*/  IMAD.MOV R4, RZ, RZ, -R4 ;  /* 0x000000ffff047224 */ /* 0x000fe400078e0a04 */
[C---:B------:R-:W-:Y:S02]  /*4840*/  IMAD R24, R2.reuse, R3, R24 ;  /* 0x0000000302187224 */ /* 0x040fe400078e0218 */
[C---:B------:R-:W-:Y:S02]  /*4850*/  IMAD R21, R2.reuse, R4, R21 ;  /* 0x0000000402157224 */ /* 0x040fe400078e0215 */
[----:B------:R-:W-:Y:S01]  /*4860*/  @!P2 IMAD.IADD R19, R19, 0x1, -R2 ;  /* 0x000000011313a824 */ /* 0x000fe200078e0a02 */
[C---:B------:R-:W-:Y:S02]  /*4870*/  ISETP.GT.U32.AND P2, PT, R2.reuse, R24, PT ;  /* 0x000000180200720c */ /* 0x040fe40003f44070 */
[----:B------:R-:W-:-:S02]  /*4880*/  ISETP.GT.U32.AND P5, PT, R2, R21, PT ;  /* 0x000000150200720c */ /* 0x000fc40003fa4070 */
[----:B------:R-:W-:Y:S02]  /*4890*/  ISETP.GT.U32.AND P0, PT, R2, R22, PT ;  /* 0x000000160200720c */ /* 0x000fe40003f04070 */
[----:B------:R-:W-:Y:S02]  /*48a0*/  ISETP.GE.AND P6, PT, R25, RZ, PT ;  /* 0x000000ff1900720c */ /* 0x000fe40003fc6270 */
[----:B------:R-:W-:-:S05]  /*48b0*/  IABS R25, R28 ;  /* 0x0000001c00197213 */ /* 0x000fca0000000000 */
[--C-:B------:R-:W-:Y:S01]  /*48c0*/  @!P2 IMAD.IADD R24, R24, 0x1, -R2.reuse ;  /* 0x000000011818a824 */ /* 0x100fe200078e0a02 */
[----:B------:R-:W-:Y:S01]  /*48d0*/  ISETP.GE.AND P2, PT, R28, RZ, PT ;  /* 0x000000ff1c00720c */ /* 0x000fe20003f46270 */
[--C-:B------:R-:W-:Y:S01]  /*48e0*/  @!P5 IMAD.IADD R21, R21, 0x1, -R2.reuse ;  /* 0x000000011515d824 */ /* 0x100fe200078e0a02 */
[----:B------:R-:W2:Y:S01]  /*48f0*/  LDL.LU R28, [R1+0x108] ;  /* 0x00010800011c7983 */ /* 0x000ea20000300800 */
[----:B------:R-:W-:Y:S01]  /*4900*/  ISETP.GT.U32.AND P5, PT, R2, R20, PT ;  /* 0x000000140200720c */ /* 0x000fe20003fa4070 */
[----:B------:R-:W-:Y:S02]  /*4910*/  @!P0 IMAD.IADD R22, R22, 0x1, -R2 ;  /* 0x0000000116168824 */ /* 0x000fe400078e0a02 */
[----:B------:R-:W-:Y:S02]  /*4920*/  ISETP.GT.U32.AND P0, PT, R2, R21, PT ;  /* 0x000000150200720c */ /* 0x000fe40003f04070 */
[----:B------:R-:W-:Y:S01]  /*4930*/  ISETP.GE.AND P1, PT, R26, RZ, PT ;  /* 0x000000ff1a00720c */ /* 0x000fe20003f26270 */
[----:B------:R-:W-:-:S07]  /*4940*/  @!P4 IMAD.MOV R19, RZ, RZ, -R19 ;  /* 0x000000ffff13c224 */ /* 0x000fce00078e0a13 */
[----:B------:R-:W-:-:S03]  /*4950*/  @!P5 IMAD.IADD R20, R20, 0x1, -R2 ;  /* 0x000000011414d824 */ /* 0x000fc600078e0a02 */
[----:B------:R-:W-:Y:S02]  /*4960*/  @!P0 IMAD.IADD R21, R21, 0x1, -R2 ;  /* 0x0000000115158824 */ /* 0x000fe400078e0a02 */
[----:B------:R-:W-:Y:S02]  /*4970*/  @!P6 IMAD.MOV R20, RZ, RZ, -R20 ;  /* 0x000000ffff14e224 */ /* 0x000fe400078e0a14 */
[----:B------:R-:W-:Y:S01]  /*4980*/  @!P1 IMAD.MOV R21, RZ, RZ, -R21 ;  /* 0x000000ffff159224 */ /* 0x000fe200078e0a15 */
[----:B------:R1:W-:Y:S01]  /*4990*/  STL [R1+0x13a4], R19 ;  /* 0x0013a41301007387 */ /* 0x0003e20000100800 */
[----:B------:R-:W-:Y:S02]  /*49a0*/  IABS R26, R29 ;  /* 0x0000001d001a7213 */ /* 0x000fe40000000000 */
[----:B------:R-:W-:Y:S01]  /*49b0*/  ISETP.GE.AND P1, PT, R29, RZ, PT ;  /* 0x000000ff1d00720c */ /* 0x000fe20003f26270 */
[----:B------:R3:W-:Y:S04]  /*49c0*/  STL [R1+0x13a8], R20 ;  /* 0x0013a81401007387 */ /* 0x0007e80000100800 */
[----:B------:R-:W-:Y:S04]  /*49d0*/  STL [R1+0x13ac], R21 ;  /* 0x0013ac1501007387 */ /* 0x000fe80000100800 */
[----:B------:R-:W4:Y:S01]  /*49e0*/  LDL.LU R29, [R1+0x10c] ;  /* 0x00010c00011d7983 */ /* 0x000f220000300800 */
[----:B------:R-:W-:-:S04]  /*49f0*/  IMAD.HI.U32 R3, R0, R25, RZ ;  /* 0x0000001900037227 */ /* 0x000fc800078e00ff */
[----:B------:R-:W-:-:S04]  /*4a00*/  IMAD.MOV R3, RZ, RZ, -R3 ;  /* 0x000000ffff037224 */ /* 0x000fc800078e0a03 */
[----:B------:R-:W-:-:S05]  /*4a10*/  IMAD R25, R2, R3, R25 ;  /* 0x0000000302197224 */ /* 0x000fca00078e0219 */
[C---:B------:R-:W-:Y:S02]  /*4a20*/  ISETP.GT.U32.AND P0, PT, R2.reuse, R25, PT ;  /* 0x000000190200720c */ /* 0x040fe40003f04070 */
[----:B------:R-:W-:Y:S02]  /*4a30*/  ISETP.GT.U32.AND P3, PT, R2, R22, PT ;  /* 0x000000160200720c */ /* 0x000fe40003f64070 */
[----:B------:R-:W-:-:S09]  /*4a40*/  ISETP.GE.AND P5, PT, R11, RZ, PT ;  /* 0x000000ff0b00720c */ /* 0x000fd20003fa6270 */
[--C-:B------:R-:W-:Y:S01]  /*4a50*/  @!P0 IMAD.IADD R25, R25, 0x1, -R2.reuse ;  /* 0x0000000119198824 */ /* 0x100fe200078e0a02 */
[----:B------:R-:W-:Y:S01]  /*4a60*/  ISETP.GT.U32.AND P0, PT, R2, R24, PT ;  /* 0x000000180200720c */ /* 0x000fe20003f04070 */
[----:B------:R-:W-:Y:S01]  /*4a70*/  @!P3 IMAD.IADD R22, R22, 0x1, -R2 ;  /* 0x000000011616b824 */ /* 0x000fe200078e0a02 */
[----:B------:R-:W-:Y:S01]  /*4a80*/  ISETP.GE.AND P3, PT, R14, RZ, PT ;  /* 0x000000ff0e00720c */ /* 0x000fe20003f66270 */
[----:B------:R-:W-:-:S04]  /*4a90*/  IMAD.HI.U32 R4, R0, R26, RZ ;  /* 0x0000001a00047227 */ /* 0x000fc800078e00ff */
[----:B------:R-:W-:Y:S01]  /*4aa0*/  @!P5 IMAD.MOV R22, RZ, RZ, -R22 ;  /* 0x000000ffff16d224 */ /* 0x000fe200078e0a16 */
[----:B------:R-:W-:Y:S01]  /*4ab0*/  IABS R27, R18 ;  /* 0x00000012001b7213 */ /* 0x000fe20000000000 */
[----:B------:R-:W-:-:S03]  /*4ac0*/  IMAD.MOV R4, RZ, RZ, -R4 ;  /* 0x000000ffff047224 */ /* 0x000fc600078e0a04 */
[----:B------:R-:W-:Y:S01]  /*4ad0*/  STL [R1+0x13b0], R22 ;  /* 0x0013b01601007387 */ /* 0x000fe20000100800 */
[----:B------:R-:W-:Y:S01]  /*4ae0*/  @!P0 IMAD.IADD R24, R24, 0x1, -R2 ;  /* 0x0000000118188824 */ /* 0x000fe200078e0a02 */
[----:B------:R-:W-:Y:S02]  /*4af0*/  ISETP.GE.AND P0, PT, R18, RZ, PT ;  /* 0x000000ff1200720c */ /* 0x000fe40003f06270 */
[----:B------:R-:W5:Y:S01]  /*4b00*/  LDL.LU R18, [R1+0x110] ;  /* 0x0001100001127983 */ /* 0x000f620000300800 */
[----:B------:R-:W-:Y:S02]  /*4b10*/  IMAD R26, R2, R4, R26 ;  /* 0x00000004021a7224 */ /* 0x000fe400078e021a */
[----:B------:R-:W-:-:S03]  /*4b20*/  @!P3 IMAD.MOV R24, RZ, RZ, -R24 ;  /* 0x000000ffff18b224 */ /* 0x000fc600078e0a18 */
[C---:B------:R-:W-:Y:S02]  /*4b30*/  ISETP.GT.U32.AND P4, PT, R2.reuse, R26, PT ;  /* 0x0000001a0200720c */ /* 0x040fe40003f84070 */
[----:B------:R-:W-:Y:S01]  /*4b40*/  STL [R1+0x13b4], R24 ;  /* 0x0013b41801007387 */ /* 0x000fe20000100800 */
[----:B------:R-:W-:Y:S01]  /*4b50*/  ISETP.GT.U32.AND P6, PT, R2, R25, PT ;  /* 0x000000190200720c */ /* 0x000fe20003fc4070 */
[----:B------:R-:W-:-:S09]  /*4b60*/  IMAD.HI.U32 R3, R0, R27, RZ ;  /* 0x0000001b00037227 */ /* 0x000fd200078e00ff */
[----:B------:R-:W-:Y:S02]  /*4b70*/  @!P4 IMAD.IADD R26, R26, 0x1, -R2 ;  /* 0x000000011a1ac824 */ /* 0x000fe400078e0a02 */
[----:B------:R-:W-:-:S03]  /*4b80*/  IMAD.MOV R3, RZ, RZ, -R3 ;  /* 0x000000ffff037224 */ /* 0x000fc600078e0a03 */
[C---:B------:R-:W-:Y:S01]  /*4b90*/  ISETP.GT.U32.AND P4, PT, R2.reuse, R26, PT ;  /* 0x0000001a0200720c */ /* 0x040fe20003f84070 */
[----:B------:R-:W-:Y:S02]  /*4ba0*/  @!P6 IMAD.IADD R25, R25, 0x1, -R2 ;  /* 0x000000011919e824 */ /* 0x000fe400078e0a02 */
[----:B------:R-:W-:Y:S02]  /*4bb0*/  IMAD R27, R2, R3, R27 ;  /* 0x00000003021b7224 */ /* 0x000fe400078e021b */
[----:B------:R-:W-:-:S03]  /*4bc0*/  @!P2 IMAD.MOV R25, RZ, RZ, -R25 ;  /* 0x000000ffff19a224 */ /* 0x000fc600078e0a19 */
[----:B------:R-:W-:-:S05]  /*4bd0*/  ISETP.GT.U32.AND P5, PT, R2, R27, PT ;  /* 0x0000001b0200720c */ /* 0x000fca0003fa4070 */
[----:B------:R-:W-:-:S08]  /*4be0*/  @!P4 IMAD.IADD R26, R26, 0x1, -R2 ;  /* 0x000000011a1ac824 */ /* 0x000fd000078e0a02 */
[----:B------:R-:W-:-:S05]  /*4bf0*/  @!P5 IMAD.IADD R27, R27, 0x1, -R2 ;  /* 0x000000011b1bd824 */ /* 0x000fca00078e0a02 */
[----:B------:R-:W-:Y:S01]  /*4c00*/  ISETP.GT.U32.AND P5, PT, R2, R27, PT ;  /* 0x0000001b0200720c */ /* 0x000fe20003fa4070 */
[----:B------:R-:W-:-:S12]  /*4c10*/  @!P1 IMAD.MOV R26, RZ, RZ, -R26 ;  /* 0x000000ffff1a9224 */ /* 0x000fd800078e0a1a */
[----:B------:R-:W-:-:S04]  /*4c20*/  @!P5 IMAD.IADD R27, R27, 0x1, -R2 ;  /* 0x000000011b1bd824 */ /* 0x000fc800078e0a02 */
[----:B------:R-:W-:Y:S01]  /*4c30*/  @!P0 IMAD.MOV R27, RZ, RZ, -R27 ;  /* 0x000000ffff1b8224 */ /* 0x000fe200078e0a1b */
[----:B--2---:R-:W-:Y:S02]  /*4c40*/  IABS R11, R28 ;  /* 0x0000001c000b7213 */ /* 0x004fe40000000000 */
[----:B------:R-:W-:Y:S02]  /*4c50*/  ISETP.GE.AND P3, PT, R28, RZ, PT ;  /* 0x000000ff1c00720c */ /* 0x000fe40003f66270 */
[----:B------:R-:W2:Y:S04]  /*4c60*/  LDL.LU R28, [R1+0x114] ;  /* 0x00011400011c7983 */ /* 0x000ea80000300800 */
[----:B------:R-:W-:Y:S01]  /*4c70*/  STL [R1+0x13b8], R25 ;  /* 0x0013b81901007387 */ /* 0x000fe20000100800 */
[----:B----4-:R-:W-:-:S02]  /*4c80*/  ISETP.GE.AND P4, PT, R29, RZ, PT ;  /* 0x000000ff1d00720c */ /* 0x010fc40003f86270 */
[----:B------:R-:W-:Y:S02]  /*4c90*/  IABS R4, R29 ;  /* 0x0000001d00047213 */ /* 0x000fe40000000000 */
[----:B------:R-:W4:Y:S04]  /*4ca0*/  LDL.LU R29, [R1+0x118] ;  /* 0x00011800011d7983 */ /* 0x000f280000300800 */
[----:B0-----:R-:W3:Y:S04]  /*4cb0*/  LDL.LU R17, [R1+0x11c] ;  /* 0x00011c0001117983 */ /* 0x001ee80000300800 */
[----:B------:R-:W3:Y:S04]  /*4cc0*/  LDL.LU R10, [R1+0x120] ;  /* 0x00012000010a7983 */ /* 0x000ee80000300800 */
[----:B------:R-:W-:Y:S04]  /*4cd0*/  STL [R1+0x13bc], R26 ;  /* 0x0013bc1a01007387 */ /* 0x000fe80000100800 */
[----:B------:R-:W-:Y:S04]  /*4ce0*/  STL [R1+0x13c0], R27 ;  /* 0x0013c01b01007387 */ /* 0x000fe80000100800 */
[----:B------:R-:W3:Y:S04]  /*4cf0*/  LDL.LU R16, [R1+0x124] ;  /* 0x0001240001107983 */ /* 0x000ee80000300800 */
[----:B------:R-:W3:Y:S04]  /*4d00*/  LDL.LU R13, [R1+0x128] ;  /* 0x00012800010d7983 */ /* 0x000ee80000300800 */
[----:B------:R-:W3:Y:S04]  /*4d10*/  LDL.LU R15, [R1+0x12c] ;  /* 0x00012c00010f7983 */ /* 0x000ee80000300800 */
[----:B------:R-:W3:Y:S01]  /*4d20*/  LDL R12, [R1+0x7c0] ;  /* 0x0007c000010c7983 */ /* 0x000ee20000100800 */
[----:B------:R-:W-:-:S05]  /*4d30*/  IABS R9, R23 ;  /* 0x0000001700097213 */ /* 0x000fca0000000000 */
[----:B------:R-:W-:-:S04]  /*4d40*/  IMAD.HI.U32 R3, R0, R9, RZ ;  /* 0x0000000900037227 */ /* 0x000fc800078e00ff */
[----:B------:R-:W-:-:S04]  /*4d50*/  IMAD.MOV R3, RZ, RZ, -R3 ;  /* 0x000000ffff037224 */ /* 0x000fc800078e0a03 */
[----:B------:R-:W-:Y:S02]  /*4d60*/  IMAD R9, R2, R3, R9 ;  /* 0x0000000302097224 */ /* 0x000fe400078e0209 */
[----:B------:R-:W-:-:S03]  /*4d70*/  IMAD.HI.U32 R6, R0, R11, RZ ;  /* 0x0000000b00067227 */ /* 0x000fc600078e00ff */
[----:B------:R-:W-:Y:S01]  /*4d80*/  ISETP.GT.U32.AND P2, PT, R2, R9, PT ;  /* 0x000000090200720c */ /* 0x000fe20003f44070 */
[----:B------:R-:W-:-:S04]  /*4d90*/  IMAD.MOV R6, RZ, RZ, -R6 ;  /* 0x000000ffff067224 */ /* 0x000fc800078e0a06 */
[----:B------:R-:W-:Y:S01]  /*4da0*/  IMAD R11, R2, R6, R11 ;  /* 0x00000006020b7224 */ /* 0x000fe200078e020b */
[----:B-----5:R-:W-:-:S04]  /*4db0*/  IABS R3, R18 ;  /* 0x0000001200037213 */ /* 0x020fc80000000000 */
[----:B------:R-:W-:-:S03]  /*4dc0*/  ISETP.GT.U32.AND P1, PT, R2, R11, PT ;  /* 0x0000000b0200720c */ /* 0x000fc60003f24070 */
[----:B------:R-:W-:Y:S02]  /*4dd0*/  @!P2 IMAD.IADD R9, R9, 0x1, -R2 ;  /* 0x000000010909a824 */ /* 0x000fe400078e0a02 */
[----:B------:R-:W-:-:S03]  /*4de0*/  IMAD.MOV.U32 R7, RZ, RZ, R4 ;  /* 0x000000ffff077224 */ /* 0x000fc600078e0004 */
[----:B------:R-:W-:Y:S01]  /*4df0*/  ISETP.GT.U32.AND P2, PT, R2, R9, PT ;  /* 0x000000090200720c */ /* 0x000fe20003f44070 */
[----:B------:R-:W-:Y:S01]  /*4e00*/  IMAD.MOV.U32 R4, RZ, RZ, R3 ;  /* 0x000000ffff047224 */ /* 0x000fe200078e0003 */
[----:B------:R-:W-:Y:S01]  /*4e10*/  ISETP.GE.AND P6, PT, R23, RZ, PT ;  /* 0x000000ff1700720c */ /* 0x000fe20003fc6270 */
[----:B------:R-:W-:Y:S01]  /*4e20*/  IMAD.HI.U32 R14, R0, R7, RZ ;  /* 0x00000007000e7227 */ /* 0x000fe200078e00ff */
[----:B------:R-:W-:-:S03]  /*4e30*/  ISETP.GE.AND P5, PT, R18, RZ, PT ;  /* 0x000000ff1200720c */ /* 0x000fc60003fa6270 */
[----:B------:R-:W-:-:S04]  /*4e40*/  IMAD.HI.U32 R18, R0, R4, RZ ;  /* 0x0000000400127227 */ /* 0x000fc800078e00ff */
[----:B------:R-:W-:Y:S02]  /*4e50*/  IMAD.MOV R14, RZ, RZ, -R14 ;  /* 0x000000ffff0e7224 */ /* 0x000fe400078e0a0e */
[----:B------:R-:W-:Y:S02]  /*4e60*/  @!P1 IMAD.IADD R11, R11, 0x1, -R2 ;  /* 0x000000010b0b9824 */ /* 0x000fe400078e0a02 */
[----:B------:R-:W-:Y:S02]  /*4e70*/  IMAD.MOV R18, RZ, RZ, -R18 ;  /* 0x000000ffff127224 */ /* 0x000fe400078e0a12 */
[C---:B------:R-:W-:Y:S01]  /*4e80*/  IMAD R14, R2.reuse, R14, R7 ;  /* 0x0000000e020e7224 */ /* 0x040fe200078e0207 */
[C---:B------:R-:W-:Y:S01]  /*4e90*/  ISETP.GT.U32.AND P1, PT, R2.reuse, R11, PT ;  /* 0x0000000b0200720c */ /* 0x040fe20003f24070 */
[----:B------:R-:W-:Y:S02]  /*4ea0*/  @!P2 IMAD.IADD R9, R9, 0x1, -R2 ;  /* 0x000000010909a824 */ /* 0x000fe400078e0a02 */
[----:B------:R-:W-:-:S02]  /*4eb0*/  IMAD R18, R2, R18, R4 ;  /* 0x0000001202127224 */ /* 0x000fc400078e0204 */
[----:B------:R-:W-:Y:S01]  /*4ec0*/  @!P6 IMAD.MOV R9, RZ, RZ, -R9 ;  /* 0x000000ffff09e224 */ /* 0x000fe200078e0a09 */
[----:B------:R-:W-:-:S07]  /*4ed0*/  ISETP.GT.U32.AND P6, PT, R2, R14, PT ;  /* 0x0000000e0200720c */ /* 0x000fce0003fc4070 */
[----:B------:R-:W-:Y:S01]  /*4ee0*/  @!P1 IMAD.IADD R11, R11, 0x1, -R2 ;  /* 0x000000010b0b9824 */ /* 0x000fe200078e0a02 */
[----:B------:R-:W-:-:S05]  /*4ef0*/  ISETP.GT.U32.AND P1, PT, R2, R18, PT ;  /* 0x000000120200720c */ /* 0x000fca0003f24070 */
[----:B------:R-:W-:-:S08]  /*4f00*/  @!P6 IMAD.IADD R14, R14, 0x1, -R2 ;  /* 0x000000010e0ee824 */ /* 0x000fd000078e0a02 */
[----:B------:R-:W-:Y:S01]  /*4f10*/  @!P1 IMAD.IADD R18, R18, 0x1, -R2 ;  /* 0x0000000112129824 */ /* 0x000fe200078e0a02 */
[----:B------:R-:W-:-:S13]  /*4f20*/  ISETP.GT.U32.AND P1, PT, R2, R14, PT ;  /* 0x0000000e0200720c */ /* 0x000fda0003f24070 */
[----:B------:R-:W-:-:S04]  /*4f30*/  @!P1 IMAD.IADD R14, R14, 0x1, -R2 ;  /* 0x000000010e0e9824 */ /* 0x000fc800078e0a02 */
[----:B------:R-:W-:Y:S02]  /*4f40*/  @!P4 IMAD.MOV R14, RZ, RZ, -R14 ;  /* 0x000000ffff0ec224 */ /* 0x000fe400078e0a0e */
[----:B------:R-:W-:Y:S01]  /*4f50*/  @!P3 IMAD.MOV R11, RZ, RZ, -R11 ;  /* 0x000000ffff0bb224 */ /* 0x000fe200078e0a0b */
[----:B------:R0:W-:Y:S01]  /*4f60*/  STL [R1+0x13c4], R9 ;  /* 0x0013c40901007387 */ /* 0x0001e20000100800 */
[----:B--2---:R-:W-:-:S05]  /*4f70*/  IABS R3, R28 ;  /* 0x0000001c00037213 */ /* 0x004fca0000000000 */
[----:B------:R-:W-:-:S04]  /*4f80*/  IMAD.MOV.U32 R4, RZ, RZ, R3 ;  /* 0x000000ffff047224 */ /* 0x000fc800078e0003 */
[----:B------:R-:W-:-:S04]  /*4f90*/  IMAD.HI.U32 R23, R0, R4, RZ ;  /* 0x0000000400177227 */ /* 0x000fc800078e00ff */
[----:B------:R-:W-:-:S04]  /*4fa0*/  IMAD.MOV R23, RZ, RZ, -R23 ;  /* 0x000000ffff177224 */ /* 0x000fc800078e0a17 */
[----:B------:R-:W-:-:S05]  /*4fb0*/  IMAD R23, R2, R23, R4 ;  /* 0x0000001702177224 */ /* 0x000fca00078e0204 */
[----:B------:R-:W-:Y:S02]  /*4fc0*/  ISETP.GT.U32.AND P6, PT, R2, R23, PT ;  /* 0x000000170200720c */ /* 0x000fe40003fc4070 */
[----:B------:R-:W-:Y:S02]  /*4fd0*/  ISETP.GE.AND P0, PT, R28, RZ, PT ;  /* 0x000000ff1c00720c */ /* 0x000fe40003f06270 */
[----:B----4-:R-:W-:-:S09]  /*4fe0*/  IABS R3, R29 ;  /* 0x0000001d00037213 */ /* 0x010fd20000000000 */
[----:B------:R-:W-:Y:S01]  /*4ff0*/  @!P6 IMAD.IADD R23, R23, 0x1, -R2 ;  /* 0x000000011717e824 */ /* 0x000fe200078e0a02 */
[----:B---3--:R-:W-:Y:S01]  /*5000*/  IABS R28, R17 ;  /* 0x00000011001c7213 */ /* 0x008fe20000000000 */
[----:B------:R-:W-:Y:S01]  /*5010*/  IMAD.MOV.U32 R8, RZ, RZ, R3 ;  /* 0x000000ffff087224 */ /* 0x000fe200078e0003 */
[----:B------:R-:W-:-:S03]  /*5020*/  ISETP.GT.U32.AND P6, PT, R2, R18, PT ;  /* 0x000000120200720c */ /* 0x000fc60003fc4070 */
[----:B------:R-:W-:Y:S01]  /*5030*/  IMAD.HI.U32 R7, R0, R8, RZ ;  /* 0x0000000800077227 */ /* 0x000fe200078e00ff */
[----:B------:R-:W-:-:S03]  /*5040*/  ISETP.GE.AND P2, PT, R29, RZ, PT ;  /* 0x000000ff1d00720c */ /* 0x000fc60003f46270 */
[----:B------:R-:W-:-:S04]  /*5050*/  IMAD.HI.U32 R3, R0, R28, RZ ;  /* 0x0000001c00037227 */ /* 0x000fc800078e00ff */
[----:B------:R-:W-:Y:S02]  /*5060*/  IMAD.MOV R29, RZ, RZ, -R7 ;  /* 0x000000ffff1d7224 */ /* 0x000fe400078e0a07 */
[----:B------:R-:W-:-:S04]  /*5070*/  IMAD.MOV R7, RZ, RZ, -R3 ;  /* 0x000000ffff077224 */ /* 0x000fc800078e0a03 */
[----:B------:R-:W-:Y:S02]  /*5080*/  IMAD R28, R2, R7, R28 ;  /* 0x00000007021c7224 */ /* 0x000fe400078e021c */
[----:B------:R-:W-:-:S03]  /*5090*/  @!P6 IMAD.IADD R18, R18, 0x1, -R2 ;  /* 0x000000011212e824 */ /* 0x000fc600078e0a02 */
[----:B------:R-:W-:Y:S02]  /*50a0*/  ISETP.GT.U32.AND P6, PT, R2, R28, PT ;  /* 0x0000001c0200720c */ /* 0x000fe40003fc4070 */
[----:B------:R-:W-:Y:S02]  /*50b0*/  IABS R6, R16 ;  /* 0x0000001000067213 */ /* 0x000fe40000000000 */
[----:B------:R-:W-:-:S03]  /*50c0*/  IABS R4, R10 ;  /* 0x0000000a00047213 */ /* 0x000fc60000000000 */
[----:B------:R-:W-:-:S06]  /*50d0*/  IMAD.MOV.U32 R3, RZ, RZ, R6 ;  /* 0x000000ffff037224 */ /* 0x000fcc00078e0006 */
[----:B------:R-:W-:Y:S02]  /*50e0*/  @!P6 IMAD.IADD R28, R28, 0x1, -R2 ;  /* 0x000000011c1ce824 */ /* 0x000fe400078e0a02 */
[----:B------:R-:W-:-:S03]  /*50f0*/  IMAD.HI.U32 R6, R0, R4, RZ ;  /* 0x0000000400067227 */ /* 0x000fc600078e00ff */
[C---:B------:R-:W-:Y:S01]  /*5100*/  ISETP.GT.U32.AND P4, PT, R2.reuse, R28, PT ;  /* 0x0000001c0200720c */ /* 0x040fe20003f84070 */
[----:B------:R-:W-:Y:S01]  /*5110*/  IMAD R29, R2, R29, R8 ;  /* 0x0000001d021d7224 */ /* 0x000fe200078e0208 */
[----:B------:R-:W-:Y:S01]  /*5120*/  IABS R8, R13 ;  /* 0x0000000d00087213 */ /* 0x000fe20000000000 */
[----:B------:R-:W-:Y:S02]  /*5130*/  IMAD.MOV R6, RZ, RZ, -R6 ;  /* 0x000000ffff067224 */ /* 0x000fe400078e0a06 */
[----:B------:R-:W-:Y:S01]  /*5140*/  IMAD.HI.U32 R7, R0, R3, RZ ;  /* 0x0000000300077227 */ /* 0x000fe200078e00ff */
[----:B------:R-:W-:-:S03]  /*5150*/  ISETP.GT.U32.AND P1, PT, R2, R29, PT ;  /* 0x0000001d0200720c */ /* 0x000fc60003f24070 */
[----:B------:R-:W-:Y:S02]  /*5160*/  IMAD R4, R2, R6, R4 ;  /* 0x0000000602047224 */ /* 0x000fe400078e0204 */
[----:B------:R-:W-:Y:S02]  /*5170*/  IMAD.MOV.U32 R6, RZ, RZ, R8 ;  /* 0x000000ffff067224 */ /* 0x000fe400078e0008 */
[----:B------:R-:W-:Y:S01]  /*5180*/  @!P4 IMAD.IADD R28, R28, 0x1, -R2 ;  /* 0x000000011c1cc824 */ /* 0x000fe200078e0a02 */
[----:B------:R-:W-:Y:S01]  /*5190*/  ISETP.GE.AND P4, PT, R10, RZ, PT ;  /* 0x000000ff0a00720c */ /* 0x000fe20003f86270 */
[----:B------:R-:W-:Y:S01]  /*51a0*/  IMAD.MOV R7, RZ, RZ, -R7 ;  /* 0x000000ffff077224 */ /* 0x000fe200078e0a07 */
[----:B------:R-:W2:Y:S01]  /*51b0*/  S2R R10, SR_TID.X ;  /* 0x00000000000a7919 */ /* 0x000ea20000002100 */
[----:B------:R-:W-:-:S04]  /*51c0*/  IMAD.HI.U32 R8, R0, R6, RZ ;  /* 0x0000000600087227 */ /* 0x000fc800078e00ff */
[C---:B------:R-:W-:Y:S02]  /*51d0*/  IMAD R3, R2.reuse, R7, R3 ;  /* 0x0000000702037224 */ /* 0x040fe400078e0203 */
[----:B-1----:R-:W-:Y:S02]  /*51e0*/  IMAD.MOV R19, RZ, RZ, -R8 ;  /* 0x000000ffff137224 */ /* 0x002fe400078e0a08 */
[----:B------:R-:W-:Y:S01]  /*51f0*/  @!P1 IMAD.IADD R29, R29, 0x1, -R2 ;  /* 0x000000011d1d9824 */ /* 0x000fe200078e0a02 */
[C---:B------:R-:W-:Y:S01]  /*5200*/  ISETP.GT.U32.AND P1, PT, R2.reuse, R3, PT ;  /* 0x000000030200720c */ /* 0x040fe20003f24070 */
[C---:B------:R-:W-:Y:S01]  /*5210*/  IMAD R6, R2.reuse, R19, R6 ;  /* 0x0000001302067224 */ /* 0x040fe200078e0206 */
[C---:B------:R-:W-:Y:S02]  /*5220*/  ISETP.GT.U32.AND P3, PT, R2.reuse, R23, PT ;  /* 0x000000170200720c */ /* 0x040fe40003f64070 */
[----:B------:R-:W-:Y:S02]  /*5230*/  IABS R20, R12 ;  /* 0x0000000c00147213 */ /* 0x000fe40000000000 */
[----:B------:R-:W-:-:S02]  /*5240*/  ISETP.GT.U32.AND P6, PT, R2, R6, PT ;  /* 0x000000060200720c */ /* 0x000fc40003fc4070 */
[----:B------:R-:W-:Y:S01]  /*5250*/  IABS R7, R15 ;  /* 0x0000000f00077213 */ /* 0x000fe20000000000 */
[----:B------:R-:W-:-:S04]  /*5260*/  IMAD.MOV.U32 R8, RZ, RZ, R20 ;  /* 0x000000ffff087224 */ /* 0x000fc800078e0014 */
[----:B------:R-:W-:Y:S01]  /*5270*/  @!P1 IMAD.IADD R3, R3, 0x1, -R2 ;  /* 0x0000000103039824 */ /* 0x000fe200078e0a02 */
[----:B------:R-:W-:Y:S01]  /*5280*/  ISETP.GT.U32.AND P1, PT, R2, R29, PT ;  /* 0x0000001d0200720c */ /* 0x000fe20003f24070 */
[----:B0-----:R-:W-:-:S04]  /*5290*/  IMAD.HI.U32 R9, R0, R7, RZ ;  /* 0x0000000700097227 */ /* 0x001fc800078e00ff */
[----:B------:R-:W-:-:S04]  /*52a0*/  IMAD.HI.U32 R0, R0, R8, RZ ;  /* 0x0000000800007227 */ /* 0x000fc800078e00ff */
[--C-:B------:R-:W-:Y:S02]  /*52b0*/  @!P3 IMAD.IADD R23, R23, 0x1, -R2.reuse ;  /* 0x000000011717b824 */ /* 0x100fe400078e0a02 */
[----:B------:R-:W-:Y:S02]  /*52c0*/  @!P6 IMAD.IADD R6, R6, 0x1, -R2 ;  /* 0x000000010606e824 */ /* 0x000fe400078e0a02 */
[----:B------:R-:W-:Y:S02]  /*52d0*/  IMAD.MOV R9, RZ, RZ, -R9 ;  /* 0x000000ffff097224 */ /* 0x000fe400078e0a09 */
[----:B------:R-:W-:Y:S02]  /*52e0*/  IMAD.MOV R0, RZ, RZ, -R0 ;  /* 0x000000ffff007224 */ /* 0x000fe400078e0a00 */
[----:B------:R-:W-:Y:S01]  /*52f0*/  @!P0 IMAD.MOV R23, RZ, RZ, -R23 ;  /* 0x000000ffff178224 */ /* 0x000fe200078e0a17 */
[C---:B------:R-:W-:Y:S01]  /*5300*/  ISETP.GT.U32.AND P0, PT, R2.reuse, R6, PT ;  /* 0x000000060200720c */ /* 0x040fe20003f04070 */
[----:B------:R-:W-:-:S02]  /*5310*/  IMAD R7, R2, R9, R7 ;  /* 0x0000000902077224 */ /* 0x000fc400078e0207 */
[----:B------:R-:W-:Y:S01]  /*5320*/  IMAD R8, R2, R0, R8 ;  /* 0x0000000002087224 */ /* 0x000fe200078e0208 */
[----:B--2---:R-:W-:Y:S01]  /*5330*/  LOP3.LUT R0, R10, 0x3, RZ, 0xc0, !PT ;  /* 0x000000030a007812 */ /* 0x004fe200078ec0ff */
[----:B------:R-:W-:Y:S01]  /*5340*/  @!P1 IMAD.IADD R29, R29, 0x1, -R2 ;  /* 0x000000011d1d9824 */ /* 0x000fe200078e0a02 */
[----:B------:R-:W-:Y:S02]  /*5350*/  SHF.R.U32.HI R9, RZ, 0x2, R10 ;  /* 0x00000002ff097819 */ /* 0x000fe4000001160a */
[----:B------:R-:W-:Y:S01]  /*5360*/  ISETP.GT.U32.AND P1, PT, R2, R7, PT ;  /* 0x000000070200720c */ /* 0x000fe20003f24070 */
[----:B------:R-:W-:Y:S01]  /*5370*/  IMAD R0, R0, 0x420, RZ ;  /* 0x0000042000007824 */ /* 0x000fe200078e02ff */
[----:B------:R-:W-:Y:S01]  /*5380*/  SGXT.U32 R9, R9, 0x3 ;  /* 0x000000030909781a */ /* 0x000fe20000000000 */
[----:B------:R0:W-:Y:S03]  /*5390*/  STL [R1+0x13c8], R11 ;  /* 0x0013c80b01007387 */ /* 0x0001e60000100800 */
[----:B------:R-:W-:Y:S01]  /*53a0*/  LOP3.LUT R0, R0, R9, RZ, 0xfc, !PT ;  /* 0x0000000900007212 */ /* 0x000fe200078efcff */
[----:B------:R-:W-:-:S02]  /*53b0*/  IMAD.SHL.U32 R9, R10, 0x40, RZ ;  /* 0x000000400a097824 */ /* 0x000fc400078e00ff */
[----:B------:R-:W-:Y:S01]  /*53c0*/  @!P0 IMAD.IADD R6, R6, 0x1, -R2 ;  /* 0x0000000106068824 */ /* 0x000fe200078e0a02 */
[----:B------:R-:W-:Y:S01]  /*53d0*/  ISETP.GE.AND P0, PT, R13, RZ, PT ;  /* 0x000000ff0d00720c */ /* 0x000fe20003f06270 */
[----:B------:R1:W-:Y:S01]  /*53e0*/  STL [R1+0x13cc], R14 ;  /* 0x0013cc0e01007387 */ /* 0x0003e20000100800 */
[----:B------:R-:W-:Y:S01]  /*53f0*/  SHF.R.U32.HI R13, RZ, 0x1, R10 ;  /* 0x00000001ff0d7819 */ /* 0x000fe2000001160a */
[----:B------:R-:W-:Y:S01]  /*5400*/  @!P5 IMAD.MOV R18, RZ, RZ, -R18 ;  /* 0x000000ffff12d224 */ /* 0x000fe200078e0a12 */
[----:B------:R-:W-:Y:S01]  /*5410*/  LOP3.LUT R9, R9, 0x1c0, RZ, 0xc0, !PT ;  /* 0x000001c009097812 */ /* 0x000fe200078ec0ff */
[----:B------:R-:W-:Y:S01]  /*5420*/  @!P1 IMAD.IADD R7, R7, 0x1, -R2 ;  /* 0x0000000107079824 */ /* 0x000fe200078e0a02 */
[----:B------:R-:W-:Y:S01]  /*5430*/  ISETP.GT.U32.AND P3, PT, R2, R4, PT ;  /* 0x000000040200720c */ /* 0x000fe20003f64070 */
[----:B0-----:R-:W-:Y:S01]  /*5440*/  IMAD.SHL.U32 R11, R10, 0x2, RZ ;  /* 0x000000020a0b7824 */ /* 0x001fe200078e00ff */
[----:B------:R-:W-:Y:S01]  /*5450*/  LOP3.LUT R0, R0, 0x10, R13, 0xf8, !PT ;  /* 0x0000001000007812 */ /* 0x000fe200078ef80d */
[----:B-1----:R-:W-:Y:S01]  /*5460*/  IMAD.SHL.U32 R14, R10, 0x8, RZ ;  /* 0x000000080a0e7824 */ /* 0x002fe200078e00ff */
[----:B------:R-:W-:Y:S01]  /*5470*/  STL [R1+0x13d0], R18 ;  /* 0x0013d01201007387 */ /* 0x000fe20000100800 */
[----:B------:R-:W-:-:S03]  /*5480*/  ISETP.GT.U32.AND P6, PT, R2, R3, PT ;  /* 0x000000030200720c */ /* 0x000fc60003fc4070 */
[----:B------:R-:W-:Y:S01]  /*5490*/  LOP3.LUT R9, R9, 0x30, R14, 0xf8, !PT ;  /* 0x0000003009097812 */ /* 0x000fe200078ef80e */
[----:B------:R-:W-:Y:S01]  /*54a0*/  STL [R1+0x13d4], R23 ;  /* 0x0013d41701007387 */ /* 0x000fe20000100800 */
[----:B------:R-:W-:-:S03]  /*54b0*/  ISETP.GT.U32.AND P1, PT, R2, R7, PT ;  /* 0x000000070200720c */ /* 0x000fc60003f24070 */
[----:B------:R-:W-:Y:S01]  /*54c0*/  STL [R1+0x1308], R14 ;  /* 0x0013080e01007387 */ /* 0x000fe20000100800 */
[----:B------:R-:W-:-:S03]  /*54d0*/  @!P2 IMAD.MOV R29, RZ, RZ, -R29 ;  /* 0x000000ffff1da224 */ /* 0x000fc600078e0a1d */
[----:B------:R0:W-:Y:S01]  /*54e0*/  STL [R1+0x130c], R0 ;  /* 0x00130c0001007387 */ /* 0x0001e20000100800 */
[----:B------:R-:W-:Y:S01]  /*54f0*/  @!P3 IMAD.IADD R4, R4, 0x1, -R2 ;  /* 0x000000010404b824 */ /* 0x000fe200078e0a02 */
[----:B------:R-:W-:Y:S02]  /*5500*/  ISETP.GE.AND P3, PT, R17, RZ, PT ;  /* 0x000000ff1100720c */ /* 0x000fe40003f66270 */
[----:B0-----:R-:W-:-:S05]  /*5510*/  LOP3.LUT R0, R9, 0x30, R11, 0x78, !PT ;  /* 0x0000003009007812 */ /* 0x001fca00078e780b */
[----:B------:R0:W-:Y:S04]  /*5520*/  STL [R1+0x6e8], R0 ;  /* 0x0006e80001007387 */ /* 0x0001e80000100800 */
[----:B------:R-:W-:Y:S01]  /*5530*/  STL [R1+0x13d8], R29 ;  /* 0x0013d81d01007387 */ /* 0x000fe20000100800 */
[----:B------:R-:W-:-:S03]  /*5540*/  @!P6 IMAD.IADD R3, R3, 0x1, -R2 ;  /* 0x000000010303e824 */ /* 0x000fc600078e0a02 */
[----:B------:R-:W2:Y:S01]  /*5550*/  LDL.LU R19, [R1+0xc4] ;  /* 0x0000c40001137983 */ /* 0x000ea20000300800 */
[----:B------:R-:W-:-:S03]  /*5560*/  ISETP.GE.AND P6, PT, R16, RZ, PT ;  /* 0x000000ff1000720c */ /* 0x000fc60003fc6270 */
[----:B------:R-:W3:Y:S01]  /*5570*/  LDL.LU R17, [R1+0xc0] ;  /* 0x0000c00001117983 */ /* 0x000ee20000300800 */
[----:B------:R-:W-:Y:S01]  /*5580*/  @!P1 IMAD.IADD R7, R7, 0x1, -R2 ;  /* 0x0000000107079824 */ /* 0x000fe200078e0a02 */
[----:B------:R-:W-:Y:S02]  /*5590*/  ISETP.GE.AND P1, PT, R15, RZ, PT ;  /* 0x000000ff0f00720c */ /* 0x000fe40003f26270 */
[----:B------:R-:W4:Y:S04]  /*55a0*/  LDL.LU R16, [R1+0xb8] ;  /* 0x0000b80001107983 */ /* 0x000f280000300800 */
[----:B------:R-:W5:Y:S04]  /*55b0*/  LDL.LU R15, [R1+0xb4] ;  /* 0x0000b400010f7983 */ /* 0x000f680000300800 */
[----:B------:R-:W5:Y:S01]  /*55c0*/  LDL.LU R13, [R1+0xac] ;  /* 0x0000ac00010d7983 */ /* 0x000f620000300800 */
[----:B------:R-:W-:-:S13]  /*55d0*/  ISETP.GT.U32.AND P5, PT, R2, R4, PT ;  /* 0x000000040200720c */ /* 0x000fda0003fa4070 */
[----:B------:R-:W-:Y:S01]  /*55e0*/  @!P5 IMAD.IADD R4, R4, 0x1, -R2 ;  /* 0x000000010404d824 */ /* 0x000fe200078e0a02 */
[----:B------:R-:W-:Y:S02]  /*55f0*/  ISETP.GT.U32.AND P5, PT, R2, R8, PT ;  /* 0x000000080200720c */ /* 0x000fe40003fa4070 */
[----:B------:R-:W-:-:S11]  /*5600*/  LOP3.LUT R20, R10, 0x3f, RZ, 0xc0, !PT ;  /* 0x0000003f0a147812 */ /* 0x000fd600078ec0ff */
[----:B------:R-:W-:-:S05]  /*5610*/  @!P5 IMAD.IADD R8, R8, 0x1, -R2 ;  /* 0x000000010808d824 */ /* 0x000fca00078e0a02 */
[----:B------:R-:W-:Y:S02]  /*5620*/  ISETP.GT.U32.AND P5, PT, R2, R8, PT ;  /* 0x000000080200720c */ /* 0x000fe40003fa4070 */
[----:B------:R-:W-:Y:S01]  /*5630*/  ISETP.GE.AND P2, PT, R12, RZ, PT ;  /* 0x000000ff0c00720c */ /* 0x000fe20003f46270 */
[----:B0-----:R-:W-:Y:S01]  /*5640*/  IMAD R0, R20, UR45, RZ ;  /* 0x0000002d14007c24 */ /* 0x001fe2000f8e02ff */
[----:B------:R-:W5:Y:S01]  /*5650*/  LDL.LU R12, [R1+0xa8] ;  /* 0x0000a800010c7983 */ /* 0x000f620000300800 */
[----:B------:R-:W-:Y:S01]  /*5660*/  @!P3 IMAD.MOV R28, RZ, RZ, -R28 ;  /* 0x000000ffff1cb224 */ /* 0x000fe200078e0a1c */
[----:B------:R-:W-:Y:S01]  /*5670*/  ISETP.NE.AND P3, PT, R5, RZ, PT ;  /* 0x000000ff0500720c */ /* 0x000fe20003f65270 */
[----:B------:R-:W-:Y:S01]  /*5680*/  @!P4 IMAD.MOV R4, RZ, RZ, -R4 ;  /* 0x000000ffff04c224 */ /* 0x000fe200078e0a04 */
[----:B------:R-:W5:Y:S01]  /*5690*/  LDL.LU R10, [R1+0x84] ;  /* 0x00008400010a7983 */ /* 0x000f620000300800 */
[----:B------:R-:W-:-:S04]  /*56a0*/  @!P6 IMAD.MOV R3, RZ, RZ, -R3 ;  /* 0x000000ffff03e224 */ /* 0x000fc800078e0a03 */
[----:B------:R-:W-:Y:S01]  /*56b0*/  @!P5 IMAD.IADD R8, R8, 0x1, -R2 ;  /* 0x000000010808d824 */ /* 0x000fe200078e0a02 */
[----:B------:R-:W-:Y:S01]  /*56c0*/  IADD3 R2, P5, PT, R0, UR26, RZ ;  /* 0x0000001a00027c10 */ /* 0x000fe2000ffbe0ff */
[----:B------:R-:W-:Y:S01]  /*56d0*/  STL [R1+0x13dc], R28 ;  /* 0x0013dc1c01007387 */ /* 0x000fe20000100800 */
[----:B------:R-:W-:Y:S01]  /*56e0*/  LOP3.LUT R5, RZ, R5, RZ, 0x33, !PT ;  /* 0x00000005ff057212 */ /* 0x000fe200078e33ff */
[----:B------:R-:W-:Y:S02]  /*56f0*/  @!P0 IMAD.MOV R6, RZ, RZ, -R6 ;  /* 0x000000ffff068224 */ /* 0x000fe400078e0a06 */
[----:B------:R-:W-:Y:S01]  /*5700*/  STL [R1+0x1314], R2 ;  /* 0x0013140201007387 */ /* 0x000fe20000100800 */
[----:B------:R-:W-:Y:S02]  /*5710*/  @!P1 IMAD.MOV R7, RZ, RZ, -R7 ;  /* 0x000000ffff079224 */ /* 0x000fe400078e0a07 */
[----:B------:R-:W-:Y:S01]  /*5720*/  @!P2 IMAD.MOV R8, RZ, RZ, -R8 ;  /* 0x000000ffff08a224 */ /* 0x000fe200078e0a08 */
[----:B------:R-:W-:Y:S04]  /*5730*/  STL [R1+0x13e0], R4 ;  /* 0x0013e00401007387 */ /* 0x000fe80000100800 */
[----:B------:R3:W-:Y:S04]  /*5740*/  STL [R1+0x13e4], R3 ;  /* 0x0013e40301007387 */ /* 0x0007e80000100800 */
[----:B------:R-:W-:Y:S04]  /*5750*/  STL [R1+0x13e8], R6 ;  /* 0x0013e80601007387 */ /* 0x000fe80000100800 */
[----:B------:R-:W-:Y:S04]  /*5760*/  STL [R1+0x13ec], R7 ;  /* 0x0013ec0701007387 */ /* 0x000fe80000100800 */
[----:B------:R-:W-:Y:S01]  /*5770*/  STL [R1+0x13f0], R8 ;  /* 0x0013f00801007387 */ /* 0x000fe20000100800 */
[----:B--2---:R-:W-:-:S02]  /*5780*/  SEL R0, R5, R19, !P3 ;  /* 0x0000001305007207 */ /* 0x004fc40005800000 */
[----:B---3--:R-:W-:-:S03]  /*5790*/  SEL R3, R5, R17, !P3 ;  /* 0x0000001105037207 */ /* 0x008fc60005800000 */
[----:B------:R5:W-:Y:S01]  /*57a0*/  STL [R1+0x2c], R0 ;  /* 0x00002c0001007387 */ /* 0x000be20000100800 */
[----:B----4-:R-:W-:-:S03]  /*57b0*/  SEL R2, R5, R16, !P3 ;  /* 0x0000001005027207 */ /* 0x010fc60005800000 */
[----:B------:R0:W-:Y:S01]  /*57c0*/  STL [R1+0x30], R3 ;  /* 0x0000300301007387 */ /* 0x0001e20000100800 */
[----:B-----5:R-:W-:-:S03]  /*57d0*/  SEL R0, R5, R15, !P3 ;  /* 0x0000000f05007207 */ /* 0x020fc60005800000 */
[----:B------:R1:W-:Y:S01]  /*57e0*/  STL [R1+0x3c], R2 ;  /* 0x00003c0201007387 */ /* 0x0003e20000100800 */
[----:B0-----:R-:W-:-:S03]  /*57f0*/  SEL R3, R5, R13, !P3 ;  /* 0x0000000d05037207 */ /* 0x001fc60005800000 */
[----:B------:R0:W-:Y:S04]  /*5800*/  STL [R1+0x44], R0 ;  /* 0x0000440001007387 */ /* 0x0001e80000100800 */
[----:B------:R-:W-:Y:S04]  /*5810*/  STL [R1+0x4c], R3 ;  /* 0x00004c0301007387 */ /* 0x000fe80000100800 */
[----:B------:R-:W2:Y:S01]  /*5820*/  LDL.LU R8, [R1+0x94] ;  /* 0x0000940001087983 */ /* 0x000ea20000300800 */
[C---:B-1----:R-:W-:Y:S02]  /*5830*/  SEL R2, R5.reuse, R12, !P3 ;  /* 0x0000000c05027207 */ /* 0x042fe40005800000 */
[----:B0-----:R-:W-:-:S03]  /*5840*/  SEL R0, R5, R10, !P3 ;  /* 0x0000000a05007207 */ /* 0x001fc60005800000 */
[----:B------:R-:W-:Y:S04]  /*5850*/  STL [R1+0x78], R2 ;  /* 0x0000780201007387 */ /* 0x000fe80000100800 */
[----:B--2---:R0:W-:Y:S04]  /*5860*/  STL [R1+0x13f4], R8 ;  /* 0x0013f40801007387 */ /* 0x0041e80000100800 */
[----:B------:R-:W-:Y:S04]  /*5870*/  STL [R1+0x84], R0 ;  /* 0x0000840001007387 */ /* 0x000fe80000100800 */
[----:B0-----:R-:W2:Y:S04]  /*5880*/  LDL.LU R8, [R1+0x9c] ;  /* 0x00009c0001087983 */ /* 0x001ea80000300800 */
[----:B--2---:R0:W-:Y:S04]  /*5890*/  STL [R1+0x13f8], R8 ;  /* 0x0013f80801007387 */ /* 0x0041e80000100800 */
[----:B0-----:R-:W2:Y:S04]  /*58a0*/  LDL.LU R8, [R1+0x98] ;  /* 0x0000980001087983 */ /* 0x001ea80000300800 */
[----:B--2---:R0:W-:Y:S04]  /*58b0*/  STL [R1+0x13fc], R8 ;  /* 0x0013fc0801007387 */ /* 0x0041e80000100800 */
[----:B0-----:R-:W2:Y:S04]  /*58c0*/  LDL.LU R8, [R1+0x8c] ;  /* 0x00008c0001087983 */ /* 0x001ea80000300800 */
[----:B------:R-:W3:Y:S04]  /*58d0*/  LDL.LU R7, [R1+0x90] ;  /* 0x0000900001077983 */ /* 0x000ee80000300800 */
[----:B------:R-:W4:Y:S04]  /*58e0*/  LDL.LU R6, [R1+0x88] ;  /* 0x0000880001067983 */ /* 0x000f280000300800 */
[----:B------:R-:W5:Y:S04]  /*58f0*/  LDL.LU R3, [R1+0x80] ;  /* 0x0000800001037983 */ /* 0x000f680000300800 */
[----:B------:R-:W3:Y:S04]  /*5900*/  LDL.LU R4, [R1+0x7c] ;  /* 0x00007c0001047983 */ /* 0x000ee80000300800 */
        /* <DEDUP_REMOVED lines=22> */
[----:B------:R-:W3:Y:S01]  /*5a70*/  LDL.LU R0, [R1] ;  /* 0x0000000001007983 */ /* 0x000ee20000300800 */
[----:B--2---:R-:W-:-:S05]  /*5a80*/  SEL R8, R5, R8, !P3 ;  /* 0x0000000805087207 */ /* 0x004fca0005800000 */
[----:B------:R0:W-:Y:S04]  /*5a90*/  STL [R1+0x8c], R8 ;  /* 0x00008c0801007387 */ /* 0x0001e80000100800 */
[----:B0-----:R-:W2:Y:S02]  /*5aa0*/  LDL.LU R8, [R1+0x13fc] ;  /* 0x0013fc0001087983 */ /* 0x001ea40000300800 */
[----:B--2---:R-:W-:-:S05]  /*5ab0*/  SEL R8, R5, R8, !P3 ;  /* 0x0000000805087207 */ /* 0x004fca0005800000 */
[----:B------:R0:W-:Y:S04]  /*5ac0*/  STL [R1+0x98], R8 ;  /* 0x0000980801007387 */ /* 0x0001e80000100800 */
[----:B0-----:R-:W2:Y:S02]  /*5ad0*/  LDL.LU R8, [R1+0x13f8] ;  /* 0x0013f80001087983 */ /* 0x001ea40000300800 */
[----:B--2---:R-:W-:-:S05]  /*5ae0*/  SEL R8, R5, R8, !P3 ;  /* 0x0000000805087207 */ /* 0x004fca0005800000 */
[----:B------:R0:W-:Y:S04]  /*5af0*/  STL [R1+0xa8], R8 ;  /* 0x0000a80801007387 */ /* 0x0001e80000100800 */
[----:B0-----:R-:W2:Y:S01]  /*5b00*/  LDL.LU R8, [R1+0x13f4] ;  /* 0x0013f40001087983 */ /* 0x001ea20000300800 */
[C---:B---3--:R-:W-:Y:S02]  /*5b10*/  SEL R7, R5.reuse, R7, !P3 ;  /* 0x0000000705077207 */ /* 0x048fe40005800000 */
[C---:B----4-:R-:W-:Y:S02]  /*5b20*/  SEL R6, R5.reuse, R6, !P3 ;  /* 0x0000000605067207 */ /* 0x050fe40005800000 */
[C---:B-----5:R-:W-:Y:S02]  /*5b30*/  SEL R3, R5.reuse, R3, !P3 ;  /* 0x0000000305037207 */ /* 0x060fe40005800000 */
[----:B------:R-:W-:-:S02]  /*5b40*/  SEL R4, R5, R4, !P3 ;  /* 0x0000000405047207 */ /* 0x000fc40005800000 */
[C---:B------:R-:W-:Y:S02]  /*5b50*/  SEL R28, R5.reuse, R28, !P3 ;  /* 0x0000001c051c7207 */ /* 0x040fe40005800000 */
[C---:B------:R-:W-:Y:S02]  /*5b60*/  SEL R29, R5.reuse, R29, !P3 ;  /* 0x0000001d051d7207 */ /* 0x040fe40005800000 */
[C---:B------:R-:W-:Y:S02]  /*5b70*/  SEL R23, R5.reuse, R23, !P3 ;  /* 0x0000001705177207 */ /* 0x040fe40005800000 */
[C---:B------:R-:W-:Y:S02]  /*5b80*/  SEL R18, R5.reuse, R18, !P3 ;  /* 0x0000001205127207 */ /* 0x040fe40005800000 */
[C---:B------:R-:W-:Y:S02]  /*5b90*/  SEL R14, R5.reuse, R14, !P3 ;  /* 0x0000000e050e7207 */ /* 0x040fe40005800000 */
        /* <DEDUP_REMOVED lines=16> */
[----:B--2---:R-:W-:-:S05]  /*5ca0*/  SEL R8, R5, R8, !P3 ;  /* 0x0000000805087207 */ /* 0x004fca0005800000 */
[----:B------:R0:W-:Y:S04]  /*5cb0*/  STL [R1+0xb0], R8 ;  /* 0x0000b00801007387 */ /* 0x0001e80000100800 */
[----:B0-----:R-:W2:Y:S04]  /*5cc0*/  LDL.LU R8, [R1+0x13f0] ;  /* 0x0013f00001087983 */ /* 0x001ea80000300800 */
[----:B------:R0:W-:Y:S04]  /*5cd0*/  STL [R1+0xbc], R7 ;  /* 0x0000bc0701007387 */ /* 0x0001e80000100800 */
[----:B0-----:R-:W3:Y:S04]  /*5ce0*/  LDL.LU R7, [R1+0x13ec] ;  /* 0x0013ec0001077983 */ /* 0x001ee80000300800 */
[----:B------:R0:W-:Y:S04]  /*5cf0*/  STL [R1+0xc4], R6 ;  /* 0x0000c40601007387 */ /* 0x0001e80000100800 */
[----:B0-----:R-:W4:Y:S04]  /*5d00*/  LDL.LU R6, [R1+0x13e8] ;  /* 0x0013e80001067983 */ /* 0x001f280000300800 */
[----:B------:R0:W-:Y:S04]  /*5d10*/  STL [R1+0xf8], R3 ;  /* 0x0000f80301007387 */ /* 0x0001e80000100800 */
[----:B0-----:R-:W5:Y:S04]  /*5d20*/  LDL.LU R3, [R1+0x13e4] ;  /* 0x0013e40001037983 */ /* 0x001f680000300800 */
[----:B------:R0:W-:Y:S04]  /*5d30*/  STL [R1+0xf4], R4 ;  /* 0x0000f40401007387 */ /* 0x0001e80000100800 */
[----:B0-----:R-:W2:Y:S04]  /*5d40*/  LDL.LU R4, [R1+0x13e0] ;  /* 0x0013e00001047983 */ /* 0x001ea80000300800 */
        /* <DEDUP_REMOVED lines=41> */
[----:B0-----:R-:W3:Y:S01]  /*5fe0*/  LDL.LU R10, [R1+0x138c] ;  /* 0x00138c00010a7983 */ /* 0x001ee20000300800 */
[----:B------:R-:W-:-:S05]  /*5ff0*/  SEL R2, R5, R2, !P3 ;  /* 0x0000000205027207 */ /* 0x000fca0005800000 */
[----:B------:R0:W-:Y:S02]  /*6000*/  STL [R1+0x80], R2 ;  /* 0x0000800201007387 */ /* 0x0001e40000100800 */
[----:B0-----:R-:W-:-:S05]  /*6010*/  SEL R2, R5, R0, !P3 ;  /* 0x0000000005027207 */ /* 0x001fca0005800000 */
[----:B------:R2:W-:Y:S02]  /*6020*/  STL [R1+0x7c], R2 ;  /* 0x00007c0201007387 */ /* 0x0005e40000100800 */
[C---:B--2---:R-:W-:Y:S02]  /*6030*/  SEL R2, R5.reuse, R12, !P3 ;  /* 0x0000000c05027207 */ /* 0x044fe40005800000 */
[C---:B---3--:R-:W-:Y:S02]  /*6040*/  SEL R0, R5.reuse, R10, !P3 ;  /* 0x0000000a05007207 */ /* 0x048fe40005800000 */
[----:B------:R-:W-:-:S03]  /*6050*/  SEL R10, R5, R13, !P3 ;  /* 0x0000000d050a7207 */ /* 0x000fc60005800000 */
[----:B------:R0:W-:Y:S04]  /*6060*/  STL [R1+0x74], R0 ;  /* 0x0000740001007387 */ /* 0x0001e80000100800 */
[----:B------:R1:W-:Y:S04]  /*6070*/  STL [R1+0x70], R2 ;  /* 0x0000700201007387 */ /* 0x0003e80000100800 */
[----:B------:R2:W-:Y:S01]  /*6080*/  STL [R1+0x6c], R10 ;  /* 0x00006c0a01007387 */ /* 0x0005e20000100800 */
[C---:B0-----:R-:W-:Y:S02]  /*6090*/  SEL R0, R5.reuse, R15, !P3 ;  /* 0x0000000f05007207 */ /* 0x041fe40005800000 */
[----:B-1----:R-:W-:-:S03]  /*60a0*/  SEL R2, R5, R16, !P3 ;  /* 0x0000001005027207 */ /* 0x002fc60005800000 */
[----:B------:R0:W-:Y:S01]  /*60b0*/  STL [R1+0x68], R0 ;  /* 0x0000680001007387 */ /* 0x0001e20000100800 */
[----:B--2---:R-:W-:-:S03]  /*60c0*/  SEL R10, R5, R17, !P3 ;  /* 0x00000011050a7207 */ /* 0x004fc60005800000 */
[----:B------:R1:W-:Y:S04]  /*60d0*/  STL [R1+0x64], R2 ;  /* 0x0000640201007387 */ /* 0x0003e80000100800 */
[----:B------:R2:W-:Y:S01]  /*60e0*/  STL [R1+0x60], R10 ;  /* 0x0000600a01007387 */ /* 0x0005e20000100800 */
[C---:B0-----:R-:W-:Y:S02]  /*60f0*/  SEL R0, R5.reuse, R19, !P3 ;  /* 0x0000001305007207 */ /* 0x041fe40005800000 */
[----:B-1----:R-:W-:-:S03]  /*6100*/  SEL R2, R5, R20, !P3 ;  /* 0x0000001405027207 */ /* 0x002fc60005800000 */
[----:B------:R0:W-:Y:S01]  /*6110*/  STL [R1+0x5c], R0 ;  /* 0x00005c0001007387 */ /* 0x0001e20000100800 */
[----:B--2---:R-:W-:-:S03]  /*6120*/  SEL R10, R5, R21, !P3 ;  /* 0x00000015050a7207 */ /* 0x004fc60005800000 */
[----:B------:R1:W-:Y:S04]  /*6130*/  STL [R1+0x58], R2 ;  /* 0x0000580201007387 */ /* 0x0003e80000100800 */
[----:B------:R-:W-:Y:S04]  /*6140*/  STL [R1+0x54], R10 ;  /* 0x0000540a01007387 */ /* 0x000fe80000100800 */
[----:B------:R-:W2:Y:S01]  /*6150*/  LDL.LU R15, [R1+0x2c] ;  /* 0x00002c00010f7983 */ /* 0x000ea20000300800 */
[C---:B0-----:R-:W-:Y:S02]  /*6160*/  SEL R0, R5.reuse, R22, !P3 ;  /* 0x0000001605007207 */ /* 0x041fe40005800000 */
[----:B-1----:R-:W-:-:S03]  /*6170*/  SEL R2, R5, R24, !P3 ;  /* 0x0000001805027207 */ /* 0x002fc60005800000 */
[----:B------:R0:W-:Y:S04]  /*6180*/  STL [R1+0x50], R0 ;  /* 0x0000500001007387 */ /* 0x0001e80000100800 */
[----:B------:R1:W-:Y:S04]  /*6190*/  STL [R1+0x48], R2 ;  /* 0x0000480201007387 */ /* 0x0003e80000100800 */
[----:B------:R-:W3:Y:S01]  /*61a0*/  LDL.LU R16, [R1+0x30] ;  /* 0x0000300001107983 */ /* 0x000ee20000300800 */
        /* <DEDUP_REMOVED lines=12> */
[----:B------:R0:W-:Y:S01]  /*6270*/  STL [R1+0x24], R0 ;  /* 0x0000240001007387 */ /* 0x0001e20000100800 */
[----:B------:R-:W-:-:S03]  /*6280*/  SEL R9, R5, R23, !P3 ;  /* 0x0000001705097207 */ /* 0x000fc60005800000 */
[----:B------:R-:W3:Y:S01]  /*6290*/  LDL.LU R17, [R1+0x4c] ;  /* 0x00004c0001117983 */ /* 0x000ee20000300800 */
[----:B0-----:R-:W-:-:S03]  /*62a0*/  SEL R0, R5, R18, !P3 ;  /* 0x0000001205007207 */ /* 0x001fc60005800000 */
[----:B------:R0:W-:Y:S04]  /*62b0*/  STL [R1+0x20], R2 ;  /* 0x0000200201007387 */ /* 0x0001e80000100800 */
[----:B------:R-:W3:Y:S04]  /*62c0*/  LDL.LU R10, [R1+0x78] ;  /* 0x00007800010a7983 */ /* 0x000ee80000300800 */
[----:B------:R1:W-:Y:S01]  /*62d0*/  STL [R1+0x1c], R0 ;  /* 0x00001c0001007387 */ /* 0x0003e20000100800 */
[----:B0-----:R-:W-:-:S03]  /*62e0*/  SEL R2, R5, R28, !P3 ;  /* 0x0000001c05027207 */ /* 0x001fc60005800000 */
[----:B------:R-:W-:Y:S04]  /*62f0*/  STL [R1+0x18], R9 ;  /* 0x0000180901007387 */ /* 0x000fe80000100800 */
[----:B------:R-:W3:Y:S01]  /*6300*/  LDL.LU R19, [R1+0x84] ;  /* 0x0000840001137983 */ /* 0x000ee20000300800 */
[----:B-1----:R-:W-:-:S05]  /*6310*/  SEL R0, R5, R29, !P3 ;  /* 0x0000001d05007207 */ /* 0x002fca0005800000 */
[----:B------:R0:W-:Y:S04]  /*6320*/  STL [R1+0x14], R0 ;  /* 0x0000140001007387 */ /* 0x0001e80000100800 */
[----:B------:R-:W-:Y:S04]  /*6330*/  STL [R1+0x10], R2 ;  /* 0x0000100201007387 */ /* 0x000fe80000100800 */
[----:B------:R-:W3:Y:S01]  /*6340*/  LDL.LU R12, [R1+0x8c] ;  /* 0x00008c00010c7983 */ /* 0x000ee20000300800 */
[----:B0-----:R-:W-:-:S05]  /*6350*/  SEL R0, R5, R4, !P3 ;  /* 0x0000000405007207 */ /* 0x001fca0005800000 */
[----:B------:R0:W-:Y:S02]  /*6360*/  STL [R1+0xc], R0 ;  /* 0x00000c0001007387 */ /* 0x0001e40000100800 */
[----:B0-----:R-:W0:Y:S01]  /*6370*/  S2R R0, SR_TID.X ;  /* 0x0000000000007919 */ /* 0x001e220000002100 */
[----:B-----5:R-:W-:-:S05]  /*6380*/  SEL R2, R5, R3, !P3 ;  /* 0x0000000305027207 */ /* 0x020fca0005800000 */
[----:B------:R4:W-:Y:S04]  /*6390*/  STL [R1+0x1318], R2 ;  /* 0x0013180201007387 */ /* 0x0009e80000100800 */
[----:B------:R-:W5:Y:S01]  /*63a0*/  LDL.LU R13, [R1+0x98] ;  /* 0x00009800010d7983 */ /* 0x000f620000300800 */
[----:B----4-:R-:W-:-:S05]  /*63b0*/  SEL R2, R5, R6, !P3 ;  /* 0x0000000605027207 */ /* 0x010fca0005800000 */
[----:B------:R-:W-:Y:S04]  /*63c0*/  STL [R1+0x4], R2 ;  /* 0x0000040201007387 */ /* 0x000fe80000100800 */
[----:B------:R-:W4:Y:S01]  /*63d0*/  LDL.LU R25, [R1+0xa8] ;  /* 0x0000a80001197983 */ /* 0x000f220000300800 */
[----:B0-----:R-:W-:Y:S02]  /*63e0*/  LOP3.LUT R22, R0, 0x3f, RZ, 0xc0, !PT ;  /* 0x0000003f00167812 */ /* 0x001fe400078ec0ff */
[----:B------:R-:W-:-:S03]  /*63f0*/  SEL R0, R5, R7, !P3 ;  /* 0x0000000705007207 */ /* 0x000fc60005800000 */
[----:B------:R-:W-:Y:S01]  /*6400*/  IMAD R22, R22, UR45, RZ ;  /* 0x0000002d16167c24 */ /* 0x000fe2000f8e02ff */
[----:B------:R-:W-:Y:S01]  /*6410*/  SEL R5, R5, R8, !P3 ;  /* 0x0000000805057207 */ /* 0x000fe20005800000 */
[----:B------:R-:W-:Y:S03]  /*6420*/  STL [R1+0x131c], R0 ;  /* 0x00131c0001007387 */ /* 0x000fe60000100800 */
[----:B------:R-:W-:Y:S01]  /*6430*/  LEA.HI.X.SX32 R3, R22, UR27, 0x1, P5 ;  /* 0x0000001b16037c11 */ /* 0x000fe2000a8f0eff */
[----:B------:R-:W-:Y:S04]  /*6440*/  STL [R1+0x1320], R5 ;  /* 0x0013200501007387 */ /* 0x000fe80000100800 */
[----:B------:R-:W-:Y:S01]  /*6450*/  STL [R1+0x1310], R3 ;  /* 0x0013100301007387 */ /* 0x000fe20000100800 */
[----:B--2---:R-:W-:-:S03]  /*6460*/  IMAD R4, R15, UR44, RZ ;  /* 0x0000002c0f047c24 */ /* 0x004fc6000f8e02ff */
[----:B------:R-:W2:Y:S04]  /*6470*/  LDL.LU R15, [R1+0xb0] ;  /* 0x0000b000010f7983 */ /* 0x000ea80000300800 */
[----:B------:R0:W-:Y:S01]  /*6480*/  STL [R1+0x1324], R4 ;  /* 0x0013240401007387 */ /* 0x0001e20000100800 */
[----:B---3--:R-:W-:-:S03]  /*6490*/  IMAD R6, R16, UR44, RZ ;  /* 0x0000002c10067c24 */ /* 0x008fc6000f8e02ff */
[----:B------:R-:W3:Y:S04]  /*64a0*/  LDL.LU R16, [R1+0xbc] ;  /* 0x0000bc0001107983 */ /* 0x000ee80000300800 */
[----:B------:R1:W-:Y:S01]  /*64b0*/  STL [R1+0x1328], R6 ;  /* 0x0013280601007387 */ /* 0x0003e20000100800 */
[----:B------:R-:W-:-:S05]  /*64c0*/  IMAD R7, R21, UR44, RZ ;  /* 0x0000002c15077c24 */ /* 0x000fca000f8e02ff */
[----:B------:R-:W-:Y:S01]  /*64d0*/  STL [R1+0x132c], R7 ;  /* 0x00132c0701007387 */ /* 0x000fe20000100800 */
[----:B------:R-:W-:-:S05]  /*64e0*/  IMAD R8, R20, UR44, RZ ;  /* 0x0000002c14087c24 */ /* 0x000fca000f8e02ff */
[----:B------:R-:W-:Y:S01]  /*64f0*/  STL [R1+0x1330], R8 ;  /* 0x0013300801007387 */ /* 0x000fe20000100800 */
[----:B------:R-:W-:-:S05]  /*6500*/  IMAD R9, R17, UR44, RZ ;  /* 0x0000002c11097c24 */ /* 0x000fca000f8e02ff */
[----:B------:R-:W-:Y:S04]  /*6510*/  STL [R1+0x1334], R9 ;  /* 0x0013340901007387 */ /* 0x000fe80000100800 */
[----:B------:R-:W3:Y:S01]  /*6520*/  LDL.LU R17, [R1+0xc4] ;  /* 0x0000c40001117983 */ /* 0x000ee20000300800 */
[----:B------:R-:W-:-:S03]  /*6530*/  IMAD R10, R10, UR44, RZ ;  /* 0x0000002c0a0a7c24 */ /* 0x000fc6000f8e02ff */
[----:B------:R-:W3:Y:S04]  /*6540*/  LDL.LU R18, [R1+0xf8] ;  /* 0x0000f80001127983 */ /* 0x000ee80000300800 */
[----:B------:R-:W-:Y:S01]  /*6550*/  STL [R1+0x1338], R10 ;  /* 0x0013380a01007387 */ /* 0x000fe20000100800 */
[----:B------:R-:W-:-:S03]  /*6560*/  IMAD R11, R19, UR44, RZ ;  /* 0x0000002c130b7c24 */ /* 0x000fc6000f8e02ff */
[----:B------:R-:W3:Y:S04]  /*6570*/  LDL.LU R19, [R1+0xf4] ;  /* 0x0000f40001137983 */ /* 0x000ee80000300800 */
[----:B------:R-:W3:Y:S04]  /*6580*/  LDL.LU R20, [R1+0xf0] ;  /* 0x0000f00001147983 */ /* 0x000ee80000300800 */
[----:B------:R-:W-:Y:S04]  /*6590*/  STL [R1+0x133c], R11 ;  /* 0x00133c0b01007387 */ /* 0x000fe80000100800 */
[----:B------:R-:W3:Y:S01]  /*65a0*/  LDL.LU R21, [R1+0xec] ;  /* 0x0000ec0001157983 */ /* 0x000ee20000300800 */
[----:B------:R-:W-:-:S03]  /*65b0*/  IMAD R12, R12, UR44, RZ ;  /* 0x0000002c0c0c7c24 */ /* 0x000fc6000f8e02ff */
[----:B------:R-:W3:Y:S04]  /*65c0*/  LDL.LU R22, [R1+0xe8] ;  /* 0x0000e80001167983 */ /* 0x000ee80000300800 */
[----:B------:R-:W-:Y:S04]  /*65d0*/  STL [R1+0x1340], R12 ;  /* 0x0013400c01007387 */ /* 0x000fe80000100800 */
[----:B------:R-:W3:Y:S04]  /*65e0*/  LDL.LU R23, [R1+0xe4] ;  /* 0x0000e40001177983 */ /* 0x000ee80000300800 */
[----:B------:R-:W3:Y:S01]  /*65f0*/  LDL.LU R24, [R1+0xe0] ;  /* 0x0000e00001187983 */ /* 0x000ee20000300800 */
[----:B-----5:R-:W-:-:S05]  /*6600*/  IMAD R13, R13, UR44, RZ ;  /* 0x0000002c0d0d7c24 */ /* 0x020fca000f8e02ff */
[----:B------:R-:W-:Y:S01]  /*6610*/  STL [R1+0x1344], R13 ;  /* 0x0013440d01007387 */ /* 0x000fe20000100800 */
[----:B----4-:R-:W-:-:S03]  /*6620*/  IMAD R14, R25, UR44, RZ ;  /* 0x0000002c190e7c24 */ /* 0x010fc6000f8e02ff */
[----:B------:R-:W4:Y:S04]  /*6630*/  LDL.LU R25, [R1+0xdc] ;  /* 0x0000dc0001197983 */ /* 0x000f280000300800 */
[----:B------:R-:W5:Y:S04]  /*6640*/  LDL.LU R26, [R1+0xd8] ;  /* 0x0000d800011a7983 */ /* 0x000f680000300800 */
[----:B------:R-:W-:Y:S04]  /*6650*/  STL [R1+0x1348], R14 ;  /* 0x0013480e01007387 */ /* 0x000fe80000100800 */
[----:B------:R-:W5:Y:S04]  /*6660*/  LDL.LU R27, [R1+0xd4] ;  /* 0x0000d400011b7983 */ /* 0x000f680000300800 */
[----:B------:R-:W5:Y:S01]  /*6670*/  LDL.LU R28, [R1+0xd0] ;  /* 0x0000d000011c7983 */ /* 0x000f620000300800 */
[----:B--2---:R-:W-:-:S05]  /*6680*/  IMAD R15, R15, UR44, RZ ;  /* 0x0000002c0f0f7c24 */ /* 0x004fca000f8e02ff */
[----:B------:R-:W-:Y:S04]  /*6690*/  STL [R1+0x134c], R15 ;  /* 0x00134c0f01007387 */ /* 0x000fe80000100800 */
[----:B------:R-:W2:Y:S04]  /*66a0*/  LDL.LU R29, [R1+0xcc] ;  /* 0x0000cc00011d7983 */ /* 0x000ea80000300800 */
[----:B0-----:R-:W2:Y:S04]  /*66b0*/  LDL.LU R4, [R1+0xc8] ;  /* 0x0000c80001047983 */ /* 0x001ea80000300800 */
[----:B------:R-:W1:Y:S04]  /*66c0*/  LDL.LU R3, [R1+0xc0] ;  /* 0x0000c00001037983 */ /* 0x000e680000300800 */
[----:B------:R-:W2:Y:S04]  /*66d0*/  LDL.LU R5, [R1+0xb8] ;  /* 0x0000b80001057983 */ /* 0x000ea80000300800 */
[----:B------:R-:W2:Y:S01]  /*66e0*/  LDL.LU R0, [R1+0xb4] ;  /* 0x0000b40001007983 */ /* 0x000ea20000300800 */
[----:B---3--:R-:W-:-:S03]  /*66f0*/  IMAD R16, R16, UR44, RZ ;  /* 0x0000002c10107c24 */ /* 0x008fc6000f8e02ff */
[----:B------:R-:W3:Y:S04]  /*6700*/  LDL.LU R2, [R1+0xac] ;  /* 0x0000ac0001027983 */ /* 0x000ee80000300800 */
[----:B------:R-:W-:Y:S01]  /*6710*/  STL [R1+0x1350], R16 ;  /* 0x0013501001007387 */ /* 0x000fe20000100800 */
[----:B------:R-:W-:Y:S02]  /*6720*/  IMAD R17, R17, UR44, RZ ;  /* 0x0000002c11117c24 */ /* 0x000fe4000f8e02ff */
[----:B------:R-:W-:-:S03]  /*6730*/  IMAD R18, R18, UR44, RZ ;  /* 0x0000002c12127c24 */ /* 0x000fc6000f8e02ff */
[----:B------:R-:W-:Y:S04]  /*6740*/  STL [R1+0x1354], R17 ;  /* 0x0013541101007387 */ /* 0x000fe80000100800 */
[----:B------:R-:W-:Y:S01]  /*6750*/  STL [R1+0x1358], R18 ;  /* 0x0013581201007387 */ /* 0x000fe20000100800 */
[----:B------:R-:W-:Y:S02]  /*6760*/  IMAD R19, R19, UR44, RZ ;  /* 0x0000002c13137c24 */ /* 0x000fe4000f8e02ff */
[----:B------:R-:W-:-:S03]  /*6770*/  IMAD R20, R20, UR44, RZ ;  /* 0x0000002c14147c24 */ /* 0x000fc6000f8e02ff */
[----:B------:R-:W-:Y:S01]  /*6780*/  STL [R1+0x135c], R19 ;  /* 0x00135c1301007387 */ /* 0x000fe20000100800 */
[----:B------:R-:W-:-:S03]  /*6790*/  IMAD R21, R21, UR44, RZ ;  /* 0x0000002c15157c24 */ /* 0x000fc6000f8e02ff */
[----:B------:R-:W-:Y:S01]  /*67a0*/  STL [R1+0x1360], R20 ;  /* 0x0013601401007387 */ /* 0x000fe20000100800 */
[----:B------:R-:W-:-:S03]  /*67b0*/  IMAD R22, R22, UR44, RZ ;  /* 0x0000002c16167c24 */ /* 0x000fc6000f8e02ff */
[----:B------:R-:W-:Y:S01]  /*67c0*/  STL [R1+0x1364], R21 ;  /* 0x0013641501007387 */ /* 0x000fe20000100800 */
[----:B------:R-:W-:-:S03]  /*67d0*/  IMAD R23, R23, UR44, RZ ;  /* 0x0000002c17177c24 */ /* 0x000fc6000f8e02ff */
[----:B------:R-:W-:Y:S01]  /*67e0*/  STL [R1+0x1368], R22 ;  /* 0x0013681601007387 */ /* 0x000fe20000100800 */
[----:B------:R-:W-:-:S03]  /*67f0*/  IMAD R24, R24, UR44, RZ ;  /* 0x0000002c18187c24 */ /* 0x000fc6000f8e02ff */
[----:B------:R-:W-:Y:S04]  /*6800*/  STL [R1+0x136c], R23 ;  /* 0x00136c1701007387 */ /* 0x000fe80000100800 */
[----:B------:R-:W-:Y:S01]  /*6810*/  STL [R1+0x1370], R24 ;  /* 0x0013701801007387 */ /* 0x000fe20000100800 */
[----:B----4-:R-:W-:Y:S02]  /*6820*/  IMAD R25, R25, UR44, RZ ;  /* 0x0000002c19197c24 */ /* 0x010fe4000f8e02ff */
[----:B-----5:R-:W-:-:S03]  /*6830*/  IMAD R26, R26, UR44, RZ ;  /* 0x0000002c1a1a7c24 */ /* 0x020fc6000f8e02ff */
[----:B------:R-:W-:Y:S01]  /*6840*/  STL [R1+0x1374], R25 ;  /* 0x0013741901007387 */ /* 0x000fe20000100800 */
[----:B------:R-:W-:-:S03]  /*6850*/  IMAD R27, R27, UR44, RZ ;  /* 0x0000002c1b1b7c24 */ /* 0x000fc6000f8e02ff */
[----:B------:R-:W-:Y:S01]  /*6860*/  STL [R1+0x1378], R26 ;  /* 0x0013781a01007387 */ /* 0x000fe20000100800 */
[----:B------:R-:W-:-:S03]  /*6870*/  IMAD R28, R28, UR44, RZ ;  /* 0x0000002c1c1c7c24 */ /* 0x000fc6000f8e02ff */
[----:B------:R-:W-:Y:S04]  /*6880*/  STL [R1+0x137c], R27 ;  /* 0x00137c1b01007387 */ /* 0x000fe80000100800 */
[----:B------:R-:W-:Y:S01]  /*6890*/  STL [R1+0x1380], R28 ;  /* 0x0013801c01007387 */ /* 0x000fe20000100800 */
[----:B--2---:R-:W-:Y:S02]  /*68a0*/  IMAD R29, R29, UR44, RZ ;  /* 0x0000002c1d1d7c24 */ /* 0x004fe4000f8e02ff */
[----:B------:R-:W-:-:S03]  /*68b0*/  IMAD R4, R4, UR44, RZ ;  /* 0x0000002c04047c24 */ /* 0x000fc6000f8e02ff */
[----:B------:R-:W-:Y:S01]  /*68c0*/  STL [R1+0x1384], R29 ;  /* 0x0013841d01007387 */ /* 0x000fe20000100800 */
[----:B-1----:R-:W-:-:S03]  /*68d0*/  IMAD R6, R3, UR44, RZ ;  /* 0x0000002c03067c24 */ /* 0x002fc6000f8e02ff */
[----:B------:R0:W-:Y:S01]  /*68e0*/  STL [R1+0x2c], R4 ;  /* 0x00002c0401007387 */ /* 0x0001e20000100800 */
[----:B------:R-:W-:-:S03]  /*68f0*/  IMAD R3, R5, UR44, RZ ;  /* 0x0000002c05037c24 */ /* 0x000fc6000f8e02ff */
[----:B------:R-:W-:Y:S01]  /*6900*/  STL [R1+0x30], R6 ;  /* 0x0000300601007387 */ /* 0x000fe20000100800 */
[----:B0-----:R-:W-:-:S03]  /*6910*/  IMAD R4, R0, UR44, RZ ;  /* 0x0000002c00047c24 */ /* 0x001fc6000f8e02ff */
[----:B------:R0:W-:Y:S04]  /*6920*/  STL [R1+0x3c], R3 ;  /* 0x00003c0301007387 */ /* 0x0001e80000100800 */
[----:B0-----:R-:W2:Y:S04]  /*6930*/  LDL.LU R3, [R1+0xa4] ;  /* 0x0000a40001037983 */ /* 0x001ea80000300800 */
[----:B------:R-:W-:Y:S04]  /*6940*/  STL [R1+0x44], R4 ;  /* 0x0000440401007387 */ /* 0x000fe80000100800 */
[----:B------:R-:W4:Y:S01]  /*6950*/  LDL.LU R29, [R1+0x9c] ;  /* 0x00009c00011d7983 */ /* 0x000f220000300800 */
[----:B---3--:R-:W-:-:S05]  /*6960*/  IMAD R0, R2, UR44, RZ ;  /* 0x0000002c02007c24 */ /* 0x008fca000f8e02ff */
[----:B------:R-:W-:Y:S04]  /*6970*/  STL [R1+0x4c], R0 ;  /* 0x00004c0001007387 */ /* 0x000fe80000100800 */
[----:B----4-:R0:W-:Y:S04]  /*6980*/  STL [R1+0x1388], R29 ;  /* 0x0013881d01007387 */ /* 0x0101e80000100800 */
[----:B0-----:R-:W3:Y:S04]  /*6990*/  LDL.LU R29, [R1+0xa0] ;  /* 0x0000a000011d7983 */ /* 0x001ee80000300800 */
[----:B------:R-:W4:Y:S04]  /*69a0*/  LDL.LU R28, [R1+0x94] ;  /* 0x00009400011c7983 */ /* 0x000f280000300800 */
[----:B------:R-:W5:Y:S04]  /*69b0*/  LDL.LU R27, [R1+0x90] ;  /* 0x00009000011b7983 */ /* 0x000f680000300800 */
[----:B------:R-:W4:Y:S04]  /*69c0*/  LDL.LU R26, [R1+0x88] ;  /* 0x00008800011a7983 */ /* 0x000f280000300800 */
[----:B------:R-:W4:Y:S04]  /*69d0*/  LDL.LU R25, [R1+0x80] ;  /* 0x0000800001197983 */ /* 0x000f280000300800 */
[----:B------:R-:W5:Y:S04]  /*69e0*/  LDL.LU R24, [R1+0x7c] ;  /* 0x00007c0001187983 */ /* 0x000f680000300800 */
        /* <DEDUP_REMOVED lines=13> */
[----:B------:R-:W5:Y:S01]  /*6ac0*/  LDL.LU R10, [R1+0x34] ;  /* 0x00003400010a7983 */ /* 0x000f620000300800 */
[----:B--2---:R-:W-:-:S03]  /*6ad0*/  IMAD R3, R3, UR44, RZ ;  /* 0x0000002c03037c24 */ /* 0x004fc6000f8e02ff */
[----:B------:R-:W2:Y:S04]  /*6ae0*/  LDL.LU R9, [R1+0x28] ;  /* 0x0000280001097983 */ /* 0x000ea80000300800 */
[----:B------:R-:W2:Y:S04]  /*6af0*/  LDL.LU R8, [R1+0x24] ;  /* 0x0000240001087983 */ /* 0x000ea80000300800 */
[----:B------:R-:W2:Y:S04]  /*6b00*/  LDL.LU R7, [R1+0x20] ;  /* 0x0000200001077983 */ /* 0x000ea80000300800 */
[----:B------:R-:W2:Y:S04]  /*6b10*/  LDL.LU R6, [R1+0x1c] ;  /* 0x00001c0001067983 */ /* 0x000ea80000300800 */
[----:B------:R-:W2:Y:S04]  /*6b20*/  LDL.LU R4, [R1+0x18] ;  /* 0x0000180001047983 */ /* 0x000ea80000300800 */
[----:B------:R-:W2:Y:S04]  /*6b30*/  LDL.LU R5, [R1+0x14] ;  /* 0x0000140001057983 */ /* 0x000ea80000300800 */
[----:B------:R-:W2:Y:S04]  /*6b40*/  LDL.LU R0, [R1+0x10] ;  /* 0x0000100001007983 */ /* 0x000ea80000300800 */
[----:B------:R-:W2:Y:S04]  /*6b50*/  LDL.LU R2, [R1+0xc] ;  /* 0x00000c0001027983 */ /* 0x000ea80000300800 */
[----:B------:R0:W-:Y:S04]  /*6b60*/  STL [R1+0x78], R3 ;  /* 0x0000780301007387 */ /* 0x0001e80000100800 */
[----:B0-----:R-:W2:Y:S01]  /*6b70*/  LDL.LU R3, [R1+0x4] ;  /* 0x0000040001037983 */ /* 0x001ea20000300800 */
[----:B---3--:R-:W-:-:S05]  /*6b80*/  IMAD R29, R29, UR44, RZ ;  /* 0x0000002c1d1d7c24 */ /* 0x008fca000f8e02ff */
[----:B------:R0:W-:Y:S04]  /*6b90*/  STL [R1+0x84], R29 ;  /* 0x0000841d01007387 */ /* 0x0001e80000100800 */
[----:B0-----:R-:W3:Y:S01]  /*6ba0*/  LDL.LU R29, [R1+0x1388] ;  /* 0x00138800011d7983 */ /* 0x001ee20000300800 */
[----:B----4-:R-:W-:Y:S02]  /*6bb0*/  IMAD R28, R28, UR44, RZ ;  /* 0x0000002c1c1c7c24 */ /* 0x010fe4000f8e02ff */
[----:B-----5:R-:W-:Y:S02]  /*6bc0*/  IMAD R27, R27, UR44, RZ ;  /* 0x0000002c1b1b7c24 */ /* 0x020fe4000f8e02ff */
[----:B------:R-:W-:Y:S02]  /*6bd0*/  IMAD R26, R26, UR44, RZ ;  /* 0x0000002c1a1a7c24 */ /* 0x000fe4000f8e02ff */
[----:B------:R-:W-:-:S02]  /*6be0*/  IMAD R25, R25, UR44, RZ ;  /* 0x0000002c19197c24 */ /* 0x000fc4000f8e02ff */
[----:B------:R-:W-:Y:S02]  /*6bf0*/  IMAD R24, R24, UR44, RZ ;  /* 0x0000002c18187c24 */ /* 0x000fe4000f8e02ff */
[----:B------:R-:W-:Y:S02]  /*6c00*/  IMAD R23, R23, UR44, RZ ;  /* 0x0000002c17177c24 */ /* 0x000fe4000f8e02ff */
[----:B------:R-:W-:Y:S02]  /*6c10*/  IMAD R22, R22, UR44, RZ ;  /* 0x0000002c16167c24 */ /* 0x000fe4000f8e02ff */
[----:B------:R-:W-:Y:S02]  /*6c20*/  IMAD R21, R21, UR44, RZ ;  /* 0x0000002c15157c24 */ /* 0x000fe4000f8e02ff */
        /* <DEDUP_REMOVED lines=11> */
[----:B--2---:R-:W-:Y:S02]  /*6ce0*/  IMAD R9, R9, UR44, RZ ;  /* 0x0000002c09097c24 */ /* 0x004fe4000f8e02ff */
[----:B------:R-:W-:Y:S02]  /*6cf0*/  IMAD R8, R8, UR44, RZ ;  /* 0x0000002c08087c24 */ /* 0x000fe4000f8e02ff */
[----:B------:R-:W-:-:S02]  /*6d00*/  IMAD R7, R7, UR44, RZ ;  /* 0x0000002c07077c24 */ /* 0x000fc4000f8e02ff */
[----:B------:R-:W-:Y:S02]  /*6d10*/  IMAD R6, R6, UR44, RZ ;  /* 0x0000002c06067c24 */ /* 0x000fe4000f8e02ff */
[----:B------:R-:W-:Y:S02]  /*6d20*/  IMAD R4, R4, UR44, RZ ;  /* 0x0000002c04047c24 */ /* 0x000fe4000f8e02ff */
[----:B------:R-:W-:Y:S02]  /*6d30*/  IMAD R5, R5, UR44, RZ ;  /* 0x0000002c05057c24 */ /* 0x000fe4000f8e02ff */
[----:B------:R-:W-:Y:S02]  /*6d40*/  IMAD R0, R0, UR44, RZ ;  /* 0x0000002c00007c24 */ /* 0x000fe4000f8e02ff */
[----:B------:R-:W-:Y:S02]  /*6d50*/  IMAD R2, R2, UR44, RZ ;  /* 0x0000002c02027c24 */ /* 0x000fe4000f8e02ff */
[----:B---3--:R-:W-:-:S05]  /*6d60*/  IMAD R29, R29, UR44, RZ ;  /* 0x0000002c1d1d7c24 */ /* 0x008fca000f8e02ff */
        /* <DEDUP_REMOVED lines=55> */
[----:B0-----:R-:W2:Y:S02]  /*70e0*/  LDL.LU R2, [R1+0x1318] ;  /* 0x0013180001027983 */ /* 0x001ea40000300800 */
[----:B--2---:R-:W-:-:S05]  /*70f0*/  IMAD R2, R2, UR44, RZ ;  /* 0x0000002c02027c24 */ /* 0x004fca000f8e02ff */
[----:B------:R0:W-:Y:S04]  /*7100*/  STL [R1+0x8], R2 ;  /* 0x0000080201007387 */ /* 0x0001e80000100800 */
[----:B0-----:R-:W2:Y:S01]  /*7110*/  LDL.LU R2, [R1+0x1314] ;  /* 0x0013140001027983 */ /* 0x001ea20000300800 */
[----:B------:R-:W-:-:S05]  /*7120*/  IMAD R3, R3, UR44, RZ ;  /* 0x0000002c03037c24 */ /* 0x000fca000f8e02ff */
[----:B------:R2:W-:Y:S02]  /*7130*/  STL [R1+0x4], R3 ;  /* 0x0000040301007387 */ /* 0x0005e40000100800 */
[----:B--2---:R-:W-:-:S05]  /*7140*/  IADD3 R3, P6, PT, R4, R2, RZ ;  /* 0x0000000204037210 */ /* 0x004fca0007fde0ff */
[----:B------:R0:W-:Y:S02]  /*7150*/  STL [R1+0x11a8], R3 ;  /* 0x0011a80301007387 */ /* 0x0001e40000100800 */
[----:B0-----:R-:W-:-:S05]  /*7160*/  IADD3 R3, P5, PT, R6, R2, RZ ;  /* 0x0000000206037210 */ /* 0x001fca0007fbe0ff */
        /* <DEDUP_REMOVED lines=10> */
[----:B------:R0:W-:Y:S04]  /*7210*/  STL [R1+0x11c0], R3 ;  /* 0x0011c00301007387 */ /* 0x0001e80000100800 */
[----:B0-----:R-:W2:Y:S02]  /*7220*/  LDL.LU R3, [R1+0x1310] ;  /* 0x0013100001037983 */ /* 0x001ea40000300800 */
[----:B--2---:R-:W-:-:S05]  /*7230*/  LEA.HI.X.SX32 R4, R4, R3, 0x1, P6 ;  /* 0x0000000304047211 */ /* 0x004fca00030f0eff */
[----:B------:R0:W-:Y:S02]  /*7240*/  STL [R1+0x11a0], R4 ;  /* 0x0011a00401007387 */ /* 0x0001e40000100800 */
[----:B0-----:R-:W-:-:S05]  /*7250*/  IADD3 R4, P6, PT, R12, R2, RZ ;  /* 0x000000020c047210 */ /* 0x001fca0007fde0ff */
[----:B------:R0:W-:Y:S01]  /*7260*/  STL [R1+0x11a4], R4 ;  /* 0x0011a40401007387 */ /* 0x0001e20000100800 */
[-C--:B------:R-:W-:Y:S02]  /*7270*/  LEA.HI.X.SX32 R7, R7, R3.reuse, 0x1, P3 ;  /* 0x0000000307077211 */ /* 0x080fe400018f0eff */
[----:B0-----:R-:W-:Y:S02]  /*7280*/  LEA.HI.X.SX32 R4, R6, R3, 0x1, P5 ;  /* 0x0000000306047211 */ /* 0x001fe400028f0eff */
[----:B------:R-:W-:-:S03]  /*7290*/  IADD3 R6, P5, PT, R13, R2, RZ ;  /* 0x000000020d067210 */ /* 0x000fc60007fbe0ff */
[----:B------:R0:W-:Y:S04]  /*72a0*/  STL [R1+0x1198], R4 ;  /* 0x0011980401007387 */ /* 0x0001e80000100800 */
[----:B------:R1:W-:Y:S01]  /*72b0*/  STL [R1+0x119c], R6 ;  /* 0x00119c0601007387 */ /* 0x0003e20000100800 */
[----:B0-----:R-:W-:-:S03]  /*72c0*/  IADD3 R4, P3, PT, R14, R2, RZ ;  /* 0x000000020e047210 */ /* 0x001fc60007f7e0ff */
[----:B------:R0:W-:Y:S01]  /*72d0*/  STL [R1+0x1190], R7 ;  /* 0x0011900701007387 */ /* 0x0001e20000100800 */
[----:B-1----:R-:W-:-:S03]  /*72e0*/  LEA.HI.X.SX32 R6, R8, R3, 0x1, P2 ;  /* 0x0000000308067211 */ /* 0x002fc600010f0eff */
[----:B------:R1:W-:Y:S01]  /*72f0*/  STL [R1+0x1194], R4 ;  /* 0x0011940401007387 */ /* 0x0003e20000100800 */
[----:B0-----:R-:W-:-:S03]  /*7300*/  IADD3 R7, P2, PT, R15, R2, RZ ;  /* 0x000000020f077210 */ /* 0x001fc60007f5e0ff */
[----:B------:R0:W-:Y:S01]  /*7310*/  STL [R1+0x1188], R6 ;  /* 0x0011880601007387 */ /* 0x0001e20000100800 */
[----:B-1----:R-:W-:-:S03]  /*7320*/  LEA.HI.X.SX32 R4, R9, R3, 0x1, P1 ;  /* 0x0000000309047211 */ /* 0x002fc600008f0eff */
[----:B------:R1:W-:Y:S04]  /*7330*/  STL [R1+0x118c], R7 ;  /* 0x00118c0701007387 */ /* 0x0003e80000100800 */
[----:B------:R2:W-:Y:S01]  /*7340*/  STL [R1+0x1180], R4 ;  /* 0x0011800401007387 */ /* 0x0005e20000100800 */
[----:B0-----:R-:W-:Y:S02]  /*7350*/  IADD3 R6, P1, PT, R16, R2, RZ ;  /* 0x0000000210067210 */ /* 0x001fe40007f3e0ff */
[----:B-1----:R-:W-:-:S03]  /*7360*/  LEA.HI.X.SX32 R7, R10, R3, 0x1, P0 ;  /* 0x000000030a077211 */ /* 0x002fc600000f0eff */
[----:B------:R0:W-:Y:S01]  /*7370*/  STL [R1+0x1184], R6 ;  /* 0x0011840601007387 */ /* 0x0001e20000100800 */
[----:B--2---:R-:W-:-:S03]  /*7380*/  IADD3 R4, P0, PT, R17, R2, RZ ;  /* 0x0000000211047210 */ /* 0x004fc60007f1e0ff */
[----:B------:R1:W-:Y:S04]  /*7390*/  STL [R1+0x1178], R7 ;  /* 0x0011780701007387 */ /* 0x0003e80000100800 */
[----:B------:R2:W-:Y:S01]  /*73a0*/  STL [R1+0x117c], R4 ;  /* 0x00117c0401007387 */ /* 0x0005e20000100800 */
[----:B0-----:R-:W-:Y:S02]  /*73b0*/  LEA.HI.X.SX32 R6, R11, R3, 0x1, P4 ;  /* 0x000000030b067211 */ /* 0x001fe400020f0eff */
[----:B-1----:R-:W-:-:S03]  /*73c0*/  IADD3 R7, P4, PT, R18, R2, RZ ;  /* 0x0000000212077210 */ /* 0x002fc60007f9e0ff */
[----:B------:R0:W-:Y:S01]  /*73d0*/  STL [R1+0x1170], R6 ;  /* 0x0011700601007387 */ /* 0x0001e20000100800 */
[----:B--2---:R-:W-:-:S03]  /*73e0*/  LEA.HI.X.SX32 R4, R12, R3, 0x1, P6 ;  /* 0x000000030c047211 */ /* 0x004fc600030f0eff */
[----:B------:R1:W-:Y:S04]  /*73f0*/  STL [R1+0x1174], R7 ;  /* 0x0011740701007387 */ /* 0x0003e80000100800 */
[----:B------:R2:W-:Y:S01]  /*7400*/  STL [R1+0x1168], R4 ;  /* 0x0011680401007387 */ /* 0x0005e20000100800 */
[----:B0-----:R-:W-:Y:S02]  /*7410*/  IADD3 R6, P6, PT, R19, R2, RZ ;  /* 0x0000000213067210 */ /* 0x001fe40007fde0ff */
[----:B-1----:R-:W-:-:S03]  /*7420*/  LEA.HI.X.SX32 R7, R13, R3, 0x1, P5 ;  /* 0x000000030d077211 */ /* 0x002fc600028f0eff */
[----:B------:R0:W-:Y:S01]  /*7430*/  STL [R1+0x116c], R6 ;  /* 0x00116c0601007387 */ /* 0x0001e20000100800 */
[----:B--2---:R-:W-:-:S03]  /*7440*/  IADD3 R4, P5, PT, R20, R2, RZ ;  /* 0x0000000214047210 */ /* 0x004fc60007fbe0ff */
[----:B------:R-:W-:Y:S04]  /*7450*/  STL [R1+0x1160], R7 ;  /* 0x0011600701007387 */ /* 0x000fe80000100800 */
[----:B------:R-:W2:Y:S01]  /*7460*/  LDL.LU R8, [R1+0x30] ;  /* 0x0000300001087983 */ /* 0x000ea20000300800 */
[----:B0-----:R-:W-:-:S03]  /*7470*/  LEA.HI.X.SX32 R6, R14, R3, 0x1, P3 ;  /* 0x000000030e067211 */ /* 0x001fc600018f0eff */
[----:B------:R0:W-:Y:S04]  /*7480*/  STL [R1+0x1164], R4 ;  /* 0x0011640401007387 */ /* 0x0001e80000100800 */
[----:B------:R1:W-:Y:S01]  /*7490*/  STL [R1+0x1158], R6 ;  /* 0x0011580601007387 */ /* 0x0003e20000100800 */
[----:B0-----:R-:W-:Y:S02]  /*74a0*/  IADD3 R4, P3, PT, R21, R2, RZ ;  /* 0x0000000215047210 */ /* 0x001fe40007f7e0ff */
[----:B-1----:R-:W-:-:S03]  /*74b0*/  LEA.HI.X.SX32 R6, R15, R3, 0x1, P2 ;  /* 0x000000030f067211 */ /* 0x002fc600010f0eff */
[----:B------:R0:W-:Y:S01]  /*74c0*/  STL [R1+0x115c], R4 ;  /* 0x00115c0401007387 */ /* 0x0001e20000100800 */
[----:B------:R-:W-:-:S03]  /*74d0*/  IADD3 R7, P2, PT, R22, R2, RZ ;  /* 0x0000000216077210 */ /* 0x000fc60007f5e0ff */
[----:B------:R1:W-:Y:S01]  /*74e0*/  STL [R1+0x1150], R6 ;  /* 0x0011500601007387 */ /* 0x0003e20000100800 */
[----:B0-----:R-:W-:-:S03]  /*74f0*/  LEA.HI.X.SX32 R4, R16, R3, 0x1, P1 ;  /* 0x0000000310047211 */ /* 0x001fc600008f0eff */
[----:B------:R0:W-:Y:S01]  /*7500*/  STL [R1+0x1154], R7 ;  /* 0x0011540701007387 */ /* 0x0001e20000100800 */
[----:B-1----:R-:W-:-:S03]  /*7510*/  IADD3 R6, P1, PT, R23, R2, RZ ;  /* 0x0000000217067210 */ /* 0x002fc60007f3e0ff */
[----:B0-----:R-:W2:Y:S04]  /*7520*/  LDL.LU R7, [R1+0x44] ;  /* 0x0000440001077983 */ /* 0x001ea80000300800 */
[----:B------:R0:W-:Y:S01]  /*7530*/  STL [R1+0x1148], R4 ;  /* 0x0011480401007387 */ /* 0x0001e20000100800 */
[----:B------:R-:W-:-:S03]  /*7540*/  LEA.HI.X.SX32 R10, R18, R3, 0x1, P4 ;  /* 0x00000003120a7211 */ /* 0x000fc600020f0eff */
[----:B------:R1:W-:Y:S01]  /*7550*/  STL [R1+0x114c], R6 ;  /* 0x00114c0601007387 */ /* 0x0003e20000100800 */
[----:B0-----:R-:W-:Y:S02]  /*7560*/  LEA.HI.X.SX32 R4, R17, R3, 0x1, P0 ;  /* 0x0000000311047211 */ /* 0x001fe400000f0eff */
[-C--:B------:R-:W-:Y:S01]  /*7570*/  IADD3 R9, P0, PT, R24, R2.reuse, RZ ;  /* 0x0000000218097210 */ /* 0x080fe20007f1e0ff */
[----:B-1----:R-:W2:Y:S04]  /*7580*/  LDL.LU R6, [R1+0x4c] ;  /* 0x00004c0001067983 */ /* 0x002ea80000300800 */
[----:B------:R0:W-:Y:S04]  /*7590*/  STL [R1+0x1140], R4 ;  /* 0x0011400401007387 */ /* 0x0001e80000100800 */
[----:B------:R1:W-:Y:S01]  /*75a0*/  STL [R1+0x1144], R9 ;  /* 0x0011440901007387 */ /* 0x0003e20000100800 */
[----:B0-----:R-:W-:-:S03]  /*75b0*/  IADD3 R4, P4, PT, R25, R2, RZ ;  /* 0x0000000219047210 */ /* 0x001fc60007f9e0ff */
[----:B------:R5:W-:Y:S01]  /*75c0*/  STL [R1+0x1138], R10 ;  /* 0x0011380a01007387 */ /* 0x000be20000100800 */
[----:B-1----:R-:W-:-:S03]  /*75d0*/  LEA.HI.X.SX32 R9, R19, R3, 0x1, P6 ;  /* 0x0000000313097211 */ /* 0x002fc600030f0eff */
[----:B------:R-:W2:Y:S04]  /*75e0*/  LDL.LU R19, [R1+0x78] ;  /* 0x0000780001137983 */ /* 0x000ea80000300800 */
[----:B------:R0:W-:Y:S01]  /*75f0*/  STL [R1+0x113c], R4 ;  /* 0x00113c0401007387 */ /* 0x0001e20000100800 */
[----:B-----5:R-:W-:-:S03]  /*7600*/  IADD3 R10, P6, PT, R26, R2, RZ ;  /* 0x000000021a0a7210 */ /* 0x020fc60007fde0ff */
[----:B0-----:R-:W5:Y:S04]  /*7610*/  LDL.LU R4, [R1+0x84] ;  /* 0x0000840001047983 */ /* 0x001f680000300800 */
[----:B------:R0:W-:Y:S04]  /*7620*/  STL [R1+0x1130], R9 ;  /* 0x0011300901007387 */ /* 0x0001e80000100800 */
[----:B------:R-:W2:Y:S01]  /*7630*/  LDL.LU R18, [R1+0x8c] ;  /* 0x00008c0001127983 */ /* 0x000ea20000300800 */
[----:B0-----:R-:W-:-:S03]  /*7640*/  LEA.HI.X.SX32 R9, R20, R3, 0x1, P5 ;  /* 0x0000000314097211 */ /* 0x001fc600028f0eff */
[----:B------:R-:W-:Y:S04]  /*7650*/  STL [R1+0x1134], R10 ;  /* 0x0011340a01007387 */ /* 0x000fe80000100800 */
[----:B------:R-:W2:Y:S04]  /*7660*/  LDL.LU R20, [R1+0x3c] ;  /* 0x00003c0001147983 */ /* 0x000ea80000300800 */
[----:B------:R0:W-:Y:S02]  /*7670*/  STL [R1+0x1128], R9 ;  /* 0x0011280901007387 */ /* 0x0001e40000100800 */
[----:B0-----:R-:W-:-:S02]  /*7680*/  LEA.HI.X.SX32 R9, R21, R3, 0x1, P3 ;  /* 0x0000000315097211 */ /* 0x001fc400018f0eff */
[----:B------:R-:W2:Y:S01]  /*7690*/  LDL.LU R21, [R1+0x2c] ;  /* 0x00002c0001157983 */ /* 0x000ea20000300800 */
[----:B----4-:R-:W-:-:S05]  /*76a0*/  IADD3 R10, P5, PT, R27, R2, RZ ;  /* 0x000000021b0a7210 */ /* 0x010fca0007fbe0ff */
[----:B------:R3:W-:Y:S04]  /*76b0*/  STL [R1+0x112c], R10 ;  /* 0x00112c0a01007387 */ /* 0x0007e80000100800 */
[----:B------:R-:W4:Y:S04]  /*76c0*/  LDL.LU R17, [R1+0x94] ;  /* 0x0000940001117983 */ /* 0x000f280000300800 */
[----:B------:R0:W-:Y:S01]  /*76d0*/  STL [R1+0x1120], R9 ;  /* 0x0011200901007387 */ /* 0x0001e20000100800 */
[----:B---3--:R-:W-:-:S03]  /*76e0*/  IADD3 R10, P3, PT, R28, R2, RZ ;  /* 0x000000021c0a7210 */ /* 0x008fc60007f7e0ff */
[----:B------:R-:W3:Y:S01]  /*76f0*/  LDL.LU R16, [R1+0x90] ;  /* 0x0000900001107983 */ /* 0x000ee20000300800 */
[----:B0-----:R-:W-:-:S03]  /*7700*/  LEA.HI.X.SX32 R9, R22, R3, 0x1, P2 ;  /* 0x0000000316097211 */ /* 0x001fc600010f0eff */
[----:B------:R0:W-:Y:S04]  /*7710*/  STL [R1+0x1124], R10 ;  /* 0x0011240a01007387 */ /* 0x0001e80000100800 */
[----:B------:R1:W-:Y:S04]  /*7720*/  STL [R1+0x1118], R9 ;  /* 0x0011180901007387 */ /* 0x0003e80000100800 */
[----:B------:R-:W3:Y:S01]  /*7730*/  LDL.LU R15, [R1+0x88] ;  /* 0x00008800010f7983 */ /* 0x000ee20000300800 */
[----:B0-----:R-:W-:Y:S02]  /*7740*/  IADD3 R10, P2, PT, R29, R2, RZ ;  /* 0x000000021d0a7210 */ /* 0x001fe40007f5e0ff */
[----:B-1----:R-:W-:-:S03]  /*7750*/  LEA.HI.X.SX32 R9, R23, R3, 0x1, P1 ;  /* 0x0000000317097211 */ /* 0x002fc600008f0eff */
[----:B------:R-:W-:Y:S04]  /*7760*/  STL [R1+0x111c], R10 ;  /* 0x00111c0a01007387 */ /* 0x000fe80000100800 */
[----:B------:R0:W-:Y:S04]  /*7770*/  STL [R1+0x1110], R9 ;  /* 0x0011100901007387 */ /* 0x0001e80000100800 */
[----:B------:R-:W3:Y:S01]  /*7780*/  LDL.LU R14, [R1+0x80] ;  /* 0x00008000010e7983 */ /* 0x000ee20000300800 */
[----:B0-----:R-:W-:Y:S02]  /*7790*/  LEA.HI.X.SX32 R9, R24, R3, 0x1, P0 ;  /* 0x0000000318097211 */ /* 0x001fe400000f0eff */
[----:B--2---:R-:W-:-:S05]  /*77a0*/  IADD3 R10, P1, PT, R21, R2, RZ ;  /* 0x00000002150a7210 */ /* 0x004fca0007f3e0ff */
[----:B------:R0:W-:Y:S04]  /*77b0*/  STL [R1+0x1114], R10 ;  /* 0x0011140a01007387 */ /* 0x0001e80000100800 */
[----:B------:R-:W2:Y:S04]  /*77c0*/  LDL.LU R13, [R1+0x7c] ;  /* 0x00007c00010d7983 */ /* 0x000ea80000300800 */
[----:B------:R1:W-:Y:S01]  /*77d0*/  STL [R1+0x1108], R9 ;  /* 0x0011080901007387 */ /* 0x0003e20000100800 */
[----:B0-----:R-:W-:-:S05]  /*77e0*/  IADD3 R10, P0, PT, R8, R2, RZ ;  /* 0x00000002080a7210 */ /* 0x001fca0007f1e0ff */
[----:B------:R0:W-:Y:S01]  /*77f0*/  STL [R1+0x110c], R10 ;  /* 0x00110c0a01007387 */ /* 0x0001e20000100800 */
[----:B-1----:R-:W-:-:S03]  /*7800*/  LEA.HI.X.SX32 R9, R25, R3, 0x1, P4 ;  /* 0x0000000319097211 */ /* 0x002fc600020f0eff */
        /* <DEDUP_REMOVED lines=9> */
[-C--:B-1----:R-:W-:Y:S02]  /*78a0*/  LEA.HI.X.SX32 R9, R27, R3.reuse, 0x1, P5 ;  /* 0x000000031b097211 */ /* 0x082fe400028f0eff */
[----:B------:R-:W-:Y:S01]  /*78b0*/  IADD3 R22, P5, PT, R6, R2, RZ ;  /* 0x0000000206167210 */ /* 0x000fe20007fbe0ff */
[----:B0-----:R-:W2:Y:S04]  /*78c0*/  LDL.LU R10, [R1+0x6c] ;  /* 0x00006c00010a7983 */ /* 0x001ea80000300800 */
[----:B------:R0:W-:Y:S04]  /*78d0*/  STL [R1+0x10f0], R9 ;  /* 0x0010f00901007387 */ /* 0x0001e80000100800 */
[----:B------:R-:W-:Y:S01]  /*78e0*/  STL [R1+0x10f4], R22 ;  /* 0x0010f41601007387 */ /* 0x000fe20000100800 */
[----:B0-----:R-:W-:-:S05]  /*78f0*/  LEA.HI.X.SX32 R9, R28, R3, 0x1, P3 ;  /* 0x000000031c097211 */ /* 0x001fca00018f0eff */
[----:B------:R0:W-:Y:S04]  /*7900*/  STL [R1+0x10e8], R9 ;  /* 0x0010e80901007387 */ /* 0x0001e80000100800 */
[----:B0-----:R-:W2:Y:S01]  /*7910*/  LDL.LU R9, [R1+0x68] ;  /* 0x0000680001097983 */ /* 0x001ea20000300800 */
[----:B------:R-:W-:Y:S02]  /*7920*/  IADD3 R23, P3, PT, R19, R2, RZ ;  /* 0x0000000213177210 */ /* 0x000fe40007f7e0ff */
[----:B------:R-:W-:-:S03]  /*7930*/  LEA.HI.X.SX32 R22, R29, R3, 0x1, P2 ;  /* 0x000000031d167211 */ /* 0x000fc600010f0eff */
[----:B------:R5:W-:Y:S04]  /*7940*/  STL [R1+0x10ec], R23 ;  /* 0x0010ec1701007387 */ /* 0x000be80000100800 */
[----:B------:R0:W-:Y:S01]  /*7950*/  STL [R1+0xfe4], R22 ;  /* 0x000fe41601007387 */ /* 0x0001e20000100800 */
[-C--:B-----5:R-:W-:Y:S02]  /*7960*/  IADD3 R23, P2, PT, R4, R2.reuse, RZ ;  /* 0x0000000204177210 */ /* 0x0a0fe40007f5e0ff */
[-C--:B0-----:R-:W-:Y:S02]  /*7970*/  LEA.HI.X.SX32 R22, R21, R3.reuse, 0x1, P1 ;  /* 0x0000000315167211 */ /* 0x081fe400008f0eff */
[----:B------:R-:W-:Y:S01]  /*7980*/  IADD3 R21, P1, PT, R18, R2, RZ ;  /* 0x0000000212157210 */ /* 0x000fe20007f3e0ff */
[----:B------:R0:W-:Y:S01]  /*7990*/  STL [R1+0x1004], R23 ;  /* 0x0010041701007387 */ /* 0x0001e20000100800 */
[----:B------:R-:W-:-:S03]  /*79a0*/  LEA.HI.X.SX32 R8, R8, R3, 0x1, P0 ;  /* 0x0000000308087211 */ /* 0x000fc600000f0eff */
[----:B------:R-:W5:Y:S04]  /*79b0*/  LDL.LU R24, [R1+0x64] ;  /* 0x0000640001187983 */ /* 0x000f680000300800 */
[----:B------:R1:W-:Y:S04]  /*79c0*/  STL [R1+0xfe8], R22 ;  /* 0x000fe81601007387 */ /* 0x0003e80000100800 */
[----:B------:R4:W-:Y:S04]  /*79d0*/  STL [R1+0x100c], R21 ;  /* 0x00100c1501007387 */ /* 0x0009e80000100800 */
[----:B0-----:R-:W5:Y:S01]  /*79e0*/  LDL.LU R23, [R1+0x60] ;  /* 0x0000600001177983 */ /* 0x001f620000300800 */
[----:B-1----:R-:W-:-:S02]  /*79f0*/  LEA.HI.X.SX32 R22, R20, R3, 0x1, P4 ;  /* 0x0000000314167211 */ /* 0x002fc400020f0eff */
[----:B----4-:R-:W-:Y:S01]  /*7a00*/  IADD3 R21, P0, PT, R17, R2, RZ ;  /* 0x0000000211157210 */ /* 0x010fe20007f1e0ff */
[----:B------:R0:W-:Y:S01]  /*7a10*/  STL [R1+0xfec], R8 ;  /* 0x000fec0801007387 */ /* 0x0001e20000100800 */
[----:B------:R-:W-:-:S03]  /*7a20*/  LEA.HI.X.SX32 R20, R7, R3, 0x1, P6 ;  /* 0x0000000307147211 */ /* 0x000fc600030f0eff */
[----:B0-----:R-:W4:Y:S04]  /*7a30*/  LDL.LU R8, [R1+0x5c] ;  /* 0x00005c0001087983 */ /* 0x001f280000300800 */
[----:B------:R3:W-:Y:S04]  /*7a40*/  STL [R1+0x1014], R21 ;  /* 0x0010141501007387 */ /* 0x0007e80000100800 */
[----:B------:R0:W-:Y:S04]  /*7a50*/  STL [R1+0xff0], R22 ;  /* 0x000ff01601007387 */ /* 0x0001e80000100800 */
[----:B------:R-:W4:Y:S01]  /*7a60*/  LDL.LU R7, [R1+0x58] ;  /* 0x0000580001077983 */ /* 0x000f220000300800 */
[----:B---3--:R-:W-:-:S02]  /*7a70*/  IADD3 R21, P4, PT, R16, R2, RZ ;  /* 0x0000000210157210 */ /* 0x008fc40007f9e0ff */
[----:B0-----:R-:W-:-:S03]  /*7a80*/  IADD3 R22, P6, PT, R15, R2, RZ ;  /* 0x000000020f167210 */ /* 0x001fc60007fde0ff */
[----:B------:R0:W-:Y:S04]  /*7a90*/  STL [R1+0x101c], R21 ;  /* 0x00101c1501007387 */ /* 0x0001e80000100800 */
[----:B------:R1:W-:Y:S01]  /*7aa0*/  STL [R1+0xff4], R20 ;  /* 0x000ff41401007387 */ /* 0x0003e20000100800 */
[----:B0-----:R-:W-:-:S03]  /*7ab0*/  LEA.HI.X.SX32 R21, R6, R3, 0x1, P5 ;  /* 0x0000000306157211 */ /* 0x001fc600028f0eff */
[----:B------:R-:W-:Y:S01]  /*7ac0*/  STL [R1+0x1024], R22 ;  /* 0x0010241601007387 */ /* 0x000fe20000100800 */
[----:B-1----:R-:W-:-:S03]  /*7ad0*/  IADD3 R20, P5, PT, R14, R2, RZ ;  /* 0x000000020e147210 */ /* 0x002fc60007fbe0ff */
[----:B------:R-:W3:Y:S04]  /*7ae0*/  LDL.LU R6, [R1+0x54] ;  /* 0x0000540001067983 */ /* 0x000ee80000300800 */
[----:B------:R0:W-:Y:S04]  /*7af0*/  STL [R1+0xff8], R21 ;  /* 0x000ff81501007387 */ /* 0x0001e80000100800 */
[----:B------:R2:W-:Y:S01]  /*7b00*/  STL [R1+0x102c], R20 ;  /* 0x00102c1401007387 */ /* 0x0005e20000100800 */
[-C--:B0-----:R-:W-:Y:S02]  /*7b10*/  LEA.HI.X.SX32 R21, R19, R3.reuse, 0x1, P3 ;  /* 0x0000000313157211 */ /* 0x081fe400018f0eff */
[----:B------:R-:W-:-:S03]  /*7b20*/  LEA.HI.X.SX32 R19, R4, R3, 0x1, P2 ;  /* 0x0000000304137211 */ /* 0x000fc600010f0eff */
[----:B------:R-:W-:Y:S04]  /*7b30*/  STL [R1+0xffc], R21 ;  /* 0x000ffc1501007387 */ /* 0x000fe80000100800 */
[----:B------:R-:W3:Y:S01]  /*7b40*/  LDL.LU R4, [R1+0x50] ;  /* 0x0000500001047983 */ /* 0x000ee20000300800 */
[----:B------:R-:W-:Y:S02]  /*7b50*/  LEA.HI.X.SX32 R17, R17, R3, 0x1, P0 ;  /* 0x0000000311117211 */ /* 0x000fe400000f0eff */
[----:B--2---:R-:W-:-:S05]  /*7b60*/  IADD3 R20, P3, PT, R13, R2, RZ ;  /* 0x000000020d147210 */ /* 0x004fca0007f7e0ff */
[----:B------:R0:W-:Y:S04]  /*7b70*/  STL [R1+0x1034], R20 ;  /* 0x0010341401007387 */ /* 0x0001e80000100800 */
[----:B------:R1:W-:Y:S01]  /*7b80*/  STL [R1+0x1000], R19 ;  /* 0x0010001301007387 */ /* 0x0003e20000100800 */
[----:B0-----:R-:W-:Y:S02]  /*7b90*/  IADD3 R20, P2, PT, R12, R2, RZ ;  /* 0x000000020c147210 */ /* 0x001fe40007f5e0ff */
[----:B-1----:R-:W-:-:S03]  /*7ba0*/  LEA.HI.X.SX32 R19, R18, R3, 0x1, P1 ;  /* 0x0000000312137211 */ /* 0x002fc600008f0eff */
[----:B------:R0:W-:Y:S04]  /*7bb0*/  STL [R1+0x103c], R20 ;  /* 0x00103c1401007387 */ /* 0x0001e80000100800 */
[----:B------:R-:W2:Y:S01]  /*7bc0*/  LDL.LU R22, [R1+0x48] ;  /* 0x0000480001167983 */ /* 0x000ea20000300800 */
[----:B------:R-:W-:-:S03]  /*7bd0*/  IADD3 R18, P1, PT, R11, R2, RZ ;  /* 0x000000020b127210 */ /* 0x000fc60007f3e0ff */
[----:B------:R-:W-:Y:S04]  /*7be0*/  STL [R1+0x1008], R19 ;  /* 0x0010081301007387 */ /* 0x000fe80000100800 */
[----:B------:R1:W-:Y:S04]  /*7bf0*/  STL [R1+0x1044], R18 ;  /* 0x0010441201007387 */ /* 0x0003e80000100800 */
[----:B------:R-:W2:Y:S04]  /*7c00*/  LDL.LU R21, [R1+0x40] ;  /* 0x0000400001157983 */ /* 0x000ea80000300800 */
[----:B------:R1:W-:Y:S04]  /*7c10*/  STL [R1+0x1010], R17 ;  /* 0x0010101101007387 */ /* 0x0003e80000100800 */
[----:B0-----:R-:W2:Y:S01]  /*7c20*/  LDL.LU R20, [R1+0x38] ;  /* 0x0000380001147983 */ /* 0x001ea20000300800 */
[----:B-1----:R-:W-:-:S02]  /*7c30*/  IADD3 R18, P0, PT, R10, R2, RZ ;  /* 0x000000020a127210 */ /* 0x002fc40007f1e0ff */
[----:B------:R-:W-:-:S03]  /*7c40*/  LEA.HI.X.SX32 R17, R16, R3, 0x1, P4 ;  /* 0x0000000310117211 */ /* 0x000fc600020f0eff */
[----:B------:R0:W-:Y:S04]  /*7c50*/  STL [R1+0x104c], R18 ;  /* 0x00104c1201007387 */ /* 0x0001e80000100800 */
[----:B------:R-:W2:Y:S04]  /*7c60*/  LDL.LU R19, [R1+0x34] ;  /* 0x0000340001137983 */ /* 0x000ea80000300800 */
[----:B------:R1:W-:Y:S04]  /*7c70*/  STL [R1+0x1018], R17 ;  /* 0x0010181101007387 */ /* 0x0003e80000100800 */
[----:B0-----:R-:W2:Y:S01]  /*7c80*/  LDL.LU R18, [R1+0x28] ;  /* 0x0000280001127983 */ /* 0x001ea20000300800 */
[----:B------:R-:W-:-:S05]  /*7c90*/  IADD3 R16, P4, PT, R9, R2, RZ ;  /* 0x0000000209107210 */ /* 0x000fca0007f9e0ff */
[----:B------:R0:W-:Y:S04]  /*7ca0*/  STL [R1+0x1054], R16 ;  /* 0x0010541001007387 */ /* 0x0001e80000100800 */
[----:B-1----:R-:W2:Y:S01]  /*7cb0*/  LDL.LU R17, [R1+0x24] ;  /* 0x0000240001117983 */ /* 0x002ea20000300800 */
[----:B------:R-:W-:-:S05]  /*7cc0*/  LEA.HI.X.SX32 R15, R15, R3, 0x1, P6 ;  /* 0x000000030f0f7211 */ /* 0x000fca00030f0eff */
[----:B------:R1:W-:Y:S01]  /*7cd0*/  STL [R1+0x1020], R15 ;  /* 0x0010200f01007387 */ /* 0x0003e20000100800 */
[-C--:B0-----:R-:W-:Y:S02]  /*7ce0*/  LEA.HI.X.SX32 R16, R14, R3.reuse, 0x1, P5 ;  /* 0x000000030e107211 */ /* 0x081fe400028f0eff */
[-C--:B------:R-:W-:Y:S02]  /*7cf0*/  LEA.HI.X.SX32 R14, R13, R3.reuse, 0x1, P3 ;  /* 0x000000030d0e7211 */ /* 0x080fe400018f0eff */
[----:B------:R-:W-:Y:S02]  /*7d00*/  LEA.HI.X.SX32 R12, R12, R3, 0x1, P2 ;  /* 0x000000030c0c7211 */ /* 0x000fe400010f0eff */
[----:B-----5:R-:W-:-:S05]  /*7d10*/  IADD3 R25, P6, PT, R24, R2, RZ ;  /* 0x0000000218197210 */ /* 0x020fca0007fde0ff */
[----:B------:R-:W-:Y:S01]  /*7d20*/  STL [R1+0x105c], R25 ;  /* 0x00105c1901007387 */ /* 0x000fe20000100800 */
[----:B-1----:R-:W-:-:S03]  /*7d30*/  IADD3 R15, P5, PT, R23, R2, RZ ;  /* 0x00000002170f7210 */ /* 0x002fc60007fbe0ff */
[----:B------:R0:W-:Y:S04]  /*7d40*/  STL [R1+0x1028], R16 ;  /* 0x0010281001007387 */ /* 0x0001e80000100800 */
[----:B------:R1:W-:Y:S04]  /*7d50*/  STL [R1+0x1064], R15 ;  /* 0x0010640f01007387 */ /* 0x0003e80000100800 */
[----:B0-----:R-:W5:Y:S01]  /*7d60*/  LDL.LU R16, [R1+0x20] ;  /* 0x0000200001107983 */ /* 0x001f620000300800 */
[----:B----4-:R-:W-:-:S03]  /*7d70*/  IADD3 R13, P3, PT, R8, R2, RZ ;  /* 0x00000002080d7210 */ /* 0x010fc60007f7e0ff */
[----:B------:R-:W-:Y:S04]  /*7d80*/  STL [R1+0x1030], R14 ;  /* 0x0010300e01007387 */ /* 0x000fe80000100800 */
[----:B------:R0:W-:Y:S04]  /*7d90*/  STL [R1+0x106c], R13 ;  /* 0x00106c0d01007387 */ /* 0x0001e80000100800 */
[----:B-1----:R-:W4:Y:S04]  /*7da0*/  LDL.LU R15, [R1+0x1c] ;  /* 0x00001c00010f7983 */ /* 0x002f280000300800 */
[----:B------:R1:W-:Y:S01]  /*7db0*/  STL [R1+0x1038], R12 ;  /* 0x0010380c01007387 */ /* 0x0003e20000100800 */
[----:B0-----:R-:W-:-:S03]  /*7dc0*/  IADD3 R13, P2, PT, R7, R2, RZ ;  /* 0x00000002070d7210 */ /* 0x001fc60007f5e0ff */
[----:B------:R-:W4:Y:S01]  /*7dd0*/  LDL.LU R14, [R1+0x18] ;  /* 0x00001800010e7983 */ /* 0x000f220000300800 */
[----:B-1----:R-:W-:-:S03]  /*7de0*/  LEA.HI.X.SX32 R12, R11, R3, 0x1, P1 ;  /* 0x000000030b0c7211 */ /* 0x002fc600008f0eff */
[----:B------:R0:W-:Y:S01]  /*7df0*/  STL [R1+0x1074], R13 ;  /* 0x0010740d01007387 */ /* 0x0001e20000100800 */
[-C--:B------:R-:W-:Y:S02]  /*7e00*/  LEA.HI.X.SX32 R10, R10, R3.reuse, 0x1, P0 ;  /* 0x000000030a0a7211 */ /* 0x080fe400000f0eff */
[----:B---3--:R-:W-:Y:S01]  /*7e10*/  IADD3 R11, P1, PT, R6, R2, RZ ;  /* 0x00000002060b7210 */ /* 0x008fe20007f3e0ff */
[----:B0-----:R-:W3:Y:S04]  /*7e20*/  LDL.LU R13, [R1+0x14] ;  /* 0x00001400010d7983 */ /* 0x001ee80000300800 */
[----:B------:R0:W-:Y:S01]  /*7e30*/  STL [R1+0x1040], R12 ;  /* 0x0010400c01007387 */ /* 0x0001e20000100800 */
[----:B------:R-:W-:-:S03]  /*7e40*/  LEA.HI.X.SX32 R25, R9, R3, 0x1, P4 ;  /* 0x0000000309197211 */ /* 0x000fc600020f0eff */
[----:B0-----:R-:W3:Y:S04]  /*7e50*/  LDL.LU R12, [R1+0x10] ;  /* 0x00001000010c7983 */ /* 0x001ee80000300800 */
[----:B------:R0:W-:Y:S01]  /*7e60*/  STL [R1+0x107c], R11 ;  /* 0x00107c0b01007387 */ /* 0x0001e20000100800 */
[----:B------:R-:W-:-:S03]  /*7e70*/  IADD3 R26, P0, PT, R4, R2, RZ ;  /* 0x00000002041a7210 */ /* 0x000fc60007f1e0ff */
[----:B0-----:R-:W3:Y:S04]  /*7e80*/  LDL.LU R11, [R1+0xc] ;  /* 0x00000c00010b7983 */ /* 0x001ee80000300800 */
[----:B------:R0:W-:Y:S01]  /*7e90*/  STL [R1+0x1048], R10 ;  /* 0x0010480a01007387 */ /* 0x0001e20000100800 */
[----:B------:R-:W-:-:S03]  /*7ea0*/  LEA.HI.X.SX32 R8, R8, R3, 0x1, P3 ;  /* 0x0000000308087211 */ /* 0x000fc600018f0eff */
[----:B0-----:R-:W3:Y:S04]  /*7eb0*/  LDL.LU R10, [R1+0x8] ;  /* 0x00000800010a7983 */ /* 0x001ee80000300800 */
[----:B------:R0:W-:Y:S04]  /*7ec0*/  STL [R1+0x1084], R26 ;  /* 0x0010841a01007387 */ /* 0x0001e80000100800 */
[----:B------:R-:W3:Y:S04]  /*7ed0*/  LDL.LU R9, [R1+0x4] ;  /* 0x0000040001097983 */ /* 0x000ee80000300800 */
[----:B------:R1:W-:Y:S01]  /*7ee0*/  STL [R1+0x1050], R25 ;  /* 0x0010501901007387 */ /* 0x0003e20000100800 */
[----:B0-----:R-:W-:-:S02]  /*7ef0*/  LEA.HI.X.SX32 R26, R24, R3, 0x1, P6 ;  /* 0x00000003181a7211 */ /* 0x001fc400030f0eff */
[-C--:B------:R-:W-:Y:S02]  /*7f00*/  LEA.HI.X.SX32 R24, R23, R3.reuse, 0x1, P5 ;  /* 0x0000000317187211 */ /* 0x080fe400028f0eff */
[----:B------:R-:W-:Y:S02]  /*7f10*/  LEA.HI.X.SX32 R4, R4, R3, 0x1, P0 ;  /* 0x0000000304047211 */ /* 0x000fe400000f0eff */
[----:B--2---:R-:W-:-:S05]  /*7f20*/  IADD3 R27, P4, PT, R22, R2, RZ ;  /* 0x00000002161b7210 */ /* 0x004fca0007f9e0ff */
[----:B------:R-:W-:Y:S04]  /*7f30*/  STL [R1+0x108c], R27 ;  /* 0x00108c1b01007387 */ /* 0x000fe80000100800 */
[----:B------:R-:W-:Y:S01]  /*7f40*/  STL [R1+0x1058], R26 ;  /* 0x0010581a01007387 */ /* 0x000fe20000100800 */
[----:B-1----:R-:W-:-:S05]  /*7f50*/  IADD3 R25, P6, PT, R21, R2, RZ ;  /* 0x0000000215197210 */ /* 0x002fca0007fde0ff */
[----:B------:R-:W-:Y:S01]  /*7f60*/  STL [R1+0x1094], R25 ;  /* 0x0010941901007387 */ /* 0x000fe20000100800 */
[----:B------:R-:W-:-:S03]  /*7f70*/  IADD3 R23, P5, PT, R20, R2, RZ ;  /* 0x0000000214177210 */ /* 0x000fc60007fbe0ff */
[----:B------:R0:W-:Y:S04]  /*7f80*/  STL [R1+0x1060], R24 ;  /* 0x0010601801007387 */ /* 0x0001e80000100800 */
[----:B------:R1:W-:Y:S04]  /*7f90*/  STL [R1+0x109c], R23 ;  /* 0x00109c1701007387 */ /* 0x0003e80000100800 */
[----:B------:R2:W-:Y:S01]  /*7fa0*/  STL [R1+0x1068], R8 ;  /* 0x0010680801007387 */ /* 0x0005e20000100800 */
[----:B0-----:R-:W-:Y:S02]  /*7fb0*/  IADD3 R24, P3, PT, R19, R2, RZ ;  /* 0x0000000213187210 */ /* 0x001fe40007f7e0ff */
[----:B-1----:R-:W-:-:S02]  /*7fc0*/  LEA.HI.X.SX32 R23, R7, R3, 0x1, P2 ;  /* 0x0000000307177211 */ /* 0x002fc400010f0eff */
[----:B------:R-:W-:Y:S01]  /*7fd0*/  LEA.HI.X.SX32 R7, R6, R3, 0x1, P1 ;  /* 0x0000000306077211 */ /* 0x000fe200008f0eff */
[----:B------:R-:W-:Y:S01]  /*7fe0*/  STL [R1+0x10a4], R24 ;  /* 0x0010a41801007387 */ /* 0x000fe20000100800 */
[----:B--2---:R-:W-:-:S03]  /*7ff0*/  IADD3 R8, P2, PT, R18, R2, RZ ;  /* 0x0000000212087210 */ /* 0x004fc60007f5e0ff */
[----:B------:R-:W-:Y:S04]  /*8000*/  STL [R1+0x1070], R23 ;  /* 0x0010701701007387 */ /* 0x000fe80000100800 */
[----:B------:R0:W-:Y:S04]  /*8010*/  STL [R1+0x10ac], R8 ;  /* 0x0010ac0801007387 */ /* 0x0001e80000100800 */
[----:B------:R1:W-:Y:S04]  /*8020*/  STL [R1+0x1078], R7 ;  /* 0x0010780701007387 */ /* 0x0003e80000100800 */
[----:B0-----:R-:W2:Y:S01]  /*8030*/  LDL.LU R8, [R1+0x13c] ;  /* 0x00013c0001087983 */ /* 0x001ea20000300800 */
[----:B------:R-:W-:-:S05]  /*8040*/  IADD3 R6, P1, PT, R17, R2, RZ ;  /* 0x0000000211067210 */ /* 0x000fca0007f3e0ff */
[----:B------:R-:W-:Y:S04]  /*8050*/  STL [R1+0x10b4], R6 ;  /* 0x0010b40601007387 */ /* 0x000fe80000100800 */
[----:B-1----:R-:W2:Y:S04]  /*8060*/  LDL.LU R7, [R1+0x138] ;  /* 0x0001380001077983 */ /* 0x002ea80000300800 */
[----:B------:R0:W-:Y:S04]  /*8070*/  STL [R1+0x1080], R4 ;  /* 0x0010800401007387 */ /* 0x0001e80000100800 */
[----:B0-----:R-:W2:Y:S04]  /*8080*/  LDL.LU R4, [R1+0x134] ;  /* 0x0001340001047983 */ /* 0x001ea80000300800 */
[----:B------:R-:W2:Y:S01]  /*8090*/  LDL.LU R6, [R1+0x130] ;  /* 0x0001300001067983 */ /* 0x000ea20000300800 */
[----:B------:R-:W-:-:S02]  /*80a0*/  LEA.HI.X.SX32 R24, R22, R3, 0x1, P4 ;  /* 0x0000000316187211 */ /* 0x000fc400020f0eff */
[-C--:B------:R-:W-:Y:S02]  /*80b0*/  LEA.HI.X.SX32 R22, R21, R3.reuse, 0x1, P6 ;  /* 0x0000000315167211 */ /* 0x080fe400030f0eff */
[----:B------:R-:W-:Y:S02]  /*80c0*/  LEA.HI.X.SX32 R20, R20, R3, 0x1, P5 ;  /* 0x0000000314147211 */ /* 0x000fe400028f0eff */
[----:B-----5:R-:W-:-:S05]  /*80d0*/  IADD3 R25, P0, PT, R16, R2, RZ ;  /* 0x0000000210197210 */ /* 0x020fca0007f1e0ff */
[----:B------:R-:W-:Y:S04]  /*80e0*/  STL [R1+0x10bc], R25 ;  /* 0x0010bc1901007387 */ /* 0x000fe80000100800 */
[----:B------:R-:W-:Y:S01]  /*80f0*/  STL [R1+0x1088], R24 ;  /* 0x0010881801007387 */ /* 0x000fe20000100800 */
[----:B----4-:R-:W-:-:S05]  /*8100*/  IADD3 R23, P4, PT, R15, R2, RZ ;  /* 0x000000020f177210 */ /* 0x010fca0007f9e0ff */
[----:B------:R-:W-:Y:S01]  /*8110*/  STL [R1+0x10c4], R23 ;  /* 0x0010c41701007387 */ /* 0x000fe20000100800 */
[----:B------:R-:W-:-:S03]  /*8120*/  IADD3 R21, P6, PT, R14, R2, RZ ;  /* 0x000000020e157210 */ /* 0x000fc60007fde0ff */
[----:B------:R-:W-:Y:S04]  /*8130*/  STL [R1+0x1090], R22 ;  /* 0x0010901601007387 */ /* 0x000fe80000100800 */
[----:B------:R0:W-:Y:S04]  /*8140*/  STL [R1+0x10cc], R21 ;  /* 0x0010cc1501007387 */ /* 0x0001e80000100800 */
[----:B------:R1:W-:Y:S01]  /*8150*/  STL [R1+0x1098], R20 ;  /* 0x0010981401007387 */ /* 0x0003e20000100800 */
[-C--:B------:R-:W-:Y:S02]  /*8160*/  LEA.HI.X.SX32 R17, R17, R3.reuse, 0x1, P1 ;  /* 0x0000000311117211 */ /* 0x080fe400008f0eff */
[----:B0-----:R-:W-:-:S02]  /*8170*/  LEA.HI.X.SX32 R21, R19, R3, 0x1, P3 ;  /* 0x0000000313157211 */ /* 0x001fc400018f0eff */
[----:B---3--:R-:W-:Y:S02]  /*8180*/  IADD3 R22, P5, PT, R13, R2, RZ ;  /* 0x000000020d167210 */ /* 0x008fe40007fbe0ff */
[----:B------:R-:W-:-:S03]  /*8190*/  LEA.HI.X.SX32 R19, R18, R3, 0x1, P2 ;  /* 0x0000000312137211 */ /* 0x000fc600010f0eff */
[----:B------:R-:W-:Y:S01]  /*81a0*/  STL [R1+0x10d0], R22 ;  /* 0x0010d01601007387 */ /* 0x000fe20000100800 */
[----:B------:R-:W-:-:S03]  /*81b0*/  IMAD R0, R0, UR44, RZ ;  /* 0x0000002c00007c24 */ /* 0x000fc6000f8e02ff */
[----:B------:R-:W-:Y:S01]  /*81c0*/  STL [R1+0x10a0], R21 ;  /* 0x0010a01501007387 */ /* 0x000fe20000100800 */
[-C--:B-1----:R-:W-:Y:S01]  /*81d0*/  IADD3 R20, P3, PT, R12, R2.reuse, RZ ;  /* 0x000000020c147210 */ /* 0x082fe20007f7e0ff */
[----:B------:R-:W-:Y:S01]  /*81e0*/  IMAD R5, R5, UR44, RZ ;  /* 0x0000002c05057c24 */ /* 0x000fe2000f8e02ff */
[----:B------:R-:W-:Y:S01]  /*81f0*/  LEA.HI.X.SX32 R14, R14, R3, 0x1, P6 ;  /* 0x000000030e0e7211 */ /* 0x000fe200030f0eff */
[----:B------:R-:W-:Y:S02]  /*8200*/  UIMAD UR26, UR5, 0x3e, URZ ;  /* 0x0000003e051a78a4 */ /* 0x000fe4000f8e02ff */
[----:B------:R-:W-:Y:S01]  /*8210*/  STL [R1+0x10d4], R20 ;  /* 0x0010d41401007387 */ /* 0x000fe20000100800 */
[----:B------:R-:W-:-:S03]  /*8220*/  IADD3 R18, P2, PT, R11, R2, RZ ;  /* 0x000000020b127210 */ /* 0x000fc60007f5e0ff */
[----:B------:R0:W-:Y:S01]  /*8230*/  STL [R1+0x10a8], R19 ;  /* 0x0010a81301007387 */ /* 0x0001e20000100800 */
[-C--:B------:R-:W-:Y:S01]  /*8240*/  LEA.HI.X.SX32 R13, R13, R3.reuse, 0x1, P5 ;  /* 0x000000030d0d7211 */ /* 0x080fe200028f0eff */
[----:B------:R-:W-:Y:S02]  /*8250*/  UIMAD UR61, UR5, 0x3d, URZ ;  /* 0x0000003d053d78a4 */ /* 0x000fe4000f8e02ff */
[----:B------:R1:W-:Y:S01]  /*8260*/  STL [R1+0x10d8], R18 ;  /* 0x0010d81201007387 */ /* 0x0003e20000100800 */
[-C--:B------:R-:W-:Y:S01]  /*8270*/  LEA.HI.X.SX32 R12, R12, R3.reuse, 0x1, P3 ;  /* 0x000000030c0c7211 */ /* 0x080fe200018f0eff */
[----:B------:R-:W-:Y:S02]  /*8280*/  UIMAD UR69, UR5, 0x3c, URZ ;  /* 0x0000003c054578a4 */ /* 0x000fe4000f8e02ff */
[----:B------:R3:W-:Y:S01]  /*8290*/  STL [R1+0x10b0], R17 ;  /* 0x0010b01101007387 */ /* 0x0007e20000100800 */
[----:B------:R-:W-:Y:S02]  /*82a0*/  USHF.R.S32.HI UR27, URZ, 0x1f, UR6 ;  /* 0x0000001fff1b7899 */ /* 0x000fe40008011406 */
[----:B------:R-:W-:Y:S01]  /*82b0*/  UIMAD UR53, UR5, 0x3b, URZ ;  /* 0x0000003b053578a4 */ /* 0x000fe2000f8e02ff */
[-C--:B0-----:R-:W-:Y:S01]  /*82c0*/  IADD3 R19, P1, PT, R10, R2.reuse, RZ ;  /* 0x000000020a137210 */ /* 0x081fe20007f3e0ff */
[----:B------:R-:W-:Y:S01]  /*82d0*/  UIMAD UR73, UR5, 0x3a, URZ ;  /* 0x0000003a054978a4 */ /* 0x000fe2000f8e02ff */
[-C--:B-1----:R-:W-:Y:S01]  /*82e0*/  LEA.HI.X.SX32 R18, R16, R3.reuse, 0x1, P0 ;  /* 0x0000000310127211 */ /* 0x082fe200000f0eff */
[----:B------:R-:W-:Y:S01]  /*82f0*/  UIMAD UR65, UR5, 0x39, URZ ;  /* 0x00000039054178a4 */ /* 0x000fe2000f8e02ff */
[----:B------:R-:W-:Y:S01]  /*8300*/  LEA.HI.X.SX32 R16, R15, R3, 0x1, P4 ;  /* 0x000000030f107211 */ /* 0x000fe200020f0eff */
[----:B------:R-:W-:Y:S01]  /*8310*/  STL [R1+0x10dc], R19 ;  /* 0x0010dc1301007387 */ /* 0x000fe20000100800 */
[-C--:B------:R-:W-:Y:S01]  /*8320*/  IADD3 R15, P4, PT, R0, R2.reuse, RZ ;  /* 0x00000002000f7210 */ /* 0x080fe20007f9e0ff */
[----:B------:R-:W-:Y:S01]  /*8330*/  UIMAD UR57, UR5, 0x38, URZ ;  /* 0x00000038053978a4 */ /* 0x000fe2000f8e02ff */
[-C--:B---3--:R-:W-:Y:S01]  /*8340*/  IADD3 R17, P0, PT, R9, R2.reuse, RZ ;  /* 0x0000000209117210 */ /* 0x088fe20007f1e0ff */
[----:B------:R-:W-:Y:S01]  /*8350*/  STL [R1+0x10b8], R18 ;  /* 0x0010b81201007387 */ /* 0x000fe20000100800 */
[----:B------:R-:W-:Y:S01]  /*8360*/  IADD3 R2, P6, PT, R5, R2, RZ ;  /* 0x0000000205027210 */ /* 0x000fe20007fde0ff */
[----:B------:R-:W-:-:S02]  /*8370*/  UIMAD UR49, UR5, 0x37, URZ ;  /* 0x00000037053178a4 */ /* 0x000fc4000f8e02ff */
[----:B------:R-:W-:Y:S01]  /*8380*/  STL [R1+0x10e0], R17 ;  /* 0x0010e01101007387 */ /* 0x000fe20000100800 */
[----:B------:R-:W-:Y:S02]  /*8390*/  UIMAD UR75, UR5, 0x36, URZ ;  /* 0x00000036054b78a4 */ /* 0x000fe4000f8e02ff */
[----:B------:R-:W-:Y:S01]  /*83a0*/  UIMAD UR71, UR5, 0x35, URZ ;  /* 0x00000035054778a4 */ /* 0x000fe2000f8e02ff */
[----:B------:R-:W-:Y:S01]  /*83b0*/  STL [R1+0x10c0], R16 ;  /* 0x0010c01001007387 */ /* 0x000fe20000100800 */
[----:B------:R-:W-:Y:S02]  /*83c0*/  UIMAD UR67, UR5, 0x34, URZ ;  /* 0x00000034054378a4 */ /* 0x000fe4000f8e02ff */
[----:B------:R-:W-:Y:S01]  /*83d0*/  UIMAD UR63, UR5, 0x33, URZ ;  /* 0x00000033053f78a4 */ /* 0x000fe2000f8e02ff */
[----:B------:R-:W-:Y:S01]  /*83e0*/  STL [R1+0x10e4], R15 ;  /* 0x0010e40f01007387 */ /* 0x000fe20000100800 */
[----:B------:R-:W-:Y:S02]  /*83f0*/  UIMAD UR59, UR5, 0x32, URZ ;  /* 0x00000032053b78a4 */ /* 0x000fe4000f8e02ff */
[----:B------:R-:W-:Y:S01]  /*8400*/  UIMAD UR55, UR5, 0x31, URZ ;  /* 0x00000031053778a4 */ /* 0x000fe2000f8e02ff */
[----:B------:R-:W-:Y:S01]  /*8410*/  STL [R1+0x10c8], R14 ;  /* 0x0010c80e01007387 */ /* 0x000fe20000100800 */
[----:B------:R-:W-:-:S02]  /*8420*/  UIMAD UR51, UR5, 0x30, URZ ;  /* 0x00000030053378a4 */ /* 0x000fc4000f8e02ff */
[----:B------:R-:W-:Y:S01]  /*8430*/  UIMAD UR46, UR5, 0x2f, URZ ;  /* 0x0000002f052e78a4 */ /* 0x000fe2000f8e02ff */
[----:B------:R0:W-:Y:S01]  /*8440*/  STL [R1+0xfe0], R2 ;  /* 0x000fe00201007387 */ /* 0x0001e20000100800 */
[-C--:B------:R-:W-:Y:S01]  /*8450*/  LEA.HI.X.SX32 R10, R10, R3.reuse, 0x1, P1 ;  /* 0x000000030a0a7211 */ /* 0x080fe200008f0eff */
[----:B------:R-:W-:Y:S02]  /*8460*/  UIMAD UR76, UR5, 0x2e, URZ ;  /* 0x0000002e054c78a4 */ /* 0x000fe4000f8e02ff */
[----:B------:R-:W-:Y:S01]  /*8470*/  STL [R1+0xfc8], R13 ;  /* 0x000fc80d01007387 */ /* 0x000fe20000100800 */
[-C--:B------:R-:W-:Y:S01]  /*8480*/  LEA.HI.X.SX32 R9, R9, R3.reuse, 0x1, P0 ;  /* 0x0000000309097211 */ /* 0x080fe200000f0eff */
[----:B------:R-:W-:Y:S02]  /*8490*/  UIMAD UR74, UR5, 0x2d, URZ ;  /* 0x0000002d054a78a4 */ /* 0x000fe4000f8e02ff */
[----:B------:R-:W-:Y:S01]  /*84a0*/  UIMAD UR72, UR5, 0x2c, URZ ;  /* 0x0000002c054878a4 */ /* 0x000fe2000f8e02ff */
[----:B0-----:R-:W-:Y:S01]  /*84b0*/  LEA.HI.X.SX32 R2, R11, R3, 0x1, P2 ;  /* 0x000000030b027211 */ /* 0x001fe200010f0eff */
[----:B------:R-:W-:Y:S01]  /*84c0*/  STL [R1+0xfcc], R12 ;  /* 0x000fcc0c01007387 */ /* 0x000fe20000100800 */
[----:B------:R-:W-:-:S02]  /*84d0*/  UIMAD UR70, UR5, 0x2b, URZ ;  /* 0x0000002b054678a4 */ /* 0x000fc4000f8e02ff */
[----:B------:R-:W-:Y:S01]  /*84e0*/  UIMAD UR68, UR5, 0x2a, URZ ;  /* 0x0000002a054478a4 */ /* 0x000fe2000f8e02ff */
[----:B------:R0:W-:Y:S01]  /*84f0*/  STL [R1+0xfd0], R2 ;  /* 0x000fd00201007387 */ /* 0x0001e20000100800 */
[----:B------:R-:W-:Y:S02]  /*8500*/  UIMAD UR66, UR5, 0x29, URZ ;  /* 0x00000029054278a4 */ /* 0x000fe4000f8e02ff */
[----:B------:R-:W-:Y:S01]  /*8510*/  UIMAD UR64, UR5, 0x28, URZ ;  /* 0x00000028054078a4 */ /* 0x000fe2000f8e02ff */
[----:B------:R-:W-:Y:S01]  /*8520*/  STL [R1+0xfd4], R10 ;  /* 0x000fd40a01007387 */ /* 0x000fe20000100800 */
[----:B------:R-:W-:Y:S02]  /*8530*/  UIMAD UR62, UR5, 0x27, URZ ;  /* 0x00000027053e78a4 */ /* 0x000fe4000f8e02ff */
[----:B------:R-:W-:Y:S02]  /*8540*/  UIMAD UR60, UR5, 0x26, URZ ;  /* 0x00000026053c78a4 */ /* 0x000fe4000f8e02ff */
[----:B------:R-:W-:Y:S01]  /*8550*/  UIMAD UR58, UR5, 0x25, URZ ;  /* 0x00000025053a78a4 */ /* 0x000fe2000f8e02ff */
[-C--:B0-----:R-:W-:Y:S01]  /*8560*/  LEA.HI.X.SX32 R2, R0, R3.reuse, 0x1, P4 ;  /* 0x0000000300027211 */ /* 0x081fe200020f0eff */
[----:B------:R-:W-:Y:S01]  /*8570*/  UIMAD UR56, UR5, 0x24, URZ ;  /* 0x00000024053878a4 */ /* 0x000fe2000f8e02ff */
[----:B------:R-:W-:Y:S01]  /*8580*/  LEA.HI.X.SX32 R3, R5, R3, 0x1, P6 ;  /* 0x0000000305037211 */ /* 0x000fe200030f0eff */
[----:B------:R-:W3:Y:S01]  /*8590*/  LDL.LU R0, [R1+0x130c] ;  /* 0x00130c0001007983 */ /* 0x000ee20000300800 */
[----:B------:R-:W-:-:S02]  /*85a0*/  UIMAD UR54, UR5, 0x23, URZ ;  /* 0x00000023053678a4 */ /* 0x000fc4000f8e02ff */
[----:B------:R-:W-:Y:S01]  /*85b0*/  UIMAD UR52, UR5, 0x22, URZ ;  /* 0x00000022053478a4 */ /* 0x000fe2000f8e02ff */
[----:B------:R-:W-:Y:S01]  /*85c0*/  STL [R1+0xfd8], R9 ;  /* 0x000fd80901007387 */ /* 0x000fe20000100800 */
[----:B------:R-:W-:Y:S02]  /*85d0*/  UIMAD UR50, UR5, 0x21, URZ ;  /* 0x00000021053278a4 */ /* 0x000fe4000f8e02ff */
[----:B------:R-:W-:Y:S01]  /*85e0*/  USHF.L.U32 UR47, UR5, 0x5, URZ ;  /* 0x00000005052f7899 */ /* 0x000fe200080006ff */
[----:B------:R2:W-:Y:S01]  /*85f0*/  STL [R1+0xfdc], R2 ;  /* 0x000fdc0201007387 */ /* 0x0005e20000100800 */
[----:B------:R-:W-:Y:S02]  /*8600*/  UIMAD UR48, UR5, 0x1f, URZ ;  /* 0x0000001f053078a4 */ /* 0x000fe4000f8e02ff */
[----:B------:R-:W-:Y:S01]  /*8610*/  UIMAD UR77, UR5, 0x1e, URZ ;  /* 0x0000001e054d78a4 */ /* 0x000fe2000f8e02ff */
[----:B------:R0:W-:Y:S01]  /*8620*/  STL [R1+0x7e4], R3 ;  /* 0x0007e40301007387 */ /* 0x0001e20000100800 */
[----:B------:R-:W-:-:S02]  /*8630*/  UIMAD UR9, UR9, 0x1c, URZ ;  /* 0x0000001c090978a4 */ /* 0x000fc4000f8e02ff */
[----:B------:R-:W-:Y:S02]  /*8640*/  UIMAD UR14, UR14, 0x1b, URZ ;  /* 0x0000001b0e0e78a4 */ /* 0x000fe4000f8e02ff */
[----:B------:R-:W-:Y:S02]  /*8650*/  UIMAD UR19, UR19, 0x1a, URZ ;  /* 0x0000001a131378a4 */ /* 0x000fe4000f8e02ff */
[----:B------:R-:W-:Y:S02]  /*8660*/  UIMAD UR28, UR28, 0x19, URZ ;  /* 0x000000191c1c78a4 */ /* 0x000fe4000f8e02ff */
[----:B------:R-:W-:Y:S02]  /*8670*/  UIMAD UR34, UR34, 0x18, URZ ;  /* 0x00000018222278a4 */ /* 0x000fe4000f8e02ff */
[----:B------:R-:W-:Y:S02]  /*8680*/  UIMAD UR31, UR31, 0x17, URZ ;  /* 0x000000171f1f78a4 */ /* 0x000fe4000f8e02ff */
[----:B------:R-:W-:-:S02]  /*8690*/  UIMAD UR38, UR38, 0x16, URZ ;  /* 0x00000016262678a4 */ /* 0x000fc4000f8e02ff */
[----:B------:R-:W-:Y:S02]  /*86a0*/  UIMAD UR37, UR37, 0x15, URZ ;  /* 0x00000015252578a4 */ /* 0x000fe4000f8e02ff */
[----:B------:R-:W-:Y:S02]  /*86b0*/  UIMAD UR36, UR36, 0x14, URZ ;  /* 0x00000014242478a4 */ /* 0x000fe4000f8e02ff */
[----:B------:R-:W-:Y:S02]  /*86c0*/  UIMAD UR35, UR35, 0x13, URZ ;  /* 0x00000013232378a4 */ /* 0x000fe4000f8e02ff */
[----:B------:R-:W-:Y:S02]  /*86d0*/  UIMAD UR33, UR33, 0x12, URZ ;  /* 0x00000012212178a4 */ /* 0x000fe4000f8e02ff */
[----:B------:R-:W-:Y:S02]  /*86e0*/  UIMAD UR32, UR32, 0x11, URZ ;  /* 0x00000011202078a4 */ /* 0x000fe4000f8e02ff */
[----:B------:R-:W-:-:S02]  /*86f0*/  USHF.L.U32 UR30, UR30, 0x4, URZ ;  /* 0x000000041e1e7899 */ /* 0x000fc400080006ff */
[----:B------:R-:W-:Y:S02]  /*8700*/  UIMAD UR29, UR29, 0xf, URZ ;  /* 0x0000000f1d1d78a4 */ /* 0x000fe4000f8e02ff */
[----:B------:R-:W-:Y:S02]  /*8710*/  UIMAD UR23, UR23, 0xe, URZ ;  /* 0x0000000e171778a4 */ /* 0x000fe4000f8e02ff */
[----:B------:R-:W-:Y:S02]  /*8720*/  UIMAD UR22, UR22, 0xd, URZ ;  /* 0x0000000d161678a4 */ /* 0x000fe4000f8e02ff */
[----:B------:R-:W-:Y:S02]  /*8730*/  UIMAD UR21, UR21, 0xc, URZ ;  /* 0x0000000c151578a4 */ /* 0x000fe4000f8e02ff */
[----:B------:R-:W-:Y:S02]  /*8740*/  UIMAD UR20, UR20, 0xb, URZ ;  /* 0x0000000b141478a4 */ /* 0x000fe4000f8e02ff */
[----:B------:R-:W-:-:S02]  /*8750*/  UIMAD UR18, UR18, 0xa, URZ ;  /* 0x0000000a121278a4 */ /* 0x000fc4000f8e02ff */
[----:B------:R-:W-:Y:S02]  /*8760*/  UIMAD UR17, UR17, 0x9, URZ ;  /* 0x00000009111178a4 */ /* 0x000fe4000f8e02ff */
[----:B------:R-:W-:Y:S02]  /*8770*/  USHF.L.U32 UR16, UR16, 0x3, URZ ;  /* 0x0000000310107899 */ /* 0x000fe400080006ff */
[----:B------:R-:W-:Y:S02]  /*8780*/  UIMAD UR15, UR15, 0x7, URZ ;  /* 0x000000070f0f78a4 */ /* 0x000fe4000f8e02ff */
[----:B------:R-:W-:Y:S02]  /*8790*/  UIMAD UR13, UR13, 0x6, URZ ;  /* 0x000000060d0d78a4 */ /* 0x000fe4000f8e02ff */
[----:B------:R-:W-:Y:S02]  /*87a0*/  UIMAD UR12, UR12, 0x5, URZ ;  /* 0x000000050c0c78a4 */ /* 0x000fe4000f8e02ff */
[----:B------:R-:W-:-:S02]  /*87b0*/  USHF.L.U32 UR11, UR11, 0x2, URZ ;  /* 0x000000020b0b7899 */ /* 0x000fc400080006ff */
[----:B------:R-:W-:Y:S02]  /*87c0*/  UIMAD UR10, UR10, 0x3, URZ ;  /* 0x000000030a0a78a4 */ /* 0x000fe4000f8e02ff */
[----:B------:R-:W-:Y:S01]  /*87d0*/  USHF.L.U32 UR8, UR8, 0x1, URZ ;  /* 0x0000000108087899 */ /* 0x000fe200080006ff */
[----:B------:R-:W1:Y:S01]  /*87e0*/  LDCU UR44, c[0x0][0x3a8] ;  /* 0x00007500ff2c77ac */ /* 0x000e620008000800 */
[----:B--2---:R-:W-:-:S05]  /*87f0*/  IMAD R2, R8, UR43, RZ ;  /* 0x0000002b08027c24 */ /* 0x004fca000f8e02ff */
[----:B------:R-:W-:Y:S01]  /*8800*/  IADD3 R10, P0, PT, R2, UR24, RZ ;  /* 0x00000018020a7c10 */ /* 0x000fe2000ff1e0ff */
[----:B0-----:R-:W-:-:S04]  /*8810*/  IMAD R3, R7, UR43, RZ ;  /* 0x0000002b07037c24 */ /* 0x001fc8000f8e02ff */
[----:B------:R-:W-:Y:S01]  /*8820*/  STL [R1+0x798], R10 ;  /* 0x0007980a01007387 */ /* 0x000fe20000100800 */
[----:B------:R-:W-:Y:S01]  /*8830*/  IADD3 R11, P1, PT, R3, UR24, RZ ;  /* 0x00000018030b7c10 */ /* 0x000fe2000ff3e0ff */
[----:B------:R-:W-:Y:S02]  /*8840*/  IMAD R4, R4, UR43, RZ ;  /* 0x0000002b04047c24 */ /* 0x000fe4000f8e02ff */
[----:B------:R-:W-:-:S03]  /*8850*/  IMAD R5, R6, UR43, RZ ;  /* 0x0000002b06057c24 */ /* 0x000fc6000f8e02ff */
[----:B------:R-:W-:Y:S01]  /*8860*/  IADD3 R12, P2, PT, R4, UR24, RZ ;  /* 0x00000018040c7c10 */ /* 0x000fe2000ff5e0ff */
[----:B------:R-:W-:Y:S01]  /*8870*/  STL [R1+0x7a0], R11 ;  /* 0x0007a00b01007387 */ /* 0x000fe20000100800 */
[----:B------:R-:W-:Y:S01]  /*8880*/  LEA.HI.X.SX32 R6, R2, UR25, 0x1, P0 ;  /* 0x0000001902067c11 */ /* 0x000fe200080f0eff */
[----:B------:R-:W-:Y:S01]  /*8890*/  ULEA.HI UR27, UR27, UR6, URZ, 0x6 ;  /* 0x000000061b1b7291 */ /* 0x000fe2000f8f30ff */
[----:B------:R-:W-:Y:S02]  /*88a0*/  IADD3 R13, P3, PT, R5, UR24, RZ ;  /* 0x00000018050d7c10 */ /* 0x000fe4000ff7e0ff */
[----:B------:R-:W-:Y:S01]  /*88b0*/  LEA.HI.X.SX32 R7, R3, UR25, 0x1, P1 ;  /* 0x0000001903077c11 */ /* 0x000fe200088f0eff */
[----:B------:R-:W-:Y:S01]  /*88c0*/  STL [R1+0x7a8], R12 ;  /* 0x0007a80c01007387 */ /* 0x000fe20000100800 */
[----:B------:R-:W-:Y:S01]  /*88d0*/  LEA.HI.X.SX32 R8, R4, UR25, 0x1, P2 ;  /* 0x0000001904087c11 */ /* 0x000fe200090f0eff */
[----:B------:R-:W0:Y:S01]  /*88e0*/  LDCU UR43, c[0x0][0x3a8] ;  /* 0x00007500ff2b77ac */ /* 0x000e220008000800 */
[----:B------:R-:W-:Y:S01]  /*88f0*/  LEA.HI.X.SX32 R9, R5, UR25, 0x1, P3 ;  /* 0x0000001905097c11 */ /* 0x000fe200098f0eff */
[----:B------:R-:W-:Y:S04]  /*8900*/  STL [R1+0x7b0], R13 ;  /* 0x0007b00d01007387 */ /* 0x000fe80000100800 */
[----:B------:R-:W-:Y:S04]  /*8910*/  STL [R1+0x794], R6 ;  /* 0x0007940601007387 */ /* 0x000fe80000100800 */
[----:B------:R-:W-:Y:S04]  /*8920*/  STL [R1+0x79c], R7 ;  /* 0x00079c0701007387 */ /* 0x000fe80000100800 */
[----:B------:R-:W-:Y:S04]  /*8930*/  STL [R1+0x7a4], R8 ;  /* 0x0007a40801007387 */ /* 0x000fe80000100800 */
[----:B------:R-:W-:Y:S04]  /*8940*/  STL [R1+0x7ac], R9 ;  /* 0x0007ac0901007387 */ /* 0x000fe80000100800 */
[----:B------:R-:W-:Y:S04]  /*8950*/  STL [R1+0x7d0], RZ ;  /* 0x0007d0ff01007387 */ /* 0x000fe80000100800 */
        /* <DEDUP_REMOVED lines=238> */
[----:B------:R-:W-:Y:S01]  /*9840*/  STL [R1+0x58], RZ ;  /* 0x000058ff01007387 */ /* 0x000fe20000100800 */
[----:B------:R-:W-:-:S03]  /*9850*/  UIMAD UR25, UR5, 0x3f, URZ ;  /* 0x0000003f051978a4 */ /* 0x000fc6000f8e02ff */
[----:B------:R-:W-:Y:S04]  /*9860*/  STL [R1+0x5c], RZ ;  /* 0x00005cff01007387 */ /* 0x000fe80000100800 */
[----:B------:R-:W-:Y:S04]  /*9870*/  STL [R1+0x4c0], RZ ;  /* 0x0004c0ff01007387 */ /* 0x000fe80000100800 */
[----:B------:R-:W-:Y:S04]  /*9880*/  STL [R1+0x4c4], RZ ;  /* 0x0004c4ff01007387 */ /* 0x000fe80000100800 */
[----:B------:R-:W-:Y:S04]  /*9890*/  STL [R1+0x4c8], RZ ;  /* 0x0004c8ff01007387 */ /* 0x000fe80000100800 */
[----:B------:R-:W-:Y:S04]  /*98a0*/  STL [R1+0x4cc], RZ ;  /* 0x0004ccff01007387 */ /* 0x000fe80000100800 */
[----:B------:R-:W-:Y:S01]  /*98b0*/  STL [R1+0x4a0], RZ ;  /* 0x0004a0ff01007387 */ /* 0x000fe20000100800 */
[----:B------:R-:W-:-:S03]  /*98c0*/  IADD3 R2, P4, PT, R13, UR25, RZ ;  /* 0x000000190d027c10 */ /* 0x000fc6000ff9e0ff */
[----:B------:R-:W-:Y:S04]  /*98d0*/  STL [R1+0x4a4], RZ ;  /* 0x0004a4ff01007387 */ /* 0x000fe80000100800 */
[----:B------:R-:W-:Y:S04]  /*98e0*/  STL [R1+0x4a8], RZ ;  /* 0x0004a8ff01007387 */ /* 0x000fe80000100800 */
[----:B------:R-:W-:Y:S04]  /*98f0*/  STL [R1+0x4ac], RZ ;  /* 0x0004acff01007387 */ /* 0x000fe80000100800 */
[----:B------:R-:W-:Y:S01]  /*9900*/  STL [R1+0x480], RZ ;  /* 0x000480ff01007387 */ /* 0x000fe20000100800 */
[----:B------:R-:W-:-:S03]  /*9910*/  IADD3 R4, P1, PT, R12, UR25, RZ ;  /* 0x000000190c047c10 */ /* 0x000fc6000ff3e0ff */
[----:B------:R-:W-:Y:S01]  /*9920*/  STL [R1+0x484], RZ ;  /* 0x000484ff01007387 */ /* 0x000fe20000100800 */
[----:B------:R-:W-:-:S03]  /*9930*/  IADD3 R3, P3, PT, R11, UR25, RZ ;  /* 0x000000190b037c10 */ /* 0x000fc6000ff7e0ff */
[----:B------:R-:W-:Y:S04]  /*9940*/  STL [R1+0x488], RZ ;  /* 0x000488ff01007387 */ /* 0x000fe80000100800 */
[----:B------:R-:W-:Y:S04]  /*9950*/  STL [R1+0x48c], RZ ;  /* 0x00048cff01007387 */ /* 0x000fe80000100800 */
[----:B------:R-:W-:Y:S04]  /*9960*/  STL [R1+0x470], RZ ;  /* 0x000470ff01007387 */ /* 0x000fe80000100800 */
[----:B------:R2:W-:Y:S04]  /*9970*/  STL [R1+0x7ec], R2 ;  /* 0x0007ec0201007387 */ /* 0x0005e80000100800 */
[----:B------:R4:W-:Y:S01]  /*9980*/  STL [R1+0x7f4], R4 ;  /* 0x0007f40401007387 */ /* 0x0009e20000100800 */
[----:B--2---:R-:W-:-:S03]  /*9990*/  IADD3 R2, P5, PT, R10, UR25, RZ ;  /* 0x000000190a027c10 */ /* 0x004fc6000ffbe0ff */
[----:B------:R2:W-:Y:S01]  /*99a0*/  STL [R1+0x7fc], R3 ;  /* 0x0007fc0301007387 */ /* 0x0005e20000100800 */
[----:B------:R-:W-:-:S03]  /*99b0*/  USHF.R.S32.HI UR25, URZ, 0x1f, UR25 ;  /* 0x0000001fff197899 */ /* 0x000fc60008011419 */
[----:B------:R5:W-:Y:S01]  /*99c0*/  STL [R1+0x804], R2 ;  /* 0x0008040201007387 */ /* 0x000be20000100800 */
[----:B----4-:R-:W-:Y:S02]  /*99d0*/  IADD3 R4, P2, PT, R11, UR26, RZ ;  /* 0x0000001a0b047c10 */ /* 0x010fe4000ff5e0ff */
[----:B--2---:R-:W-:Y:S01]  /*99e0*/  IADD3 R3, P6, PT, R13, UR26, RZ ;  /* 0x0000001a0d037c10 */ /* 0x004fe2000ffde0ff */
[----:B------:R-:W-:Y:S01]  /*99f0*/  STL [R1+0x474], RZ ;  /* 0x000474ff01007387 */ /* 0x000fe20000100800 */
[----:B-----5:R-:W-:-:S03]  /*9a00*/  IADD3 R2, P0, PT, R12, UR26, RZ ;  /* 0x0000001a0c027c10 */ /* 0x020fc6000ff1e0ff */
[----:B------:R2:W-:Y:S04]  /*9a10*/  STL [R1+0x80c], R3 ;  /* 0x00080c0301007387 */ /* 0x0005e80000100800 */
[----:B------:R4:W-:Y:S01]  /*9a20*/  STL [R1+0x814], R2 ;  /* 0x0008140201007387 */ /* 0x0009e20000100800 */
[----:B--2---:R-:W-:-:S03]  /*9a30*/  IADD3.X R3, PT, PT, R9, UR25, RZ, P4, !PT ;  /* 0x0000001909037c10 */ /* 0x004fc6000a7fe4ff */
[----:B------:R2:W-:Y:S01]  /*9a40*/  STL [R1+0x81c], R4 ;  /* 0x00081c0401007387 */ /* 0x0005e20000100800 */
[----:B----4-:R-:W-:-:S03]  /*9a50*/  IADD3 R2, P4, PT, R10, UR26, RZ ;  /* 0x0000001a0a027c10 */ /* 0x010fc6000ff9e0ff */
[----:B------:R4:W-:Y:S04]  /*9a60*/  STL [R1+0x7e8], R3 ;  /* 0x0007e80301007387 */ /* 0x0009e80000100800 */
[----:B------:R5:W-:Y:S01]  /*9a70*/  STL [R1+0x824], R2 ;  /* 0x0008240201007387 */ /* 0x000be20000100800 */
[----:B--2---:R-:W-:Y:S02]  /*9a80*/  IADD3.X R4, PT, PT, R8, UR25, RZ, P1, !PT ;  /* 0x0000001908047c10 */ /* 0x004fe40008ffe4ff */
[----:B----4-:R-:W-:-:S03]  /*9a90*/  IADD3.X R3, PT, PT, R7, UR25, RZ, P3, !PT ;  /* 0x0000001907037c10 */ /* 0x010fc60009ffe4ff */
[----:B------:R-:W-:Y:S01]  /*9aa0*/  STL [R1+0x7f0], R4 ;  /* 0x0007f00401007387 */ /* 0x000fe20000100800 */
[----:B-----5:R-:W-:-:S03]  /*9ab0*/  IADD3.X R2, PT, PT, R6, UR25, RZ, P5, !PT ;  /* 0x0000001906027c10 */ /* 0x020fc6000affe4ff */
[----:B------:R2:W-:Y:S01]  /*9ac0*/  STL [R1+0x7f8], R3 ;  /* 0x0007f80301007387 */ /* 0x0005e20000100800 */
[----:B------:R-:W-:-:S03]  /*9ad0*/  USHF.R.S32.HI UR26, URZ, 0x1f, UR26 ;  /* 0x0000001fff1a7899 */ /* 0x000fc6000801141a */
[----:B------:R4:W-:Y:S01]  /*9ae0*/  STL [R1+0x800], R2 ;  /* 0x0008000201007387 */ /* 0x0009e20000100800 */
[----:B--2---:R-:W-:Y:S02]  /*9af0*/  IADD3 R3, P5, PT, R13, UR61, RZ ;  /* 0x0000003d0d037c10 */ /* 0x004fe4000ffbe0ff */
[----:B----4-:R-:W-:-:S03]  /*9b00*/  IADD3 R2, P1, PT, R12, UR61, RZ ;  /* 0x0000003d0c027c10 */ /* 0x010fc6000ff3e0ff */
[----:B------:R2:W-:Y:S01]  /*9b10*/  STL [R1+0x82c], R3 ;  /* 0x00082c0301007387 */ /* 0x0005e20000100800 */
[----:B------:R-:W-:-:S03]  /*9b20*/  IADD3 R4, P3, PT, R11, UR61, RZ ;  /* 0x0000003d0b047c10 */ /* 0x000fc6000ff7e0ff */
        /* <DEDUP_REMOVED lines=480> */
[----:B------:R4:W-:Y:S01]  /*b930*/  STL [R1+0xb88], R3 ;  /* 0x000b880301007387 */ /* 0x0009e20000100800 */
[----:B------:R-:W-:-:S03]  /*b940*/  USHF.R.S32.HI UR6, URZ, 0x1f, UR50 ;  /* 0x0000001fff067899 */ /* 0x000fc60008011432 */
[----:B------:R5:W-:Y:S01]  /*b950*/  STL [R1+0xbc4], R2 ;  /* 0x000bc40201007387 */ /* 0x000be20000100800 */
[----:B--2---:R-:W-:Y:S02]  /*b960*/  IADD3.X R4, PT, PT, R8, UR51, RZ, P3, !PT ;  /* 0x0000003308047c10 */ /* 0x004fe40009ffe4ff */
[----:B----4-:R-:W-:-:S03]  /*b970*/  IADD3.X R3, PT, PT, R7, UR51, RZ, P6, !PT ;  /* 0x0000003307037c10 */ /* 0x010fc6000b7fe4ff */
[----:B------:R2:W-:Y:S01]  /*b980*/  STL [R1+0xb90], R4 ;  /* 0x000b900401007387 */ /* 0x0005e20000100800 */
[----:B-----5:R-:W-:-:S03]  /*b990*/  IADD3.X R2, PT, PT, R6, UR51, RZ, P2, !PT ;  /* 0x0000003306027c10 */ /* 0x020fc600097fe4ff */
[----:B------:R4:W-:Y:S04]  /*b9a0*/  STL [R1+0xb98], R3 ;  /* 0x000b980301007387 */ /* 0x0009e80000100800 */
[----:B------:R5:W-:Y:S01]  /*b9b0*/  STL [R1+0xba0], R2 ;  /* 0x000ba00201007387 */ /* 0x000be20000100800 */
[----:B--2---:R-:W-:-:S03]  /*b9c0*/  IADD3.X R4, PT, PT, R8, UR6, RZ, P1, !PT ;  /* 0x0000000608047c10 */ /* 0x004fc60008ffe4ff */
[----:B------:R-:W-:Y:S01]  /*b9d0*/  STL [R1+0x478], RZ ;  /* 0x000478ff01007387 */ /* 0x000fe20000100800 */
[----:B----4-:R-:W-:Y:S02]  /*b9e0*/  IADD3.X R3, PT, PT, R7, UR6, RZ, P0, !PT ;  /* 0x0000000607037c10 */ /* 0x010fe400087fe4ff */
[----:B-----5:R-:W-:Y:S01]  /*b9f0*/  IADD3.X R2, PT, PT, R9, UR6, RZ, P4, !PT ;  /* 0x0000000609027c10 */ /* 0x020fe2000a7fe4ff */
[----:B------:R-:W-:Y:S04]  /*ba00*/  STL [R1+0x47c], RZ ;  /* 0x00047cff01007387 */ /* 0x000fe80000100800 */
[----:B------:R2:W-:Y:S04]  /*ba10*/  STL [R1+0xba8], R2 ;  /* 0x000ba80201007387 */ /* 0x0005e80000100800 */
[----:B------:R4:W-:Y:S04]  /*ba20*/  STL [R1+0xbb0], R4 ;  /* 0x000bb00401007387 */ /* 0x0009e80000100800 */
[----:B------:R5:W-:Y:S01]  /*ba30*/  STL [R1+0xbb8], R3 ;  /* 0x000bb80301007387 */ /* 0x000be20000100800 */
[----:B--2---:R-:W-:-:S02]  /*ba40*/  IADD3.X R2, PT, PT, R6, UR6, RZ, P5, !PT ;  /* 0x0000000606027c10 */ /* 0x004fc4000affe4ff */
[----:B----4-:R-:W-:Y:S02]  /*ba50*/  IADD3 R4, P2, PT, R12, UR47, RZ ;  /* 0x0000002f0c047c10 */ /* 0x010fe4000ff5e0ff */
[----:B-----5:R-:W-:Y:S01]  /*ba60*/  IADD3 R3, P3, PT, R13, UR47, RZ ;  /* 0x0000002f0d037c10 */ /* 0x020fe2000ff7e0ff */
[----:B------:R2:W-:Y:S04]  /*ba70*/  STL [R1+0xbc0], R2 ;  /* 0x000bc00201007387 */ /* 0x0005e80000100800 */
[----:B------:R4:W-:Y:S01]  /*ba80*/  STL [R1+0xbcc], R3 ;  /* 0x000bcc0301007387 */ /* 0x0009e20000100800 */
[----:B--2---:R-:W-:-:S03]  /*ba90*/  IADD3 R2, P1, PT, R11, UR47, RZ ;  /* 0x0000002f0b027c10 */ /* 0x004fc6000ff3e0ff */
[----:B------:R3:W-:Y:S01]  /*baa0*/  STL [R1+0xbd4], R4 ;  /* 0x000bd40401007387 */ /* 0x0007e20000100800 */
[----:B----4-:R-:W-:-:S03]  /*bab0*/  IADD3 R3, P0, PT, R10, UR47, RZ ;  /* 0x0000002f0a037c10 */ /* 0x010fc6000ff1e0ff */
[----:B------:R2:W-:Y:S04]  /*bac0*/  STL [R1+0xbdc], R2 ;  /* 0x000bdc0201007387 */ /* 0x0005e80000100800 */
[----:B------:R4:W-:Y:S01]  /*bad0*/  STL [R1+0xbe4], R3 ;  /* 0x000be40301007387 */ /* 0x0009e20000100800 */
[C---:B---3--:R-:W-:Y:S02]  /*bae0*/  LOP3.LUT R4, R0.reuse, 0x20, RZ, 0x3c, !PT ;  /* 0x0000002000047812 */ /* 0x048fe400078e3cff */
[C---:B--2---:R-:W-:Y:S02]  /*baf0*/  LOP3.LUT R2, R0.reuse, 0x210, RZ, 0x3c, !PT ;  /* 0x0000021000027812 */ /* 0x044fe400078e3cff */
[C---:B------:R-:W-:Y:S02]  /*bb00*/  LOP3.LUT R2, R0.reuse, 0x40, RZ, 0x3c, !PT ;  /* 0x0000004000027812 */ /* 0x040fe400078e3cff */
[C---:B----4-:R-:W-:Y:S01]  /*bb10*/  LOP3.LUT R3, R0.reuse, 0x230, RZ, 0x3c, !PT ;  /* 0x0000023000037812 */ /* 0x050fe200078e3cff */
[----:B------:R2:W-:Y:S04]  /*bb20*/  STL [R1+0x1300], R4 ;  /* 0x0013000401007387 */ /* 0x0005e80000100800 */
[----:B------:R3:W-:Y:S04]  /*bb30*/  STL [R1+0x12fc], R3 ;  /* 0x0012fc0301007387 */ /* 0x0007e80000100800 */
[----:B------:R4:W-:Y:S01]  /*bb40*/  STL [R1+0x12f8], R2 ;  /* 0x0012f80201007387 */ /* 0x0009e20000100800 */
[----:B--2---:R-:W-:-:S02]  /*bb50*/  LOP3.LUT R4, R0, 0x250, RZ, 0x3c, !PT ;  /* 0x0000025000047812 */ /* 0x004fc400078e3cff */
[----:B---3--:R-:W-:-:S03]  /*bb60*/  LOP3.LUT R3, R0, 0x60, RZ, 0x3c, !PT ;  /* 0x0000006000037812 */ /* 0x008fc600078e3cff */
[----:B------:R2:W-:Y:S01]  /*bb70*/  STL [R1+0x12f4], R4 ;  /* 0x0012f40401007387 */ /* 0x0005e20000100800 */
[----:B----4-:R-:W-:Y:S01]  /*bb80*/  LOP3.LUT R2, R0, 0x270, RZ, 0x3c, !PT ;  /* 0x0000027000027812 */ /* 0x010fe200078e3cff */
[----:B------:R-:W-:Y:S02]  /*bb90*/  USHF.R.S32.HI UR46, URZ, 0x1f, UR47 ;  /* 0x0000001fff2e7899 */ /* 0x000fe4000801142f */
[----:B------:R3:W-:Y:S04]  /*bba0*/  STL [R1+0x12f0], R3 ;  /* 0x0012f00301007387 */ /* 0x0007e80000100800 */
[----:B------:R4:W-:Y:S01]  /*bbb0*/  STL [R1+0x12ec], R2 ;  /* 0x0012ec0201007387 */ /* 0x0009e20000100800 */
[----:B--2---:R-:W-:Y:S02]  /*bbc0*/  IADD3 R4, P6, PT, R13, UR48, RZ ;  /* 0x000000300d047c10 */ /* 0x004fe4000ffde0ff */
[----:B---3--:R-:W-:-:S03]  /*bbd0*/  IADD3 R3, P5, PT, R12, UR48, RZ ;  /* 0x000000300c037c10 */ /* 0x008fc6000ffbe0ff */
[----:B------:R2:W-:Y:S01]  /*bbe0*/  STL [R1+0xbec], R4 ;  /* 0x000bec0401007387 */ /* 0x0005e20000100800 */
[----:B----4-:R-:W-:-:S03]  /*bbf0*/  IADD3 R2, P4, PT, R11, UR48, RZ ;  /* 0x000000300b027c10 */ /* 0x010fc6000ff9e0ff */
[----:B------:R3:W-:Y:S04]  /*bc00*/  STL [R1+0xbf4], R3 ;  /* 0x000bf40301007387 */ /* 0x0007e80000100800 */
[----:B------:R4:W-:Y:S01]  /*bc10*/  STL [R1+0xbfc], R2 ;  /* 0x000bfc0201007387 */ /* 0x0009e20000100800 */
[----:B--2---:R-:W-:Y:S02]  /*bc20*/  IADD3.X R4, PT, PT, R9, UR46, RZ, P3, !PT ;  /* 0x0000002e09047c10 */ /* 0x004fe40009ffe4ff */
[----:B---3--:R-:W-:-:S03]  /*bc30*/  IADD3 R3, P3, PT, R10, UR48, RZ ;  /* 0x000000300a037c10 */ /* 0x008fc6000ff7e0ff */
[----:B------:R2:W-:Y:S01]  /*bc40*/  STL [R1+0xbc8], R4 ;  /* 0x000bc80401007387 */ /* 0x0005e20000100800 */
[----:B----4-:R-:W-:-:S03]  /*bc50*/  IADD3.X R2, PT, PT, R8, UR46, RZ, P2, !PT ;  /* 0x0000002e08027c10 */ /* 0x010fc600097fe4ff */
[----:B------:R3:W-:Y:S01]  /*bc60*/  STL [R1+0xc04], R3 ;  /* 0x000c040301007387 */ /* 0x0007e20000100800 */
[----:B------:R-:W-:-:S03]  /*bc70*/  USHF.R.S32.HI UR49, URZ, 0x1f, UR48 ;  /* 0x0000001fff317899 */ /* 0x000fc60008011430 */
[----:B------:R4:W-:Y:S01]  /*bc80*/  STL [R1+0xbd0], R2 ;  /* 0x000bd00201007387 */ /* 0x0009e20000100800 */
[----:B--2---:R-:W-:Y:S02]  /*bc90*/  IADD3 R4, P2, PT, R13, UR77, RZ ;  /* 0x0000004d0d047c10 */ /* 0x004fe4000ff5e0ff */
[----:B---3--:R-:W-:-:S03]  /*bca0*/  IADD3.X R3, PT, PT, R7, UR46, RZ, P1, !PT ;  /* 0x0000002e07037c10 */ /* 0x008fc60008ffe4ff */
[----:B------:R2:W-:Y:S01]  /*bcb0*/  STL [R1+0xc0c], R4 ;  /* 0x000c0c0401007387 */ /* 0x0005e20000100800 */
[----:B----4-:R-:W-:Y:S01]  /*bcc0*/  IADD3 R2, P1, PT, R12, UR77, RZ ;  /* 0x0000004d0c027c10 */ /* 0x010fe2000ff3e0ff */
[----:B------:R-:W-:Y:S02]  /*bcd0*/  USHF.L.U32 UR24, UR45, 0x6, URZ ;  /* 0x000000062d187899 */ /* 0x000fe400080006ff */
[----:B------:R3:W-:Y:S01]  /*bce0*/  STL [R1+0xbd8], R3 ;  /* 0x000bd80301007387 */ /* 0x0007e20000100800 */
[----:B------:R-:W-:Y:S02]  /*bcf0*/  USHF.L.U32 UR45, UR5, 0x6, URZ ;  /* 0x00000006052d7899 */ /* 0x000fe400080006ff */
[----:B------:R-:W-:Y:S01]  /*bd00*/  UIMAD UR5, UR5, 0x1d, URZ ;  /* 0x0000001d050578a4 */ /* 0x000fe2000f8e02ff */
[----:B------:R4:W-:Y:S01]  /*bd10*/  STL [R1+0xc14], R2 ;  /* 0x000c140201007387 */ /* 0x0009e20000100800 */
[----:B--2---:R-:W-:Y:S02]  /*bd20*/  IADD3.X R4, PT, PT, R6, UR46, RZ, P0, !PT ;  /* 0x0000002e06047c10 */ /* 0x004fe400087fe4ff */
[----:B---3--:R-:W-:-:S03]  /*bd30*/  IADD3 R3, P0, PT, R11, UR77, RZ ;  /* 0x0000004d0b037c10 */ /* 0x008fc6000ff1e0ff */
[----:B------:R2:W-:Y:S01]  /*bd40*/  STL [R1+0xbe0], R4 ;  /* 0x000be00401007387 */ /* 0x0005e20000100800 */
[----:B----4-:R-:W-:-:S03]  /*bd50*/  IADD3.X R2, PT, PT, R9, UR49, RZ, P6, !PT ;  /* 0x0000003109027c10 */ /* 0x010fc6000b7fe4ff */
[----:B------:R3:W-:Y:S04]  /*bd60*/  STL [R1+0xc1c], R3 ;  /* 0x000c1c0301007387 */ /* 0x0007e80000100800 */
[----:B------:R4:W-:Y:S01]  /*bd70*/  STL [R1+0xbe8], R2 ;  /* 0x000be80201007387 */ /* 0x0009e20000100800 */
[----:B--2---:R-:W-:Y:S02]  /*bd80*/  IADD3 R4, P6, PT, R10, UR77, RZ ;  /* 0x0000004d0a047c10 */ /* 0x004fe4000ffde0ff */
[----:B---3--:R-:W-:-:S03]  /*bd90*/  IADD3.X R3, PT, PT, R8, UR49, RZ, P5, !PT ;  /* 0x0000003108037c10 */ /* 0x008fc6000affe4ff */
[----:B------:R2:W-:Y:S01]  /*bda0*/  STL [R1+0xc24], R4 ;  /* 0x000c240401007387 */ /* 0x0005e20000100800 */
[----:B----4-:R-:W-:-:S03]  /*bdb0*/  IADD3 R2, P5, PT, R13, UR5, RZ ;  /* 0x000000050d027c10 */ /* 0x010fc6000ffbe0ff */
[----:B------:R3:W-:Y:S01]  /*bdc0*/  STL [R1+0xbf0], R3 ;  /* 0x000bf00301007387 */ /* 0x0007e20000100800 */
[----:B------:R-:W-:-:S03]  /*bdd0*/  USHF.R.S32.HI UR75, URZ, 0x1f, UR77 ;  /* 0x0000001fff4b7899 */ /* 0x000fc6000801144d */
        /* <DEDUP_REMOVED lines=11> */
[----:B------:R3:W-:Y:S04]  /*be90*/  STL [R1+0xc08], R3 ;  /* 0x000c080301007387 */ /* 0x0007e80000100800 */
[----:B------:R4:W-:Y:S01]  /*bea0*/  STL [R1+0xc44], R2 ;  /* 0x000c440201007387 */ /* 0x0009e20000100800 */
[----:B--2---:R-:W-:Y:S02]  /*beb0*/  IADD3.X R4, PT, PT, R8, UR75, RZ, P1, !PT ;  /* 0x0000004b08047c10 */ /* 0x004fe40008ffe4ff */
[----:B---3--:R-:W-:-:S03]  /*bec0*/  IADD3 R3, P1, PT, R13, UR9, RZ ;  /* 0x000000090d037c10 */ /* 0x008fc6000ff3e0ff */
[----:B------:R2:W-:Y:S01]  /*bed0*/  STL [R1+0xc10], R4 ;  /* 0x000c100401007387 */ /* 0x0005e20000100800 */
[----:B----4-:R-:W-:Y:S01]  /*bee0*/  IADD3.X R2, PT, PT, R7, UR75, RZ, P0, !PT ;  /* 0x0000004b07027c10 */ /* 0x010fe200087fe4ff */
[----:B------:R-:W-:Y:S02]  /*bef0*/  USHF.R.S32.HI UR53, URZ, 0x1f, UR5 ;  /* 0x0000001fff357899 */ /* 0x000fe40008011405 */
        /* <DEDUP_REMOVED lines=464> */
[----:B-1----:R-:W-:-:S03]  /*dc00*/  IADD3 R2, P3, PT, R11, UR44, RZ ;  /* 0x0000002c0b027c10 */ /* 0x002fc6000ff7e0ff */
[----:B------:R0:W-:Y:S01]  /*dc10*/  STL [R1+0xf80], R3 ;  /* 0x000f800301007387 */ /* 0x0001e20000100800 */
[----:B------:R-:W-:-:S03]  /*dc20*/  USHF.R.S32.HI UR7, URZ, 0x1f, UR7 ;  /* 0x0000001fff077899 */ /* 0x000fc60008011407 */
[----:B------:R1:W-:Y:S01]  /*dc30*/  STL [R1+0xfbc], R2 ;  /* 0x000fbc0201007387 */ /* 0x0003e20000100800 */
[----:B--2---:R-:W-:Y:S02]  /*dc40*/  IADD3.X R4, PT, PT, R9, UR76, RZ, P2, !PT ;  /* 0x0000004c09047c10 */ /* 0x004fe400097fe4ff */
[----:B0-----:R-:W-:-:S03]  /*dc50*/  IADD3 R3, P2, PT, R10, UR43, RZ ;  /* 0x0000002b0a037c10 */ /* 0x001fc6000ff5e0ff */
[----:B------:R0:W-:Y:S01]  /*dc60*/  STL [R1+0xf88], R4 ;  /* 0x000f880401007387 */ /* 0x0001e20000100800 */
[----:B-1----:R-:W-:-:S03]  /*dc70*/  IADD3.X R2, PT, PT, R8, UR76, RZ, P1, !PT ;  /* 0x0000004c08027c10 */ /* 0x002fc60008ffe4ff */
[----:B------:R1:W-:Y:S04]  /*dc80*/  STL [R1+0xfc4], R3 ;  /* 0x000fc40301007387 */ /* 0x0003e80000100800 */
[----:B------:R2:W-:Y:S01]  /*dc90*/  STL [R1+0xf90], R2 ;  /* 0x000f900201007387 */ /* 0x0005e20000100800 */
[----:B0-----:R-:W-:Y:S02]  /*dca0*/  IADD3.X R4, PT, PT, R7, UR76, RZ, P0, !PT ;  /* 0x0000004c07047c10 */ /* 0x001fe400087fe4ff */
[----:B-1----:R-:W-:-:S03]  /*dcb0*/  IADD3.X R3, PT, PT, R6, UR76, RZ, P6, !PT ;  /* 0x0000004c06037c10 */ /* 0x002fc6000b7fe4ff */
[----:B------:R0:W-:Y:S01]  /*dcc0*/  STL [R1+0xf98], R4 ;  /* 0x000f980401007387 */ /* 0x0001e20000100800 */
[----:B--2---:R-:W-:-:S03]  /*dcd0*/  IADD3.X R2, PT, PT, R9, UR7, RZ, P5, !PT ;  /* 0x0000000709027c10 */ /* 0x004fc6000affe4ff */
[----:B------:R1:W-:Y:S04]  /*dce0*/  STL [R1+0xfa0], R3 ;  /* 0x000fa00301007387 */ /* 0x0003e80000100800 */
[----:B------:R2:W-:Y:S01]  /*dcf0*/  STL [R1+0xfa8], R2 ;  /* 0x000fa80201007387 */ /* 0x0005e20000100800 */
[----:B0-----:R-:W-:Y:S02]  /*dd00*/  IADD3.X R4, PT, PT, R8, UR7, RZ, P4, !PT ;  /* 0x0000000708047c10 */ /* 0x001fe4000a7fe4ff */
[----:B-1----:R-:W-:Y:S02]  /*dd10*/  IADD3.X R3, PT, PT, R7, UR7, RZ, P3, !PT ;  /* 0x0000000707037c10 */ /* 0x002fe40009ffe4ff */
[----:B--2---:R-:W-:Y:S01]  /*dd20*/  IADD3.X R2, PT, PT, R6, UR7, RZ, P2, !PT ;  /* 0x0000000706027c10 */ /* 0x004fe200097fe4ff */
[----:B------:R0:W-:Y:S04]  /*dd30*/  STL [R1+0xfb0], R4 ;  /* 0x000fb00401007387 */ /* 0x0001e80000100800 */
[----:B------:R0:W-:Y:S04]  /*dd40*/  STL [R1+0xfc0], R2 ;  /* 0x000fc00201007387 */ /* 0x0001e80000100800 */
[----:B------:R0:W-:Y:S01]  /*dd50*/  STL [R1+0xfb8], R3 ;  /* 0x000fb80301007387 */ /* 0x0001e20000100800 */
[----:B------:R-:W-:-:S02]  /*dd60*/  USHF.R.S32.HI UR27, URZ, 0x6, UR27 ;  /* 0x00000006ff1b7899 */ /* 0x000fc4000801141b */
[----:B------:R-:W-:Y:S02]  /*dd70*/  USHF.R.S32.HI UR6, URZ, 0x1f, UR45 ;  /* 0x0000001fff067899 */ /* 0x000fe4000801142d */
[----:B------:R-:W-:-:S12]  /*dd80*/  USHF.R.S32.HI UR47, URZ, 0x1f, UR24 ;  /* 0x0000001fff2f7899 */ /* 0x000fd80008011418 */
.L_x_2:
[----:B-1----:R-:W2:Y:S01]  /*dd90*/  LDL R5, [R1+0x794] ;  /* 0x0007940001057983 */ /* 0x002ea20000100800 */
[----:B0-----:R-:W0:Y:S03]  /*dda0*/  LDC R2, c[0x0][0x3a0] ;  /* 0x0000e800ff027b82 */ /* 0x001e260000000800 */
[----:B--2---:R1:W-:Y:S04]  /*ddb0*/  STL [R1+0x259c], R5 ;  /* 0x00259c0501007387 */ /* 0x0043e80000100800 */
[----:B------:R-:W2:Y:S04]  /*ddc0*/  LDL R4, [R1+0x798] ;  /* 0x0007980001047983 */ /* 0x000ea80000100800 */
[----:B-1----:R-:W0:Y:S04]  /*ddd0*/  LDL R5, [R1+0x7d0] ;  /* 0x0007d00001057983 */ /* 0x002e280000100800 */
[----:B------:R-:W-:Y:S04]  /*dde0*/  STL [R1+0x2298], R11 ;  /* 0x0022980b01007387 */ /* 0x000fe80000100800 */
        /* <DEDUP_REMOVED lines=95> */
[----:B------:R1:W-:Y:S04]  /*e3e0*/  STL [R1+0x2598], R11 ;  /* 0x0025980b01007387 */ /* 0x0003e80000100800 */
        /* <DEDUP_REMOVED lines=120> */
[----:B-----5:R-:W-:Y:S04]  /*eb70*/  STL [R1+0x210c], R0 ;  /* 0x00210c0001007387 */ /* 0x020fe80000100800 */
        /* <DEDUP_REMOVED lines=10> */
[----:B------:R-:W-:Y:S01]  /*ec20*/  STL [R1+0x2154], R0 ;  /* 0x0021540001007387 */ /* 0x000fe20000100800 */
[----:B0-----:R-:W-:-:S03]  /*ec30*/  IMAD R2, R5, -0x40, R2 ;  /* 0xffffffc005027824 */ /* 0x001fc600078e0202 */
[----:B------:R-:W-:Y:S04]  /*ec40*/  STL [R1+0x215c], R0 ;  /* 0x00215c0001007387 */ /* 0x000fe80000100800 */
[----:B------:R-:W-:Y:S04]  /*ec50*/  STL [R1+0x2164], R0 ;  /* 0x0021640001007387 */ /* 0x000fe80000100800 */
[----:B------:R-:W-:Y:S04]  /*ec60*/  STL [R1+0x216c], R0 ;  /* 0x00216c0001007387 */ /* 0x000fe80000100800 */
[----:B------:R-:W-:Y:S04]  /*ec70*/  STL [R1+0x2174], R0 ;  /* 0x0021740001007387 */ /* 0x000fe80000100800 */
[----:B------:R-:W2:Y:S01]  /*ec80*/  LDL.LU R5, [R1+0x259c] ;  /* 0x00259c0001057983 */ /* 0x000ea20000300800 */
[----:B------:R-:W-:-:S02]  /*ec90*/  ISETP.GT.AND P0, PT, R2, RZ, PT ;  /* 0x000000ff0200720c */ /* 0x000fc40003f04270 */
[----:B-1----:R-:W-:-:S11]  /*eca0*/  PRMT R11, RZ, 0x7610, R11 ;  /* 0x00007610ff0b7816 */ /* 0x002fd6000000000b */
[----:B--2---:R-:W2:Y:S04]  /*ecb0*/  @P0 LDG.E.U8 R11, desc[UR40][R4.64] ;  /* 0x00000028040b0981 */ /* 0x004ea8000c1e1100 */
[----:B--2---:R0:W-:Y:S04]  /*ecc0*/  STL [R1+0x7bc], R11 ;  /* 0x0007bc0b01007387 */ /* 0x0041e80000100800 */
[----:B0-----:R-:W2:Y:S04]  /*ecd0*/  LDL.LU R11, [R1+0x2598] ;  /* 0x00259800010b7983 */ /* 0x001ea80000300800 */
[----:B------:R-:W3:Y:S04]  /*ece0*/  LDL R4, [R1+0x79c] ;  /* 0x00079c0001047983 */ /* 0x000ee80000100800 */
[----:B------:R-:W3:Y:S01]  /*ecf0*/  LDL R5, [R1+0x7a0] ;  /* 0x0007a00001057983 */ /* 0x000ee20000100800 */
[----:B------:R-:W-:-:S02]  /*ed00*/  PRMT R28, RZ, 0x7610, R28 ;  /* 0x00007610ff1c7816 */ /* 0x000fc4000000001c */
[----:B---3--:R-:W-:-:S04]  /*ed10*/  @P0 LOP3.LUT R5, R5, R4, RZ, 0x3c, !PT ;  /* 0x0000000405050212 */ /* 0x008fc800078e3cff */
[----:B------:R-:W-:-:S04]  /*ed20*/  @P0 LOP3.LUT R4, R5, R4, RZ, 0x3c, !PT ;  /* 0x0000000405040212 */ /* 0x000fc800078e3cff */
[----:B------:R-:W-:-:S05]  /*ed30*/  @P0 LOP3.LUT R5, R5, R4, RZ, 0x3c, !PT ;  /* 0x0000000405050212 */ /* 0x000fca00078e3cff */
[----:B------:R-:W3:Y:S04]  /*ed40*/  @P0 LDG.E.U8 R28, desc[UR40][R4.64] ;  /* 0x00000028041c0981 */ /* 0x000ee8000c1e1100 */
[----:B---3--:R0:W-:Y:S04]  /*ed50*/  STL [R1+0x7b8], R28 ;  /* 0x0007b81c01007387 */ /* 0x0081e80000100800 */
[----:B0-----:R-:W3:Y:S04]  /*ed60*/  LDL.LU R28, [R1+0x2594] ;  /* 0x00259400011c7983 */ /* 0x001ee80000300800 */
[----:B------:R-:W4:Y:S04]  /*ed70*/  LDL R4, [R1+0x7a4] ;  /* 0x0007a40001047983 */ /* 0x000f280000100800 */
[----:B------:R-:W4:Y:S01]  /*ed80*/  LDL R5, [R1+0x7a8] ;  /* 0x0007a80001057983 */ /* 0x000f220000100800 */
[----:B--2---:R-:W-:-:S02]  /*ed90*/  PRMT R11, RZ, 0x7610, R11 ;  /* 0x00007610ff0b7816 */ /* 0x004fc4000000000b */
[----:B----4-:R-:W-:-:S04]  /*eda0*/  @P0 LOP3.LUT R5, R5, R4, RZ, 0x3c, !PT ;  /* 0x0000000405050212 */ /* 0x010fc800078e3cff */
[----:B------:R-:W-:-:S04]  /*edb0*/  @P0 LOP3.LUT R4, R5, R4, RZ, 0x3c, !PT ;  /* 0x0000000405040212 */ /* 0x000fc800078e3cff */
[----:B------:R-:W-:-:S05]  /*edc0*/  @P0 LOP3.LUT R5, R5, R4, RZ, 0x3c, !PT ;  /* 0x0000000405050212 */ /* 0x000fca00078e3cff */
[----:B------:R-:W2:Y:S04]  /*edd0*/  @P0 LDG.E.U8 R11, desc[UR40][R4.64] ;  /* 0x00000028040b0981 */ /* 0x000ea8000c1e1100 */
[----:B--2---:R0:W-:Y:S04]  /*ede0*/  STL [R1+0x7b4], R11 ;  /* 0x0007b40b01007387 */ /* 0x0041e80000100800 */
[----:B0-----:R-:W2:Y:S04]  /*edf0*/  LDL.LU R11, [R1+0x2590] ;  /* 0x00259000010b7983 */ /* 0x001ea80000300800 */
[----:B------:R-:W4:Y:S04]  /*ee00*/  LDL R4, [R1+0x7ac] ;  /* 0x0007ac0001047983 */ /* 0x000f280000100800 */
[----:B------:R-:W4:Y:S01]  /*ee10*/  LDL R5, [R1+0x7b0] ;  /* 0x0007b00001057983 */ /* 0x000f220000100800 */
[----:B---3--:R-:W-:-:S02]  /*ee20*/  PRMT R28, RZ, 0x7610, R28 ;  /* 0x00007610ff1c7816 */ /* 0x008fc4000000001c */
[----:B----4-:R-:W-:-:S04]  /*ee30*/  @P0 LOP3.LUT R5, R5, R4, RZ, 0x3c, !PT ;  /* 0x0000000405050212 */ /* 0x010fc800078e3cff */
[----:B------:R-:W-:-:S04]  /*ee40*/  @P0 LOP3.LUT R4, R5, R4, RZ, 0x3c, !PT ;  /* 0x0000000405040212 */ /* 0x000fc800078e3cff */
[----:B------:R-:W-:-:S05]  /*ee50*/  @P0 LOP3.LUT R5, R5, R4, RZ, 0x3c, !PT ;  /* 0x0000000405050212 */ /* 0x000fca00078e3cff */
[----:B------:R-:W3:Y:S01]  /*ee60*/  @P0 LDG.E.U8 R28, desc[UR40][R4.64] ;  /* 0x00000028041c0981 */ /* 0x000ee2000c1e1100 */
[----:B------:R-:W-:-:S03]  /*ee70*/  ISETP.GT.AND P1, PT, R2, 0x1, PT ;  /* 0x000000010200780c */ /* 0x000fc60003f24270 */
        /* <DEDUP_REMOVED lines=1691> */
[----:B------:R-:W2:Y:S01]  /*15830*/  @P2 LDG.E.U8 R11, desc[UR40][R4.64] ;  /* 0x00000028040b2981 */ /* 0x000ea2000c1e1100 */
[----:B------:R-:W-:-:S03]  /*15840*/  ISETP.GT.AND P0, PT, R2, 0x30, PT ;  /* 0x000000300200780c */ /* 0x000fc60003f04270 */
        /* <DEDUP_REMOVED lines=68> */
[----:B------:R-:W-:-:S02]  /*15c90*/  PRMT R7, RZ, 0x7610, R7 ;  /* 0x00007610ff077816 */ /* 0x000fc40000000007 */
[----:B----4-:R-:W-:-:S04]  /*15ca0*/  @P3 LOP3.LUT R5, R5, R4, RZ, 0x3c, !PT ;  /* 0x0000000405053212 */ /* 0x010fc800078e3cff */
[----:B------:R-:W-:-:S04]  /*15cb0*/  @P3 LOP3.LUT R4, R5, R4, RZ, 0x3c, !PT ;  /* 0x0000000405043212 */ /* 0x000fc800078e3cff */
[----:B------:R-:W-:-:S05]  /*15cc0*/  @P3 LOP3.LUT R5, R5, R4, RZ, 0x3c, !PT ;  /* 0x0000000405053212 */ /* 0x000fca00078e3cff */
[----:B------:R-:W4:Y:S04]  /*15cd0*/  @P3 LDG.E.U8 R7, desc[UR40][R4.64] ;  /* 0x0000002804073981 */ /* 0x000f28000c1e1100 */
[----:B----4-:R0:W-:Y:S04]  /*15ce0*/  STL [R1+0x430], R7 ;  /* 0x0004300701007387 */ /* 0x0101e80000100800 */
[----:B0-----:R-:W4:Y:S04]  /*15cf0*/  LDL.LU R7, [R1+0x2290] ;  /* 0x0022900001077983 */ /* 0x001f280000300800 */
[----:B------:R-:W2:Y:S04]  /*15d00*/  LDL R4, [R1+0xa08] ;  /* 0x000a080001047983 */ /* 0x000ea80000100800 */
[----:B------:R-:W2:Y:S01]  /*15d10*/  LDL R5, [R1+0xa0c] ;  /* 0x000a0c0001057983 */ /* 0x000ea20000100800 */
[----:B------:R-:W-:-:S02]  /*15d20*/  PRMT R9, RZ, 0x7610, R9 ;  /* 0x00007610ff097816 */ /* 0x000fc40000000009 */
[----:B--2---:R-:W-:-:S04]  /*15d30*/  @P2 LOP3.LUT R5, R5, R4, RZ, 0x3c, !PT ;  /* 0x0000000405052212 */ /* 0x004fc800078e3cff */
[----:B------:R-:W-:-:S04]  /*15d40*/  @P2 LOP3.LUT R4, R5, R4, RZ, 0x3c, !PT ;  /* 0x0000000405042212 */ /* 0x000fc800078e3cff */
[----:B------:R-:W-:-:S05]  /*15d50*/  @P2 LOP3.LUT R5, R5, R4, RZ, 0x3c, !PT ;  /* 0x0000000405052212 */ /* 0x000fca00078e3cff */
[----:B------:R-:W2:Y:S01]  /*15d60*/  @P2 LDG.E.U8 R9, desc[UR40][R4.64] ;  /* 0x0000002804092981 */ /* 0x000ea2000c1e1100 */
[----:B------:R-:W-:-:S03]  /*15d70*/  ISETP.GT.AND P0, PT, R2, 0x2f, PT ;  /* 0x0000002f0200780c */ /* 0x000fc60003f04270 */
[----:B--2---:R0:W-:Y:S04]  /*15d80*/  STL [R1+0x42c], R9 ;  /* 0x00042c0901007387 */ /* 0x0041e80000100800 */
[----:B0-----:R-:W2:Y:S04]  /*15d90*/  LDL.LU R9, [R1+0x228c] ;  /* 0x00228c0001097983 */ /* 0x001ea80000300800 */
        /* <DEDUP_REMOVED lines=16> */
[----:B------:R-:W2:Y:S04]  /*15ea0*/  @P1 LDG.E.U8 R18, desc[UR40][R4.64] ;  /* 0x0000002804121981 */ /* 0x000ea8000c1e1100 */
        /* <DEDUP_REMOVED lines=146> */
[----:B------:R0:W2:Y:S04]  /*167d0*/  @P2 LDG.E.U8 R11, desc[UR40][R4.64] ;  /* 0x00000028040b2981 */ /* 0x0000a8000c1e1100 */
[----:B------:R-:W0:Y:S04]  /*167e0*/  LDL R4, [R1+0x888] ;  /* 0x0008880001047983 */ /* 0x000e280000100800 */
[----:B------:R-:W0:Y:S01]  /*167f0*/  LDL R5, [R1+0x88c] ;  /* 0x00088c0001057983 */ /* 0x000e220000100800 */
[----:B---3--:R-:W-:Y:S02]  /*16800*/  PRMT R28, RZ, 0x7610, R28 ;  /* 0x00007610ff1c7816 */ /* 0x008fe4000000001c */
[----:B0-----:R-:W-:-:S04]  /*16810*/  @P2 LOP3.LUT R5, R5, R4, RZ, 0x3c, !PT ;  /* 0x0000000405052212 */ /* 0x001fc800078e3cff */
[----:B------:R-:W-:-:S04]  /*16820*/  @P2 LOP3.LUT R4, R5, R4, RZ, 0x3c, !PT ;  /* 0x0000000405042212 */ /* 0x000fc800078e3cff */
[----:B------:R-:W-:Y:S01]  /*16830*/  @P2 LOP3.LUT R5, R5, R4, RZ, 0x3c, !PT ;  /* 0x0000000405052212 */ /* 0x000fe200078e3cff */
[----:B--2---:R0:W-:Y:S04]  /*16840*/  STL [R1], R11 ;  /* 0x0000000b01007387 */ /* 0x0041e80000100800 */
[----:B------:R1:W2:Y:S01]  /*16850*/  @P2 LDG.E.U8 R28, desc[UR40][R4.64] ;  /* 0x00000028041c2981 */ /* 0x0002a2000c1e1100 */
[----:B------:R-:W-:-:S03]  /*16860*/  PRMT R23, RZ, 0x7610, R23 ;  /* 0x00007610ff177816 */ /* 0x000fc60000000017 */
[----:B0-----:R-:W3:Y:S04]  /*16870*/  LDL R11, [R1+0x974] ;  /* 0x00097400010b7983 */ /* 0x001ee80000100800 */
[----:B------:R-:W1:Y:S04]  /*16880*/  LDL R4, [R1+0x9e8] ;  /* 0x0009e80001047983 */ /* 0x000e680000100800 */
[----:B------:R-:W1:Y:S02]  /*16890*/  LDL R5, [R1+0x9ec] ;  /* 0x0009ec0001057983 */ /* 0x000e640000100800 */
[----:B-1----:R-:W-:-:S04]  /*168a0*/  @P0 LOP3.LUT R5, R5, R4, RZ, 0x3c, !PT ;  /* 0x0000000405050212 */ /* 0x002fc800078e3cff */
[----:B------:R-:W-:-:S04]  /*168b0*/  @P0 LOP3.LUT R4, R5, R4, RZ, 0x3c, !PT ;  /* 0x0000000405040212 */ /* 0x000fc800078e3cff */
[----:B------:R-:W-:-:S05]  /*168c0*/  @P0 LOP3.LUT R5, R5, R4, RZ, 0x3c, !PT ;  /* 0x0000000405050212 */ /* 0x000fca00078e3cff */
[----:B------:R-:W3:Y:S04]  /*168d0*/  @P0 LDG.E.U8 R23, desc[UR40][R4.64] ;  /* 0x0000002804170981 */ /* 0x000ee8000c1e1100 */
[----:B--2---:R-:W-:Y:S01]  /*168e0*/  STL [R1+0x222c], R28 ;  /* 0x00222c1c01007387 */ /* 0x004fe20000100800 */
[----:B------:R-:W-:-:S03]  /*168f0*/  ISETP.GT.AND P1, PT, R2, 0x33, PT ;  /* 0x000000330200780c */ /* 0x000fc60003f24270 */
[----:B---3--:R0:W-:Y:S04]  /*16900*/  STL [R1+0x44], R23 ;  /* 0x0000441701007387 */ /* 0x0081e80000100800 */
[----:B0-----:R-:W2:Y:S04]  /*16910*/  LDL.LU R23, [R1+0x2244] ;  /* 0x0022440001177983 */ /* 0x001ea80000300800 */
[----:B------:R-:W3:Y:S04]  /*16920*/  LDL R4, [R1+0x980] ;  /* 0x0009800001047983 */ /* 0x000ee80000100800 */
[----:B------:R-:W3:Y:S01]  /*16930*/  LDL R5, [R1+0x984] ;  /* 0x0009840001057983 */ /* 0x000ee20000100800 */
[----:B------:R-:W-:-:S03]  /*16940*/  PRMT R25, RZ, 0x7610, R25 ;  /* 0x00007610ff197816 */ /* 0x000fc60000000019 */
[----:B------:R-:W2:Y:S01]  /*16950*/  LDL R28, [R1+0x964] ;  /* 0x00096400011c7983 */ /* 0x000ea20000100800 */
[----:B---3--:R-:W-:-:S04]  /*16960*/  @P1 LOP3.LUT R5, R5, R4, RZ, 0x3c, !PT ;  /* 0x0000000405051212 */ /* 0x008fc800078e3cff */
[----:B------:R-:W-:-:S04]  /*16970*/  @P1 LOP3.LUT R4, R5, R4, RZ, 0x3c, !PT ;  /* 0x0000000405041212 */ /* 0x000fc800078e3cff */
[----:B------:R-:W-:-:S05]  /*16980*/  @P1 LOP3.LUT R5, R5, R4, RZ, 0x3c, !PT ;  /* 0x0000000405051212 */ /* 0x000fca00078e3cff */
[----:B------:R-:W3:Y:S04]  /*16990*/  @P1 LDG.E.U8 R25, desc[UR40][R4.64] ;  /* 0x0000002804191981 */ /* 0x000ee8000c1e1100 */
[----:B---3--:R0:W-:Y:S04]  /*169a0*/  STL [R1+0x40], R25 ;  /* 0x0000401901007387 */ /* 0x0081e80000100800 */
[----:B0-----:R-:W3:Y:S04]  /*169b0*/  LDL.LU R25, [R1+0x2240] ;  /* 0x0022400001197983 */ /* 0x001ee80000300800 */
[----:B------:R-:W2:Y:S04]  /*169c0*/  LDL R4, [R1+0x978] ;  /* 0x0009780001047983 */ /* 0x000ea80000100800 */
[----:B------:R-:W2:Y:S01]  /*169d0*/  LDL R5, [R1+0x97c] ;  /* 0x00097c0001057983 */ /* 0x000ea20000100800 */
[----:B------:R-:W-:-:S02]  /*169e0*/  PRMT R27, RZ, 0x7610, R27 ;  /* 0x00007610ff1b7816 */ /* 0x000fc4000000001b */
[----:B--2---:R-:W-:-:S04]  /*169f0*/  @P1 LOP3.LUT R5, R5, R4, RZ, 0x3c, !PT ;  /* 0x0000000405051212 */ /* 0x004fc800078e3cff */
[----:B------:R-:W-:-:S04]  /*16a00*/  @P1 LOP3.LUT R4, R5, R4, RZ, 0x3c, !PT ;  /* 0x0000000405041212 */ /* 0x000fc800078e3cff */
[----:B------:R-:W-:-:S05]  /*16a10*/  @P1 LOP3.LUT R5, R5, R4, RZ, 0x3c, !PT ;  /* 0x0000000405051212 */ /* 0x000fca00078e3cff */
[----:B------:R-:W2:Y:S01]  /*16a20*/  @P1 LDG.E.U8 R27, desc[UR40][R4.64] ;  /* 0x00000028041b1981 */ /* 0x000ea2000c1e1100 */
[----:B----4-:R-:W-:-:S03]  /*16a30*/  PRMT R7, RZ, 0x7610, R7 ;  /* 0x00007610ff077816 */ /* 0x010fc60000000007 */
[----:B--2---:R0:W-:Y:S04]  /*16a40*/  STL [R1+0x3c], R27 ;  /* 0x00003c1b01007387 */ /* 0x0041e80000100800 */
[----:B0-----:R-:W2:Y:S04]  /*16a50*/  LDL.LU R27, [R1+0x223c] ;  /* 0x00223c00011b7983 */ /* 0x001ea80000300800 */
[----:B------:R-:W4:Y:S01]  /*16a60*/  LDL R5, [R1+0x970] ;  /* 0x0009700001057983 */ /* 0x000f220000100800 */
[----:B------:R-:W-:Y:S01]  /*16a70*/  @P1 IMAD.MOV.U32 R4, RZ, RZ, R11 ;  /* 0x000000ffff041224 */ /* 0x000fe200078e000b */
[----:B------:R-:W-:-:S02]  /*16a80*/  PRMT R29, RZ, 0x7610, R29 ;  /* 0x00007610ff1d7816 */ /* 0x000fc4000000001d */
[----:B------:R-:W2:Y:S04]  /*16a90*/  LDL R11, [R1+0x870] ;  /* 0x00087000010b7983 */ /* 0x000ea80000100800 */
[----:B----4-:R0:W4:Y:S04]  /*16aa0*/  @P1 LDG.E.U8 R7, desc[UR40][R4.64] ;  /* 0x0000002804071981 */ /* 0x010128000c1e1100 */
[----:B------:R-:W0:Y:S04]  /*16ab0*/  LDL R4, [R1+0x968] ;  /* 0x0009680001047983 */ /* 0x000e280000100800 */
[----:B------:R-:W0:Y:S02]  /*16ac0*/  LDL R5, [R1+0x96c] ;  /* 0x00096c0001057983 */ /* 0x000e240000100800 */
[----:B0-----:R-:W-:-:S04]  /*16ad0*/  @P1 LOP3.LUT R5, R5, R4, RZ, 0x3c, !PT ;  /* 0x0000000405051212 */ /* 0x001fc800078e3cff */
[----:B------:R-:W-:-:S04]  /*16ae0*/  @P1 LOP3.LUT R4, R5, R4, RZ, 0x3c, !PT ;  /* 0x0000000405041212 */ /* 0x000fc800078e3cff */
[----:B------:R-:W-:-:S05]  /*16af0*/  @P1 LOP3.LUT R5, R5, R4, RZ, 0x3c, !PT ;  /* 0x0000000405051212 */ /* 0x000fca00078e3cff */
[----:B------:R-:W2:Y:S04]  /*16b00*/  @P1 LDG.E.U8 R29, desc[UR40][R4.64] ;  /* 0x00000028041d1981 */ /* 0x000ea8000c1e1100 */
[----:B----4-:R0:W-:Y:S04]  /*16b10*/  STL [R1+0x38], R7 ;  /* 0x0000380701007387 */ /* 0x0101e80000100800 */
[----:B0-----:R-:W4:Y:S01]  /*16b20*/  LDL R7, [R1+0x874] ;  /* 0x0008740001077983 */ /* 0x001f220000100800 */
[----:B------:R-:W-:-:S03]  /*16b30*/  ISETP.GT.AND P0, PT, R2, 0x34, PT ;  /* 0x000000340200780c */ /* 0x000fc60003f04270 */
[----:B--2---:R0:W-:Y:S04]  /*16b40*/  STL [R1+0x34], R29 ;  /* 0x0000341d01007387 */ /* 0x0041e80000100800 */
[----:B0-----:R-:W2:Y:S04]  /*16b50*/  LDL.LU R29, [R1+0x2238] ;  /* 0x00223800011d7983 */ /* 0x001ea80000300800 */
[----:B------:R-:W2:Y:S01]  /*16b60*/  LDL R5, [R1+0x960] ;  /* 0x0009600001057983 */ /* 0x000ea20000100800 */
[----:B------:R-:W-:Y:S01]  /*16b70*/  PRMT R9, RZ, 0x7610, R9 ;  /* 0x00007610ff097816 */ /* 0x000fe20000000009 */
[----:B------:R-:W-:Y:S01]  /*16b80*/  @P0 IMAD.MOV.U32 R4, RZ, RZ, R28 ;  /* 0x000000ffff040224 */ /* 0x000fe200078e001c */
[----:B------:R-:W-:-:S02]  /*16b90*/  ISETP.GT.AND P2, PT, R2, 0x3b, PT ;  /* 0x0000003b0200780c */ /* 0x000fc40003f44270 */
[----:B------:R-:W-:Y:S01]  /*16ba0*/  PRMT R26, RZ, 0x7610, R26 ;  /* 0x00007610ff1a7816 */ /* 0x000fe2000000001a */
[----:B------:R-:W3:Y:S04]  /*16bb0*/  LDL R28, [R1+0x868] ;  /* 0x00086800011c7983 */ /* 0x000ee80000100800 */
[----:B--2---:R0:W2:Y:S04]  /*16bc0*/  @P0 LDG.E.U8 R9, desc[UR40][R4.64] ;  /* 0x0000002804090981 */ /* 0x0040a8000c1e1100 */
[----:B------:R-:W0:Y:S04]  /*16bd0*/  LDL R4, [R1+0x880] ;  /* 0x0008800001047983 */ /* 0x000e280000100800 */
[----:B------:R-:W0:Y:S02]  /*16be0*/  LDL R5, [R1+0x884] ;  /* 0x0008840001057983 */ /* 0x000e240000100800 */
[----:B0-----:R-:W-:-:S04]  /*16bf0*/  @P2 LOP3.LUT R5, R5, R4, RZ, 0x3c, !PT ;  /* 0x0000000405052212 */ /* 0x001fc800078e3cff */
[----:B------:R-:W-:-:S04]  /*16c00*/  @P2 LOP3.LUT R4, R5, R4, RZ, 0x3c, !PT ;  /* 0x0000000405042212 */ /* 0x000fc800078e3cff */
[----:B------:R-:W-:Y:S01]  /*16c10*/  @P2 LOP3.LUT R5, R5, R4, RZ, 0x3c, !PT ;  /* 0x0000000405052212 */ /* 0x000fe200078e3cff */
[----:B--2---:R0:W-:Y:S04]  /*16c20*/  STL [R1+0x30], R9 ;  /* 0x0000300901007387 */ /* 0x0041e80000100800 */
[----:B------:R1:W2:Y:S01]  /*16c30*/  @P2 LDG.E.U8 R26, desc[UR40][R4.64] ;  /* 0x00000028041a2981 */ /* 0x0002a2000c1e1100 */
[----:B------:R-:W-:Y:S02]  /*16c40*/  PRMT R18, RZ, 0x7610, R18 ;  /* 0x00007610ff127816 */ /* 0x000fe40000000012 */
[----:B------:R-:W-:Y:S01]  /*16c50*/  PRMT R16, RZ, 0x7610, R16 ;  /* 0x00007610ff107816 */ /* 0x000fe20000000010 */
[----:B0-----:R-:W2:Y:S04]  /*16c60*/  LDL R9, [R1+0x86c] ;  /* 0x00086c0001097983 */ /* 0x001ea80000100800 */
[----:B------:R-:W1:Y:S04]  /*16c70*/  LDL R4, [R1+0x878] ;  /* 0x0008780001047983 */ /* 0x000e680000100800 */
[----:B------:R-:W1:Y:S02]  /*16c80*/  LDL R5, [R1+0x87c] ;  /* 0x00087c0001057983 */ /* 0x000e640000100800 */
[----:B-1----:R-:W-:-:S04]  /*16c90*/  @P2 LOP3.LUT R5, R5, R4, RZ, 0x3c, !PT ;  /* 0x0000000405052212 */ /* 0x002fc800078e3cff */
[----:B------:R-:W-:-:S04]  /*16ca0*/  @P2 LOP3.LUT R4, R5, R4, RZ, 0x3c, !PT ;  /* 0x0000000405042212 */ /* 0x000fc800078e3cff */
[----:B------:R-:W-:-:S05]  /*16cb0*/  @P2 LOP3.LUT R5, R5, R4, RZ, 0x3c, !PT ;  /* 0x0000000405052212 */ /* 0x000fca00078e3cff */
[----:B------:R4:W3:Y:S02]  /*16cc0*/  @P2 LDG.E.U8 R18, desc[UR40][R4.64] ;  /* 0x0000002804122981 */ /* 0x0008e4000c1e1100 */
[----:B----4-:R-:W-:Y:S02]  /*16cd0*/  @P2 IMAD.MOV.U32 R4, RZ, RZ, R7 ;  /* 0x000000ffff042224 */ /* 0x010fe400078e0007 */
[----:B------:R-:W-:-:S05]  /*16ce0*/  @P2 IMAD.MOV.U32 R5, RZ, RZ, R11 ;  /* 0x000000ffff052224 */ /* 0x000fca00078e000b */
[----:B------:R0:W4:Y:S04]  /*16cf0*/  @P2 LDG.E.U8 R16, desc[UR40][R4.64] ;  /* 0x0000002804102981 */ /* 0x000128000c1e1100 */
[----:B--2---:R-:W-:Y:S01]  /*16d00*/  STL [R1+0x2218], R26 ;  /* 0x0022181a01007387 */ /* 0x004fe20000100800 */
[----:B------:R-:W-:Y:S01]  /*16d10*/  PRMT R3, RZ, 0x7610, R3 ;  /* 0x00007610ff037816 */ /* 0x000fe20000000003 */
[----:B0-----:R-:W-:Y:S02]  /*16d20*/  @P2 IMAD.MOV.U32 R4, RZ, RZ, R9 ;  /* 0x000000ffff042224 */ /* 0x001fe400078e0009 */
[----:B---3--:R-:W-:-:S05]  /*16d30*/  @P2 IMAD.MOV.U32 R5, RZ, RZ, R28 ;  /* 0x000000ffff052224 */ /* 0x008fca00078e001c */
[----:B------:R-:W2:Y:S04]  /*16d40*/  @P2 LDG.E.U8 R3, desc[UR40][R4.64] ;  /* 0x0000002804032981 */ /* 0x000ea8000c1e1100 */
[----:B------:R0:W-:Y:S04]  /*16d50*/  STL [R1+0x221c], R18 ;  /* 0x00221c1201007387 */ /* 0x0001e80000100800 */
[----:B------:R-:W3:Y:S04]  /*16d60*/  LDL R11, [R1+0x950] ;  /* 0x00095000010b7983 */ /* 0x000ee80000100800 */
[----:B------:R-:W3:Y:S04]  /*16d70*/  LDL R7, [R1+0x954] ;  /* 0x0009540001077983 */ /* 0x000ee80000100800 */
[----:B----4-:R1:W-:Y:S04]  /*16d80*/  STL [R1+0x2220], R16 ;  /* 0x0022201001007387 */ /* 0x0103e80000100800 */
[----:B------:R-:W4:Y:S01]  /*16d90*/  LDL R5, [R1+0x958] ;  /* 0x0009580001057983 */ /* 0x000f220000100800 */
[----:B------:R-:W-:-:S02]  /*16da0*/  PRMT R13, RZ, 0x7610, R13 ;  /* 0x00007610ff0d7816 */ /* 0x000fc4000000000d */
[----:B------:R-:W-:Y:S01]  /*16db0*/  PRMT R6, RZ, 0x7610, R6 ;  /* 0x00007610ff067816 */ /* 0x000fe20000000006 */
[----:B------:R-:W3:Y:S04]  /*16dc0*/  LDL R28, [R1+0x94c] ;  /* 0x00094c00011c7983 */ /* 0x000ee80000100800 */
[----:B0-----:R-:W3:Y:S04]  /*16dd0*/  LDL R18, [R1+0x940] ;  /* 0x0009400001127983 */ /* 0x001ee80000100800 */
[----:B------:R-:W3:Y:S04]  /*16de0*/  LDL R9, [R1+0x944] ;  /* 0x0009440001097983 */ /* 0x000ee80000100800 */
[----:B-1----:R-:W3:Y:S04]  /*16df0*/  LDL R16, [R1+0x95c] ;  /* 0x00095c0001107983 */ /* 0x002ee80000100800 */
[----:B--2---:R0:W-:Y:S04]  /*16e00*/  STL [R1+0x2224], R3 ;  /* 0x0022240301007387 */ /* 0x0041e80000100800 */
[----:B0-----:R-:W2:Y:S01]  /*16e10*/  LDL R3, [R1+0x93c] ;  /* 0x00093c0001037983 */ /* 0x001ea20000100800 */
[----:B---3--:R-:W-:-:S03]  /*16e20*/  @P0 IMAD.MOV.U32 R4, RZ, RZ, R16 ;  /* 0x000000ffff040224 */ /* 0x008fc600078e0010 */
[----:B------:R-:W3:Y:S04]  /*16e30*/  LDL R16, [R1+0x938] ;  /* 0x0009380001107983 */ /* 0x000ee80000100800 */
[----:B----4-:R0:W4:Y:S02]  /*16e40*/  @P0 LDG.E.U8 R13, desc[UR40][R4.64] ;  /* 0x00000028040d0981 */ /* 0x010124000c1e1100 */
[----:B0-----:R-:W-:Y:S02]  /*16e50*/  @P0 IMAD.MOV.U32 R4, RZ, RZ, R7 ;  /* 0x000000ffff040224 */ /* 0x001fe400078e0007 */
[----:B------:R-:W-:Y:S01]  /*16e60*/  @P0 IMAD.MOV.U32 R5, RZ, RZ, R11 ;  /* 0x000000ffff050224 */ /* 0x000fe200078e000b */
[----:B------:R-:W-:Y:S02]  /*16e70*/  ISETP.GT.AND P1, PT, R2, 0x35, PT ;  /* 0x000000350200780c */ /* 0x000fe40003f24270 */
[----:B------:R-:W-:-:S02]  /*16e80*/  PRMT R26, RZ, 0x7610, R26 ;  /* 0x00007610ff1a7816 */ /* 0x000fc4000000001a */
[----:B------:R-:W-:Y:S01]  /*16e90*/  PRMT R8, RZ, 0x7610, R8 ;  /* 0x00007610ff087816 */ /* 0x000fe20000000008 */
[----:B------:R-:W2:Y:S04]  /*16ea0*/  LDL R7, [R1+0x930] ;  /* 0x0009300001077983 */ /* 0x000ea80000100800 */
[----:B------:R0:W2:Y:S04]  /*16eb0*/  @P0 LDG.E.U8 R6, desc[UR40][R4.64] ;  /* 0x0000002804060981 */ /* 0x0000a8000c1e1100 */
[----:B------:R-:W3:Y:S01]  /*16ec0*/  LDL R5, [R1+0x948] ;  /* 0x0009480001057983 */ /* 0x000ee20000100800 */
[----:B0-----:R-:W-:Y:S01]  /*16ed0*/  @P0 IMAD.MOV.U32 R4, RZ, RZ, R28 ;  /* 0x000000ffff040224 */ /* 0x001fe200078e001c */
[----:B------:R-:W-:-:S02]  /*16ee0*/  PRMT R0, RZ, 0x7610, R0 ;  /* 0x00007610ff007816 */ /* 0x000fc40000000000 */
[----:B--2---:R0:W-:Y:S04]  /*16ef0*/  STL [R1+0x28], R6 ;  /* 0x0000280601007387 */ /* 0x0041e80000100800 */
[----:B---3--:R1:W2:Y:S04]  /*16f00*/  @P0 LDG.E.U8 R26, desc[UR40][R4.64] ;  /* 0x00000028041a0981 */ /* 0x0082a8000c1e1100 */
[----:B0-----:R-:W3:Y:S04]  /*16f10*/  LDL R6, [R1+0x934] ;  /* 0x0009340001067983 */ /* 0x001ee80000100800 */
[----:B----4-:R0:W-:Y:S04]  /*16f20*/  STL [R1+0x2c], R13 ;  /* 0x00002c0d01007387 */ /* 0x0101e80000100800 */
[----:B------:R-:W4:Y:S01]  /*16f30*/  LDL R11, [R1+0x864] ;  /* 0x00086400010b7983 */ /* 0x000f220000100800 */
[----:B-1----:R-:W-:-:S02]  /*16f40*/  @P1 IMAD.MOV.U32 R4, RZ, RZ, R9 ;  /* 0x000000ffff041224 */ /* 0x002fc400078e0009 */
[----:B------:R-:W-:Y:S01]  /*16f50*/  @P1 IMAD.MOV.U32 R5, RZ, RZ, R18 ;  /* 0x000000ffff051224 */ /* 0x000fe200078e0012 */
[----:B0-----:R-:W2:Y:S01]  /*16f60*/  LDL R13, [R1+0x860] ;  /* 0x00086000010d7983 */ /* 0x001ea20000100800 */
[----:B------:R-:W-:Y:S02]  /*16f70*/  ISETP.GT.AND P2, PT, R2, 0x3c, PT ;  /* 0x0000003c0200780c */ /* 0x000fe40003f44270 */
[----:B------:R-:W-:Y:S01]  /*16f80*/  PRMT R14, RZ, 0x7610, R14 ;  /* 0x00007610ff0e7816 */ /* 0x000fe2000000000e */
[----:B------:R-:W2:Y:S04]  /*16f90*/  LDL R9, [R1+0x858] ;  /* 0x0008580001097983 */ /* 0x000ea80000100800 */
[----:B------:R0:W2:Y:S02]  /*16fa0*/  @P1 LDG.E.U8 R8, desc[UR40][R4.64] ;  /* 0x0000002804081981 */ /* 0x0000a4000c1e1100 */
[----:B0-----:R-:W-:-:S02]  /*16fb0*/  @P1 IMAD.MOV.U32 R4, RZ, RZ, R3 ;  /* 0x000000ffff041224 */ /* 0x001fc400078e0003 */
[----:B------:R-:W-:-:S05]  /*16fc0*/  @P1 IMAD.MOV.U32 R5, RZ, RZ, R16 ;  /* 0x000000ffff051224 */ /* 0x000fca00078e0010 */
[----:B------:R0:W2:Y:S02]  /*16fd0*/  @P1 LDG.E.U8 R0, desc[UR40][R4.64] ;  /* 0x0000002804001981 */ /* 0x0000a4000c1e1100 */
[----:B0-----:R-:W-:Y:S02]  /*16fe0*/  PRMT R4, RZ, 0x7610, R4 ;  /* 0x00007610ff047816 */ /* 0x001fe40000000004 */
[----:B---3--:R4:W3:Y:S02]  /*16ff0*/  @P1 LDG.E.U8 R14, desc[UR40][R6.64] ;  /* 0x00000028060e1981 */ /* 0x0088e4000c1e1100 */
[----:B----4-:R-:W-:Y:S02]  /*17000*/  @P2 IMAD.MOV.U32 R6, RZ, RZ, R11 ;  /* 0x000000ffff062224 */ /* 0x010fe400078e000b */
[----:B--2---:R-:W-:Y:S01]  /*17010*/  @P2 IMAD.MOV.U32 R7, RZ, RZ, R13 ;  /* 0x000000ffff072224 */ /* 0x004fe200078e000d */
[----:B------:R0:W-:Y:S04]  /*17020*/  STL [R1+0x20], R8 ;  /* 0x0000200801007387 */ /* 0x0001e80000100800 */
[----:B------:R1:W2:Y:S04]  /*17030*/  @P2 LDG.E.U8 R4, desc[UR40][R6.64] ;  /* 0x0000002806042981 */ /* 0x0002a8000c1e1100 */
[----:B------:R-:W4:Y:S04]  /*17040*/  LDL R3, [R1+0x850] ;  /* 0x0008500001037983 */ /* 0x000f280000100800 */
[----:B0-----:R-:W4:Y:S04]  /*17050*/  LDL R8, [R1+0x85c] ;  /* 0x00085c0001087983 */ /* 0x001f280000100800 */
[----:B------:R0:W-:Y:S04]  /*17060*/  STL [R1+0x1c], R0 ;  /* 0x00001c0001007387 */ /* 0x0001e80000100800 */
[----:B0-----:R-:W4:Y:S01]  /*17070*/  LDL R0, [R1+0x854] ;  /* 0x0008540001007983 */ /* 0x001f220000100800 */
[----:B------:R-:W-:-:S02]  /*17080*/  PRMT R5, RZ, 0x7610, R5 ;  /* 0x00007610ff057816 */ /* 0x000fc40000000005 */
[----:B-1----:R-:W-:Y:S01]  /*17090*/  PRMT R6, RZ, 0x7610, R6 ;  /* 0x00007610ff067816 */ /* 0x002fe20000000006 */
[----:B---3--:R0:W-:Y:S04]  /*170a0*/  STL [R1+0x18], R14 ;  /* 0x0000180e01007387 */ /* 0x0081e80000100800 */
[----:B------:R-:W3:Y:S04]  /*170b0*/  LDL R13, [R1+0x84c] ;  /* 0x00084c00010d7983 */ /* 0x000ee80000100800 */
[----:B0-----:R-:W3:Y:S04]  /*170c0*/  LDL R14, [R1+0x848] ;  /* 0x00084800010e7983 */ /* 0x001ee80000100800 */
[----:B--2---:R-:W-:Y:S04]  /*170d0*/  STL [R1+0x2200], R4 ;  /* 0x0022000401007387 */ /* 0x004fe80000100800 */
[----:B------:R-:W2:Y:S04]  /*170e0*/  LDL R16, [R1+0x928] ;  /* 0x0009280001107983 */ /* 0x000ea80000100800 */
[----:B------:R-:W2:Y:S04]  /*170f0*/  LDL R11, [R1+0x92c] ;  /* 0x00092c00010b7983 */ /* 0x000ea80000100800 */
[----:B----4-:R0:W4:Y:S02]  /*17100*/  @P2 LDG.E.U8 R5, desc[UR40][R8.64] ;  /* 0x0000002808052981 */ /* 0x010124000c1e1100 */
[----:B0-----:R-:W-:-:S02]  /*17110*/  @P2 IMAD.MOV.U32 R9, RZ, RZ, R3 ;  /* 0x000000ffff092224 */ /* 0x001fc400078e0003 */
[----:B------:R-:W-:-:S05]  /*17120*/  @P2 IMAD.MOV.U32 R8, RZ, RZ, R0 ;  /* 0x000000ffff082224 */ /* 0x000fca00078e0000 */
[----:B------:R3:W2:Y:S01]  /*17130*/  @P2 LDG.E.U8 R6, desc[UR40][R8.64] ;  /* 0x0000002808062981 */ /* 0x0006a2000c1e1100 */
[----:B------:R-:W-:Y:S02]  /*17140*/  PRMT R7, RZ, 0x7610, R7 ;  /* 0x00007610ff077816 */ /* 0x000fe40000000007 */
[----:B------:R-:W-:Y:S01]  /*17150*/  PRMT R10, RZ, 0x7610, R10 ;  /* 0x00007610ff0a7816 */ /* 0x000fe2000000000a */
[----:B---3--:R-:W-:Y:S02]  /*17160*/  @P2 IMAD.MOV.U32 R8, RZ, RZ, R13 ;  /* 0x000000ffff082224 */ /* 0x008fe400078e000d */
[----:B------:R-:W-:-:S05]  /*17170*/  @P2 IMAD.MOV.U32 R9, RZ, RZ, R14 ;  /* 0x000000ffff092224 */ /* 0x000fca00078e000e */
[----:B------:R2:W3:Y:S04]  /*17180*/  @P2 LDG.E.U8 R7, desc[UR40][R8.64] ;  /* 0x0000002808072981 */ /* 0x0004e8000c1e1100 */
[----:B----4-:R0:W-:Y:S01]  /*17190*/  STL [R1+0x2204], R5 ;  /* 0x0022040501007387 */ /* 0x0101e20000100800 */
[----:B--2---:R-:W-:Y:S02]  /*171a0*/  @P1 IMAD.MOV.U32 R8, RZ, RZ, R11 ;  /* 0x000000ffff081224 */ /* 0x004fe400078e000b */
[----:B------:R-:W-:Y:S01]  /*171b0*/  @P1 IMAD.MOV.U32 R9, RZ, RZ, R16 ;  /* 0x000000ffff091224 */ /* 0x000fe200078e0010 */
[----:B------:R-:W-:Y:S04]  /*171c0*/  STL [R1+0x24], R26 ;  /* 0x0000241a01007387 */ /* 0x000fe80000100800 */
[----:B------:R-:W2:Y:S04]  /*171d0*/  LDL R3, [R1+0x920] ;  /* 0x0009200001037983 */ /* 0x000ea80000100800 */
[----:B------:R-:W4:Y:S04]  /*171e0*/  LDL R0, [R1+0x924] ;  /* 0x0009240001007983 */ /* 0x000f280000100800 */
[----:B------:R2:W4:Y:S04]  /*171f0*/  @P1 LDG.E.U8 R10, desc[UR40][R8.64] ;  /* 0x00000028080a1981 */ /* 0x000528000c1e1100 */
[----:B------:R1:W-:Y:S04]  /*17200*/  STL [R1+0x2208], R6 ;  /* 0x0022080601007387 */ /* 0x0003e80000100800 */
[----:B------:R-:W4:Y:S01]  /*17210*/  LDL R14, [R1+0x918] ;  /* 0x00091800010e7983 */ /* 0x000f220000100800 */
[----:B------:R-:W-:-:S03]  /*17220*/  ISETP.GT.AND P0, PT, R2, 0x36, PT ;  /* 0x000000360200780c */ /* 0x000fc60003f04270 */
[----:B------:R-:W4:Y:S04]  /*17230*/  LDL R13, [R1+0x910] ;  /* 0x00091000010d7983 */ /* 0x000f280000100800 */
[----:B0-----:R-:W4:Y:S04]  /*17240*/  LDL R5, [R1+0x914] ;  /* 0x0009140001057983 */ /* 0x001f280000100800 */
[----:B-1----:R-:W4:Y:S01]  /*17250*/  LDL R6, [R1+0x91c] ;  /* 0x00091c0001067983 */ /* 0x002f220000100800 */
[----:B------:R-:W-:-:S03]  /*17260*/  PRMT R15, RZ, 0x7610, R15 ;  /* 0x00007610ff0f7816 */ /* 0x000fc6000000000f */
[----:B---3--:R0:W-:Y:S04]  /*17270*/  STL [R1+0x220c], R7 ;  /* 0x00220c0701007387 */ /* 0x0081e80000100800 */
[----:B------:R-:W3:Y:S01]  /*17280*/  LDL R11, [R1+0x908] ;  /* 0x00090800010b7983 */ /* 0x000ee20000100800 */
[----:B--2---:R-:W-:Y:S02]  /*17290*/  @P0 IMAD.MOV.U32 R9, RZ, RZ, R3 ;  /* 0x000000ffff090224 */ /* 0x004fe400078e0003 */
[----:B----4-:R-:W-:Y:S01]  /*172a0*/  @P0 IMAD.MOV.U32 R8, RZ, RZ, R0 ;  /* 0x000000ffff080224 */ /* 0x010fe200078e0000 */
[----:B------:R1:W-:Y:S01]  /*172b0*/  STL [R1+0x14], R10 ;  /* 0x0000140a01007387 */ /* 0x0003e20000100800 */
[----:B0-----:R-:W-:-:S03]  /*172c0*/  PRMT R7, RZ, 0x7610, R7 ;  /* 0x00007610ff077816 */ /* 0x001fc60000000007 */
[----:B------:R-:W2:Y:S04]  /*172d0*/  LDL R3, [R1+0x840] ;  /* 0x0008400001037983 */ /* 0x000ea80000100800 */
[----:B------:R-:W4:Y:S04]  /*172e0*/  LDL R0, [R1+0x844] ;  /* 0x0008440001007983 */ /* 0x000f280000100800 */
[----:B------:R0:W2:Y:S04]  /*172f0*/  @P0 LDG.E.U8 R15, desc[UR40][R8.64] ;  /* 0x00000028080f0981 */ /* 0x0000a8000c1e1100 */
[----:B-1----:R-:W3:Y:S01]  /*17300*/  LDL R10, [R1+0x90c] ;  /* 0x00090c00010a7983 */ /* 0x002ee20000100800 */
[----:B0-----:R-:W-:-:S02]  /*17310*/  @P0 IMAD.MOV.U32 R9, RZ, RZ, R14 ;  /* 0x000000ffff090224 */ /* 0x001fc400078e000e */
[----:B------:R-:W-:Y:S01]  /*17320*/  @P0 IMAD.MOV.U32 R8, RZ, RZ, R6 ;  /* 0x000000ffff080224 */ /* 0x000fe200078e0006 */
[----:B------:R-:W-:Y:S02]  /*17330*/  ISETP.GT.AND P1, PT, R2, 0x3d, PT ;  /* 0x0000003d0200780c */ /* 0x000fe40003f24270 */
[----:B------:R-:W-:Y:S02]  /*17340*/  PRMT R4, RZ, 0x7610, R4 ;  /* 0x00007610ff047816 */ /* 0x000fe40000000004 */
        /* <DEDUP_REMOVED lines=9> */
[----:B--2---:R-:W-:-:S05]  /*173e0*/  @P1 IMAD.MOV.U32 R11, RZ, RZ, R3 ;  /* 0x000000ffff0b1224 */ /* 0x004fca00078e0003 */
[----:B------:R-:W2:Y:S04]  /*173f0*/  @P1 LDG.E.U8 R8, desc[UR40][R10.64] ;  /* 0x000000280a081981 */ /* 0x000ea8000c1e1100 */
[----:B------:R0:W-:Y:S04]  /*17400*/  STL [R1+0xc], R7 ;  /* 0x00000c0701007387 */ /* 0x0001e80000100800 */
[----:B------:R-:W4:Y:S04]  /*17410*/  LDL R5, [R1+0x830] ;  /* 0x0008300001057983 */ /* 0x000f280000100800 */
[----:B0-----:R-:W4:Y:S01]  /*17420*/  LDL R7, [R1+0x838] ;  /* 0x0008380001077983 */ /* 0x001f220000100800 */
[----:B------:R-:W-:-:S03]  /*17430*/  PRMT R9, RZ, 0x7610, R9 ;  /* 0x00007610ff097816 */ /* 0x000fc60000000009 */
[----:B------:R0:W-:Y:S04]  /*17440*/  STL [R1+0x8], R4 ;  /* 0x0000080401007387 */ /* 0x0001e80000100800 */
[----:B------:R-:W4:Y:S04]  /*17450*/  LDL R3, [R1+0x828] ;  /* 0x0008280001037983 */ /* 0x000f280000100800 */
[----:B------:R-:W4:Y:S04]  /*17460*/  LDL R0, [R1+0x82c] ;  /* 0x00082c0001007983 */ /* 0x000f280000100800 */
[----:B0-----:R-:W4:Y:S04]  /*17470*/  LDL R4, [R1+0x834] ;  /* 0x0008340001047983 */ /* 0x001f280000100800 */
[----:B--2---:R-:W-:Y:S04]  /*17480*/  STL [R1+0x21e4], R8 ;  /* 0x0021e40801007387 */ /* 0x004fe80000100800 */
[----:B---3--:R0:W-:Y:S02]  /*17490*/  STL [R1+0x4], R12 ;  /* 0x0000040c01007387 */ /* 0x0081e40000100800 */
[----:B0-----:R-:W-:-:S02]  /*174a0*/  @P1 IMAD.MOV.U32 R12, RZ, RZ, R6 ;  /* 0x000000ffff0c1224 */ /* 0x001fc400078e0006 */
[----:B------:R-:W2:Y:S01]  /*174b0*/  LDL R6, [R1+0x904] ;  /* 0x0009040001067983 */ /* 0x000ea20000100800 */
[----:B----4-:R-:W-:-:S03]  /*174c0*/  @P1 IMAD.MOV.U32 R13, RZ, RZ, R7 ;  /* 0x000000ffff0d1224 */ /* 0x010fc600078e0007 */
[----:B------:R-:W3:Y:S04]  /*174d0*/  LDL R7, [R1+0x900] ;  /* 0x0009000001077983 */ /* 0x000ee80000100800 */
[----:B------:R0:W4:Y:S01]  /*174e0*/  @P1 LDG.E.U8 R9, desc[UR40][R12.64] ;  /* 0x000000280c091981 */ /* 0x000122000c1e1100 */
[----:B------:R-:W-:Y:S02]  /*174f0*/  PRMT R10, RZ, 0x7610, R10 ;  /* 0x00007610ff0a7816 */ /* 0x000fe4000000000a */
[----:B------:R-:W-:Y:S01]  /*17500*/  PRMT R11, RZ, 0x7610, R11 ;  /* 0x00007610ff0b7816 */ /* 0x000fe2000000000b */
[----:B0-----:R-:W-:Y:S02]  /*17510*/  @P1 IMAD.MOV.U32 R13, RZ, RZ, R5 ;  /* 0x000000ffff0d1224 */ /* 0x001fe400078e0005 */
[----:B------:R-:W-:-:S05]  /*17520*/  @P1 IMAD.MOV.U32 R12, RZ, RZ, R4 ;  /* 0x000000ffff0c1224 */ /* 0x000fca00078e0004 */
[----:B------:R0:W2:Y:S01]  /*17530*/  @P1 LDG.E.U8 R10, desc[UR40][R12.64] ;  /* 0x000000280c0a1981 */ /* 0x0000a2000c1e1100 */
[----:B------:R-:W-:-:S03]  /*17540*/  ISETP.GT.AND P0, PT, R2, 0x37, PT ;  /* 0x000000370200780c */ /* 0x000fc60003f04270 */
[----:B----4-:R1:W-:Y:S04]  /*17550*/  STL [R1+0x21e8], R9 ;  /* 0x0021e80901007387 */ /* 0x0103e80000100800 */
[----:B------:R4:W-:Y:S04]  /*17560*/  STL [R1+0x10], R15 ;  /* 0x0000100f01007387 */ /* 0x0009e80000100800 */
[----:B------:R-:W4:Y:S01]  /*17570*/  LDL R8, [R1+0x8fc] ;  /* 0x0008fc0001087983 */ /* 0x000f220000100800 */
[----:B0-----:R-:W-:Y:S02]  /*17580*/  @P1 IMAD.MOV.U32 R12, RZ, RZ, R0 ;  /* 0x000000ffff0c1224 */ /* 0x001fe400078e0000 */
[----:B------:R-:W-:Y:S01]  /*17590*/  @P1 IMAD.MOV.U32 R13, RZ, RZ, R3 ;  /* 0x000000ffff0d1224 */ /* 0x000fe200078e0003 */
[----:B------:R-:W-:-:S02]  /*175a0*/  PRMT R24, RZ, 0x7610, R24 ;  /* 0x00007610ff187816 */ /* 0x000fc40000000018 */
[----:B------:R-:W-:Y:S01]  /*175b0*/  PRMT R22, RZ, 0x7610, R22 ;  /* 0x00007610ff167816 */ /* 0x000fe20000000016 */
[----:B------:R-:W4:Y:S04]  /*175c0*/  LDL R5, [R1+0x8f0] ;  /* 0x0008f00001057983 */ /* 0x000f280000100800 */
[----:B-1----:R-:W4:Y:S04]  /*175d0*/  LDL R9, [R1+0x8f8] ;  /* 0x0008f80001097983 */ /* 0x002f280000100800 */
[----:B------:R2:W4:Y:S04]  /*175e0*/  @P1 LDG.E.U8 R11, desc[UR40][R12.64] ;  /* 0x000000280c0b1981 */ /* 0x000528000c1e1100 */
[----:B------:R-:W4:Y:S01]  /*175f0*/  LDL R4, [R1+0x8f4] ;  /* 0x0008f40001047983 */ /* 0x000f220000100800 */
[----:B--2---:R-:W-:-:S02]  /*17600*/  @P0 IMAD.MOV.U32 R12, RZ, RZ, R6 ;  /* 0x000000ffff0c0224 */ /* 0x004fc400078e0006 */
[----:B---3--:R-:W-:-:S05]  /*17610*/  @P0 IMAD.MOV.U32 R13, RZ, RZ, R7 ;  /* 0x000000ffff0d0224 */ /* 0x008fca00078e0007 */
[----:B------:R4:W2:Y:S04]  /*17620*/  @P0 LDG.E.U8 R24, desc[UR40][R12.64] ;  /* 0x000000280c180981 */ /* 0x0008a8000c1e1100 */
[----:B------:R-:W-:Y:S04]  /*17630*/  STL [R1+0x21ec], R10 ;  /* 0x0021ec0a01007387 */ /* 0x000fe80000100800 */
[----:B------:R-:W3:Y:S04]  /*17640*/  LDL R3, [R1+0x820] ;  /* 0x0008200001037983 */ /* 0x000ee80000100800 */
[----:B------:R-:W3:Y:S01]  /*17650*/  LDL R0, [R1+0x824] ;  /* 0x0008240001007983 */ /* 0x000ee20000100800 */
[----:B----4-:R-:W-:-:S02]  /*17660*/  @P0 IMAD.MOV.U32 R12, RZ, RZ, R8 ;  /* 0x000000ffff0c0224 */ /* 0x010fc400078e0008 */
[----:B------:R-:W-:-:S05]  /*17670*/  @P0 IMAD.MOV.U32 R13, RZ, RZ, R9 ;  /* 0x000000ffff0d0224 */ /* 0x000fca00078e0009 */
[----:B------:R0:W4:Y:S04]  /*17680*/  @P0 LDG.E.U8 R22, desc[UR40][R12.64] ;  /* 0x000000280c160981 */ /* 0x000128000c1e1100 */
[----:B------:R1:W-:Y:S04]  /*17690*/  STL [R1+0x21f0], R11 ;  /* 0x0021f00b01007387 */ /* 0x0003e80000100800 */
[----:B------:R-:W4:Y:S04]  /*176a0*/  LDL R7, [R1+0x818] ;  /* 0x0008180001077983 */ /* 0x000f280000100800 */
[----:B------:R-:W4:Y:S01]  /*176b0*/  LDL R6, [R1+0x81c] ;  /* 0x00081c0001067983 */ /* 0x000f220000100800 */
[----:B------:R-:W-:Y:S01]  /*176c0*/  PRMT R20, RZ, 0x7610, R20 ;  /* 0x00007610ff147816 */ /* 0x000fe20000000014 */
[----:B0-----:R-:W-:-:S02]  /*176d0*/  @P0 IMAD.MOV.U32 R12, RZ, RZ, R4 ;  /* 0x000000ffff0c0224 */ /* 0x001fc400078e0004 */
[----:B------:R-:W-:Y:S01]  /*176e0*/  @P0 IMAD.MOV.U32 R13, RZ, RZ, R5 ;  /* 0x000000ffff0d0224 */ /* 0x000fe200078e0005 */
[----:B--2---:R0:W-:Y:S04]  /*176f0*/  STL [R1+0x2178], R24 ;  /* 0x0021781801007387 */ /* 0x0041e80000100800 */
[----:B------:R2:W4:Y:S01]  /*17700*/  @P0 LDG.E.U8 R20, desc[UR40][R12.64] ;  /* 0x000000280c140981 */ /* 0x000522000c1e1100 */
[----:B------:R-:W-:Y:S02]  /*17710*/  ISETP.GT.AND P1, PT, R2, 0x3e, PT ;  /* 0x0000003e0200780c */ /* 0x000fe40003f24270 */
[----:B--2---:R-:W-:-:S11]  /*17720*/  PRMT R12, RZ, 0x7610, R12 ;  /* 0x00007610ff0c7816 */ /* 0x004fd6000000000c */
[----:B---3--:R-:W-:Y:S02]  /*17730*/  @P1 IMAD.MOV.U32 R14, RZ, RZ, R0 ;  /* 0x000000ffff0e1224 */ /* 0x008fe400078e0000 */
[----:B------:R-:W-:Y:S01]  /*17740*/  @P1 IMAD.MOV.U32 R15, RZ, RZ, R3 ;  /* 0x000000ffff0f1224 */ /* 0x000fe200078e0003 */
[----:B----4-:R-:W-:Y:S04]  /*17750*/  STL [R1+0x217c], R22 ;  /* 0x00217c1601007387 */ /* 0x010fe80000100800 */
[----:B------:R-:W2:Y:S04]  /*17760*/  LDL R5, [R1+0x810] ;  /* 0x0008100001057983 */ /* 0x000ea80000100800 */
[----:B------:R-:W3:Y:S04]  /*17770*/  LDL R4, [R1+0x814] ;  /* 0x0008140001047983 */ /* 0x000ee80000100800 */
[----:B------:R4:W3:Y:S01]  /*17780*/  @P1 LDG.E.U8 R12, desc[UR40][R14.64] ;  /* 0x000000280e0c1981 */ /* 0x0008e2000c1e1100 */
[----:B------:R-:W-:Y:S01]  /*17790*/  PRMT R13, RZ, 0x7610, R13 ;  /* 0x00007610ff0d7816 */ /* 0x000fe2000000000d */
[----:B----4-:R-:W-:-:S02]  /*177a0*/  @P1 IMAD.MOV.U32 R14, RZ, RZ, R6 ;  /* 0x000000ffff0e1224 */ /* 0x010fc400078e0006 */
[----:B------:R-:W-:-:S05]  /*177b0*/  @P1 IMAD.MOV.U32 R15, RZ, RZ, R7 ;  /* 0x000000ffff0f1224 */ /* 0x000fca00078e0007 */
[----:B------:R2:W4:Y:S01]  /*177c0*/  @P1 LDG.E.U8 R13, desc[UR40][R14.64] ;  /* 0x000000280e0d1981 */ /* 0x000522000c1e1100 */
[----:B------:R-:W-:-:S03]  /*177d0*/  PRMT R17, RZ, 0x7610, R17 ;  /* 0x00007610ff117816 */ /* 0x000fc60000000011 */
[----:B------:R-:W-:Y:S04]  /*177e0*/  STL [R1+0x2180], R20 ;  /* 0x0021801401007387 */ /* 0x000fe80000100800 */
[----:B------:R-:W4:Y:S04]  /*177f0*/  LDL R3, [R1+0x808] ;  /* 0x0008080001037983 */ /* 0x000f280000100800 */
[----:B------:R-:W4:Y:S01]  /*17800*/  LDL R0, [R1+0x80c] ;  /* 0x00080c0001007983 */ /* 0x000f220000100800 */
[----:B--2---:R-:W-:Y:S02]  /*17810*/  @P1 IMAD.MOV.U32 R15, RZ, RZ, R5 ;  /* 0x000000ffff0f1224 */ /* 0x004fe400078e0005 */
[----:B---3--:R-:W-:-:S05]  /*17820*/  @P1 IMAD.MOV.U32 R14, RZ, RZ, R4 ;  /* 0x000000ffff0e1224 */ /* 0x008fca00078e0004 */
[----:B------:R2:W3:Y:S04]  /*17830*/  @P1 LDG.E.U8 R17, desc[UR40][R14.64] ;  /* 0x000000280e111981 */ /* 0x0004e8000c1e1100 */
[----:B------:R-:W-:Y:S04]  /*17840*/  STL [R1+0x21d4], R12 ;  /* 0x0021d40c01007387 */ /* 0x000fe80000100800 */
[----:B-1----:R-:W3:Y:S04]  /*17850*/  LDL R11, [R1+0x8e8] ;  /* 0x0008e800010b7983 */ /* 0x002ee80000100800 */
[----:B------:R-:W3:Y:S04]  /*17860*/  LDL R10, [R1+0x8ec] ;  /* 0x0008ec00010a7983 */ /* 0x000ee80000100800 */
[----:B------:R-:W3:Y:S04]  /*17870*/  LDL R8, [R1+0x804] ;  /* 0x0008040001087983 */ /* 0x000ee80000100800 */
[----:B----4-:R-:W-:Y:S04]  /*17880*/  STL [R1+0x21d8], R13 ;  /* 0x0021d80d01007387 */ /* 0x010fe80000100800 */
[----:B------:R-:W4:Y:S04]  /*17890*/  LDL R9, [R1+0x800] ;  /* 0x0008000001097983 */ /* 0x000f280000100800 */
[----:B------:R-:W4:Y:S04]  /*178a0*/  LDL R7, [R1+0x7f8] ;  /* 0x0007f80001077983 */ /* 0x000f280000100800 */
[----:B------:R-:W4:Y:S04]  /*178b0*/  LDL R6, [R1+0x7fc] ;  /* 0x0007fc0001067983 */ /* 0x000f280000100800 */
[----:B------:R-:W4:Y:S04]  /*178c0*/  LDL R5, [R1+0x7f0] ;  /* 0x0007f00001057983 */ /* 0x000f280000100800 */
[----:B------:R-:W4:Y:S01]  /*178d0*/  LDL R4, [R1+0x7f4] ;  /* 0x0007f40001047983 */ /* 0x000f220000100800 */
[----:B--2---:R-:W-:-:S02]  /*178e0*/  @P1 IMAD.MOV.U32 R14, RZ, RZ, R0 ;  /* 0x000000ffff0e1224 */ /* 0x004fc400078e0000 */
[----:B------:R-:W-:Y:S01]  /*178f0*/  @P1 IMAD.MOV.U32 R15, RZ, RZ, R3 ;  /* 0x000000ffff0f1224 */ /* 0x000fe200078e0003 */
[----:B------:R-:W-:-:S06]  /*17900*/  PRMT R19, RZ, 0x7610, R19 ;  /* 0x00007610ff137816 */ /* 0x000fcc0000000013 */
[----:B------:R1:W2:Y:S01]  /*17910*/  @P1 LDG.E.U8 R19, desc[UR40][R14.64] ;  /* 0x000000280e131981 */ /* 0x0002a2000c1e1100 */
[----:B------:R-:W-:Y:S02]  /*17920*/  ISETP.GT.AND P1, PT, R2, 0x3f, PT ;  /* 0x0000003f0200780c */ /* 0x000fe40003f24270 */
[----:B------:R-:W-:Y:S01]  /*17930*/  PRMT R21, RZ, 0x7610, R21 ;  /* 0x00007610ff157816 */ /* 0x000fe20000000015 */
[----:B---3--:R-:W-:Y:S04]  /*17940*/  STL [R1+0x21dc], R17 ;  /* 0x0021dc1101007387 */ /* 0x008fe80000100800 */
[----:B------:R-:W3:Y:S04]  /*17950*/  LDL R3, [R1+0x7e8] ;  /* 0x0007e80001037983 */ /* 0x000ee80000100800 */
[----:B------:R-:W2:Y:S01]  /*17960*/  LDL R0, [R1+0x7ec] ;  /* 0x0007ec0001007983 */ /* 0x000ea20000100800 */
[----:B-1----:R-:W-:-:S02]  /*17970*/  @P0 IMAD.MOV.U32 R14, RZ, RZ, R10 ;  /* 0x000000ffff0e0224 */ /* 0x002fc400078e000a */
[----:B------:R-:W-:Y:S01]  /*17980*/  @P0 IMAD.MOV.U32 R15, RZ, RZ, R11 ;  /* 0x000000ffff0f0224 */ /* 0x000fe200078e000b */
[----:B------:R-:W-:-:S04]  /*17990*/  PRMT R23, RZ, 0x7610, R23 ;  /* 0x00007610ff177816 */ /* 0x000fc80000000017 */
[----:B------:R1:W2:Y:S01]  /*179a0*/  @P0 LDG.E.U8 R21, desc[UR40][R14.64] ;  /* 0x000000280e150981 */ /* 0x0002a2000c1e1100 */
[----:B------:R-:W-:Y:S01]  /*179b0*/  PRMT R25, RZ, 0x7610, R25 ;  /* 0x00007610ff197816 */ /* 0x000fe20000000019 */
[----:B-1----:R-:W-:Y:S02]  /*179c0*/  @P1 IMAD.MOV.U32 R14, RZ, RZ, R8 ;  /* 0x000000ffff0e1224 */ /* 0x002fe400078e0008 */
[----:B----4-:R-:W-:-:S05]  /*179d0*/  @P1 IMAD.MOV.U32 R15, RZ, RZ, R9 ;  /* 0x000000ffff0f1224 */ /* 0x010fca00078e0009 */
[----:B------:R1:W4:Y:S02]  /*179e0*/  @P1 LDG.E.U8 R23, desc[UR40][R14.64] ;  /* 0x000000280e171981 */ /* 0x000324000c1e1100 */
[----:B-1----:R-:W-:Y:S02]  /*179f0*/  @P1 IMAD.MOV.U32 R14, RZ, RZ, R6 ;  /* 0x000000ffff0e1224 */ /* 0x002fe400078e0006 */
[----:B------:R-:W-:-:S05]  /*17a00*/  @P1 IMAD.MOV.U32 R15, RZ, RZ, R7 ;  /* 0x000000ffff0f1224 */ /* 0x000fca00078e0007 */
[----:B------:R1:W4:Y:S01]  /*17a10*/  @P1 LDG.E.U8 R25, desc[UR40][R14.64] ;  /* 0x000000280e191981 */ /* 0x000322000c1e1100 */
[----:B------:R-:W-:Y:S02]  /*17a20*/  PRMT R27, RZ, 0x7610, R27 ;  /* 0x00007610ff1b7816 */ /* 0x000fe4000000001b */
[----:B------:R-:W-:Y:S01]  /*17a30*/  PRMT R29, RZ, 0x7610, R29 ;  /* 0x00007610ff1d7816 */ /* 0x000fe2000000001d */
[----:B-1----:R-:W-:Y:S02]  /*17a40*/  @P1 IMAD.MOV.U32 R14, RZ, RZ, R4 ;  /* 0x000000ffff0e1224 */ /* 0x002fe400078e0004 */
[----:B------:R-:W-:-:S05]  /*17a50*/  @P1 IMAD.MOV.U32 R15, RZ, RZ, R5 ;  /* 0x000000ffff0f1224 */ /* 0x000fca00078e0005 */
[----:B------:R3:W4:Y:S02]  /*17a60*/  @P1 LDG.E.U8 R27, desc[UR40][R14.64] ;  /* 0x000000280e1b1981 */ /* 0x000724000c1e1100 */
[----:B---3--:R-:W-:Y:S02]  /*17a70*/  @P1 IMAD.MOV.U32 R15, RZ, RZ, R3 ;  /* 0x000000ffff0f1224 */ /* 0x008fe400078e0003 */
[----:B--2---:R-:W-:-:S05]  /*17a80*/  @P1 IMAD.MOV.U32 R14, RZ, RZ, R0 ;  /* 0x000000ffff0e1224 */ /* 0x004fca00078e0000 */
[----:B------:R1:W2:Y:S04]  /*17a90*/  @P1 LDG.E.U8 R29, desc[UR40][R14.64] ;  /* 0x000000280e1d1981 */ /* 0x0002a8000c1e1100 */
[----:B------:R-:W-:Y:S04]  /*17aa0*/  STL [R1+0x21e0], R19 ;  /* 0x0021e01301007387 */ /* 0x000fe80000100800 */
[----:B------:R-:W-:Y:S01]  /*17ab0*/  STL [R1+0x2184], R21 ;  /* 0x0021841501007387 */ /* 0x000fe20000100800 */
[----:B0-----:R-:W0:Y:S01]  /*17ac0*/  S2R R24, SR_TID.X ;  /* 0x0000000000187919 */ /* 0x001e220000002100 */
[----:B------:R-:W-:Y:S06]  /*17ad0*/  BAR.SYNC.DEFER_BLOCKING 0x0 ;  /* 0x0000000000007b1d */ /* 0x000fec0000010000 */
[----:B-1----:R-:W1:Y:S01]  /*17ae0*/  S2R R14, SR_TID.X ;  /* 0x00000000000e7919 */ /* 0x002e620000002100 */
[----:B----4-:R-:W-:Y:S04]  /*17af0*/  STL [R1+0x2188], R23 ;  /* 0x0021881701007387 */ /* 0x010fe80000100800 */
[----:B------:R-:W-:Y:S04]  /*17b00*/  STL [R1+0x218c], R25 ;  /* 0x00218c1901007387 */ /* 0x000fe80000100800 */
[----:B------:R-:W3:Y:S04]  /*17b10*/  LDL.LU R16, [R1+0x7bc] ;  /* 0x0007bc0001107983 */ /* 0x000ee80000300800 */
[----:B------:R-:W-:Y:S04]  /*17b20*/  STL [R1+0x2190], R27 ;  /* 0x0021901b01007387 */ /* 0x000fe80000100800 */
[----:B------:R-:W4:Y:S04]  /*17b30*/  LDL.LU R18, [R1+0x7b8] ;  /* 0x0007b80001127983 */ /* 0x000f280000300800 */
[----:B------:R-:W3:Y:S04]  /*17b40*/  LDL.LU R26, [R1+0x71c] ;  /* 0x00071c00011a7983 */ /* 0x000ee80000300800 */
[----:B------:R-:W3:Y:S01]  /*17b50*/  LDL.LU R28, [R1+0x718] ;  /* 0x00071800011c7983 */ /* 0x000ee20000300800 */
[----:B-1----:R-:W-:-:S02]  /*17b60*/  LOP3.LUT R14, R14, 0x3f, RZ, 0xc0, !PT ;  /* 0x0000003f0e0e7812 */ /* 0x002fc400078ec0ff */
[----:B0-----:R-:W-:Y:S02]  /*17b70*/  LOP3.LUT R0, R24, 0x3f, RZ, 0xc0, !PT ;  /* 0x0000003f18007812 */ /* 0x001fe400078ec0ff */
[----:B------:R-:W-:Y:S01]  /*17b80*/  ISETP.GE.AND P0, PT, R14, R2, PT ;  /* 0x000000020e00720c */ /* 0x000fe20003f06270 */
[----:B--2---:R-:W-:Y:S04]  /*17b90*/  STL [R1+0x2194], R29 ;  /* 0x0021941d01007387 */ /* 0x004fe80000100800 */
        /* <DEDUP_REMOVED lines=12> */
[----:B0-----:R-:W2:Y:S04]  /*17c60*/  LDL.LU R24, [R1+0x790] ;  /* 0x0007900001187983 */ /* 0x001ea80000300800 */
[----:B------:R-:W-:Y:S04]  /*17c70*/  STL [R1+0x2170], R14 ;  /* 0x0021700e01007387 */ /* 0x000fe80000100800 */
[----:B------:R0:W-:Y:S04]  /*17c80*/  STL [R1+0x219c], R14 ;  /* 0x00219c0e01007387 */ /* 0x0001e80000100800 */
[----:B0-----:R-:W2:Y:S04]  /*17c90*/  LDL.LU R14, [R1+0x7b4] ;  /* 0x0007b400010e7983 */ /* 0x001ea80000300800 */
        /* <DEDUP_REMOVED lines=16> */
[----:B---3--:R0:W-:Y:S04]  /*17da0*/  STS.U8 [R0+UR4], R16 ;  /* 0x0000001000007988 */ /* 0x0081e80008000004 */
[----:B------:R-:W3:Y:S04]  /*17db0*/  LDL.LU R8, [R1+0x510] ;  /* 0x0005100001087983 */ /* 0x000ee80000300800 */
[----:B0-----:R-:W3:Y:S04]  /*17dc0*/  LDL.LU R16, [R1+0x50c] ;  /* 0x00050c0001107983 */ /* 0x001ee80000300800 */
[----:B------:R-:W3:Y:S04]  /*17dd0*/  LDL.LU R7, [R1+0x44c] ;  /* 0x00044c0001077983 */ /* 0x000ee80000300800 */
[----:B------:R-:W3:Y:S04]  /*17de0*/  LDL.LU R6, [R1+0x448] ;  /* 0x0004480001067983 */ /* 0x000ee80000300800 */
[----:B----4-:R0:W-:Y:S04]  /*17df0*/  STS.U8 [R0+UR4+0x40], R18 ;  /* 0x0000401200007988 */ /* 0x0101e80008000004 */
[----:B------:R-:W4:Y:S04]  /*17e00*/  LDL.LU R5, [R1+0x444] ;  /* 0x0004440001057983 */ /* 0x000f280000300800 */
[----:B------:R-:W4:Y:S04]  /*17e10*/  LDL.LU R4, [R1+0x440] ;  /* 0x0004400001047983 */ /* 0x000f280000300800 */
[----:B------:R-:W4:Y:S04]  /*17e20*/  LDL.LU R3, [R1+0x43c] ;  /* 0x00043c0001037983 */ /* 0x000f280000300800 */
[----:B0-----:R-:W4:Y:S04]  /*17e30*/  LDL.LU R18, [R1+0x438] ;  /* 0x0004380001127983 */ /* 0x001f280000300800 */
[----:B--2---:R-:W-:Y:S04]  /*17e40*/  STS.U8 [R0+UR4+0x80], R14 ;  /* 0x0000800e00007988 */ /* 0x004fe80008000004 */
[----:B------:R-:W-:Y:S04]  /*17e50*/  STS.U8 [R0+UR4+0xc0], R24 ;  /* 0x0000c01800007988 */ /* 0x000fe80008000004 */
[----:B------:R0:W-:Y:S04]  /*17e60*/  STS.U8 [R0+UR4+0x840], R26 ;  /* 0x0008401a00007988 */ /* 0x0001e80008000004 */
[----:B------:R1:W-:Y:S04]  /*17e70*/  STS.U8 [R0+UR4+0x800], R28 ;  /* 0x0008001c00007988 */ /* 0x0003e80008000004 */
[----:B0-----:R-:W2:Y:S04]  /*17e80*/  LDL.LU R26, [R1+0x434] ;  /* 0x00043400011a7983 */ /* 0x001ea80000300800 */
[----:B-1----:R-:W2:Y:S04]  /*17e90*/  LDL.LU R28, [R1+0x430] ;  /* 0x00043000011c7983 */ /* 0x002ea80000300800 */
[----:B------:R-:W-:Y:S04]  /*17ea0*/  STS.U8 [R0+UR4+0x8c0], R2 ;  /* 0x0008c00200007988 */ /* 0x000fe80008000004 */
        /* <DEDUP_REMOVED lines=15> */
[----:B---3--:R-:W-:Y:S04]  /*17fa0*/  STS.U8 [R0+UR4+0x28c0], R8 ;  /* 0x0028c00800007988 */ /* 0x008fe80008000004 */
[----:B------:R0:W-:Y:S02]  /*17fb0*/  STS.U8 [R0+UR4+0x2880], R16 ;  /* 0x0028801000007988 */ /* 0x0001e40008000004 */
[----:B0-----:R-:W0:Y:S02]  /*17fc0*/  S2R R16, SR_TID.X ;  /* 0x0000000000107919 */ /* 0x001e240000002100 */
[----:B------:R-:W-:Y:S04]  /*17fd0*/  STS.U8 [R0+UR4+0x3000], R7 ;  /* 0x0030000700007988 */ /* 0x000fe80008000004 */
[----:B------:R-:W-:Y:S04]  /*17fe0*/  STS.U8 [R0+UR4+0x3040], R6 ;  /* 0x0030400600007988 */ /* 0x000fe80008000004 */
[----:B----4-:R-:W-:Y:S04]  /*17ff0*/  STS.U8 [R0+UR4+0x3080], R5 ;  /* 0x0030800500007988 */ /* 0x010fe80008000004 */
[----:B------:R1:W-:Y:S04]  /*18000*/  STS.U8 [R0+UR4+0x30c0], R4 ;  /* 0x0030c00400007988 */ /* 0x0003e80008000004 */
[----:B------:R-:W-:Y:S04]  /*18010*/  STS.U8 [R0+UR4+0x3840], R3 ;  /* 0x0038400300007988 */ /* 0x000fe80008000004 */
[----:B------:R-:W-:Y:S04]  /*18020*/  STS.U8 [R0+UR4+0x3800], R18 ;  /* 0x0038001200007988 */ /* 0x000fe80008000004 */
[----:B-1----:R-:W3:Y:S01]  /*18030*/  LDL.LU R4, [R1+0x78c] ;  /* 0x00078c0001047983 */ /* 0x002ee20000300800 */
[----:B0-----:R-:W-:-:S05]  /*18040*/  LOP3.LUT R16, R16, 0x3f, RZ, 0xc0, !PT ;  /* 0x0000003f10107812 */ /* 0x001fca00078ec0ff */
[----:B------:R-:W-:Y:S04]  /*18050*/  STL [R1+0x2234], R16 ;  /* 0x0022341001007387 */ /* 0x000fe80000100800 */
[----:B--2---:R0:W-:Y:S04]  /*18060*/  STS.U8 [R0+UR4+0x38c0], R26 ;  /* 0x0038c01a00007988 */ /* 0x0041e80008000004 */
[----:B------:R1:W-:Y:S04]  /*18070*/  STS.U8 [R0+UR4+0x3880], R28 ;  /* 0x0038801c00007988 */ /* 0x0003e80008000004 */
[----:B0-----:R-:W2:Y:S04]  /*18080*/  LDL.LU R26, [R1+0x788] ;  /* 0x00078800011a7983 */ /* 0x001ea80000300800 */
[----:B-1----:R-:W4:Y:S01]  /*18090*/  LDL.LU R28, [R1+0x784] ;  /* 0x00078400011c7983 */ /* 0x002f220000300800 */
[----:B------:R-:W-:-:S03]  /*180a0*/  LOP3.LUT R3, R16, 0x8, RZ, 0x3c, !PT ;  /* 0x0000000810037812 */ /* 0x000fc600078e3cff */
[----:B------:R-:W4:Y:S04]  /*180b0*/  LDL.LU R16, [R1+0x780] ;  /* 0x0007800001107983 */ /* 0x000f280000300800 */
        /* <DEDUP_REMOVED lines=23> */
[----:B------:R0:W-:Y:S04]  /*18230*/  STL [R1+0x21f4], R0 ;  /* 0x0021f40001007387 */ /* 0x0001e80000100800 */
[----:B0-----:R-:W4:Y:S04]  /*18240*/  LDL.LU R0, [R1+0x70c] ;  /* 0x00070c0001007983 */ /* 0x001f280000300800 */
[----:B---3--:R0:W-:Y:S04]  /*18250*/  STS.U8 [R3+UR4+0x100], R4 ;  /* 0x0001000403007988 */ /* 0x0081e80008000004 */
[----:B0-----:R-:W3:Y:S04]  /*18260*/  LDL.LU R4, [R1+0x414] ;  /* 0x0004140001047983 */ /* 0x001ee80000300800 */
[----:B--2---:R0:W-:Y:S04]  /*18270*/  STS.U8 [R3+UR4+0x140], R26 ;  /* 0x0001401a03007988 */ /* 0x0041e80008000004 */
[----:B----4-:R1:W-:Y:S04]  /*18280*/  STS.U8 [R3+UR4+0x180], R28 ;  /* 0x0001801c03007988 */ /* 0x0103e80008000004 */
[----:B0-----:R-:W2:Y:S04]  /*18290*/  LDL.LU R26, [R1+0x410] ;  /* 0x00041000011a7983 */ /* 0x001ea80000300800 */
[----:B-1----:R-:W4:Y:S04]  /*182a0*/  LDL.LU R28, [R1+0x40c] ;  /* 0x00040c00011c7983 */ /* 0x002f280000300800 */
[----:B------:R0:W-:Y:S04]  /*182b0*/  STS.U8 [R3+UR4+0x1c0], R16 ;  /* 0x0001c01003007988 */ /* 0x0001e80008000004 */
[----:B0-----:R-:W4:Y:S04]  /*182c0*/  LDL.LU R16, [R1+0x2234] ;  /* 0x0022340001107983 */ /* 0x001f280000300800 */
        /* <DEDUP_REMOVED lines=23> */
[----:B------:R0:W-:Y:S04]  /*18440*/  STS.U8 [R3+UR4+0x31c0], R18 ;  /* 0x0031c01203007988 */ /* 0x0001e80008000004 */
[----:B---3--:R-:W-:Y:S04]  /*18450*/  STS.U8 [R3+UR4+0x3940], R4 ;  /* 0x0039400403007988 */ /* 0x008fe80008000004 */
[----:B0-----:R-:W3:Y:S04]  /*18460*/  LDL.LU R18, [R1+0x408] ;  /* 0x0004080001127983 */ /* 0x001ee80000300800 */
[----:B--2---:R0:W-:Y:S04]  /*18470*/  STS.U8 [R3+UR4+0x3900], R26 ;  /* 0x0039001a03007988 */ /* 0x0041e80008000004 */
[----:B----4-:R1:W-:Y:S04]  /*18480*/  STS.U8 [R3+UR4+0x39c0], R28 ;  /* 0x0039c01c03007988 */ /* 0x0103e80008000004 */
[----:B0-----:R-:W2:Y:S04]  /*18490*/  LDL.LU R26, [R1+0x77c] ;  /* 0x00077c00011a7983 */ /* 0x001ea80000300800 */
[----:B-1----:R-:W4:Y:S01]  /*184a0*/  LDL.LU R28, [R1+0x774] ;  /* 0x00077400011c7983 */ /* 0x002f220000300800 */
[----:B------:R-:W-:-:S03]  /*184b0*/  LOP3.LUT R0, R16, 0x10, RZ, 0x3c, !PT ;  /* 0x0000001010007812 */ /* 0x000fc600078e3cff */
[----:B----4-:R0:W-:Y:S04]  /*184c0*/  STL [R1+0x2230], R28 ;  /* 0x0022301c01007387 */ /* 0x0101e80000100800 */
[----:B0-----:R-:W4:Y:S04]  /*184d0*/  LDL.LU R28, [R1+0x778] ;  /* 0x00077800011c7983 */ /* 0x001f280000300800 */
        /* <DEDUP_REMOVED lines=23> */
[----:B---3--:R0:W-:Y:S04]  /*18650*/  STS.U8 [R3+UR4+0x3980], R18 ;  /* 0x0039801203007988 */ /* 0x0081e80008000004 */
[----:B------:R-:W3:Y:S04]  /*18660*/  LDL.LU R4, [R1+0x3f4] ;  /* 0x0003f40001047983 */ /* 0x000ee80000300800 */
[----:B--2---:R1:W-:Y:S04]  /*18670*/  STS.U8 [R0+UR4+0x200], R26 ;  /* 0x0002001a00007988 */ /* 0x0043e80008000004 */
[----:B0-----:R-:W2:Y:S04]  /*18680*/  LDL.LU R3, [R1+0x3f0] ;  /* 0x0003f00001037983 */ /* 0x001ea80000300800 */
[----:B------:R-:W2:Y:S04]  /*18690*/  LDL.LU R18, [R1+0x4c] ;  /* 0x00004c0001127983 */ /* 0x000ea80000300800 */
[----:B-1----:R-:W2:Y:S04]  /*186a0*/  LDL.LU R26, [R1+0x48] ;  /* 0x00004800011a7983 */ /* 0x002ea80000300800 */
[----:B----4-:R0:W-:Y:S04]  /*186b0*/  STS.U8 [R0+UR4+0x240], R28 ;  /* 0x0002401c00007988 */ /* 0x0101e80008000004 */
[----:B0-----:R-:W4:Y:S04]  /*186c0*/  LDL.LU R28, [R1+0x2230] ;  /* 0x00223000011c7983 */ /* 0x001f280000300800 */
[----:B----4-:R0:W-:Y:S04]  /*186d0*/  STS.U8 [R0+UR4+0x280], R28 ;  /* 0x0002801c00007988 */ /* 0x0101e80008000004 */
        /* <DEDUP_REMOVED lines=22> */
[----:B0-----:R-:W4:Y:S04]  /*18840*/  LDL.LU R28, [R1+0x222c] ;  /* 0x00222c00011c7983 */ /* 0x001f280000300800 */
[----:B------:R0:W-:Y:S04]  /*18850*/  STS.U8 [R0+UR4+0x3240], R5 ;  /* 0x0032400500007988 */ /* 0x0001e80008000004 */
[----:B0-----:R-:W4:Y:S01]  /*18860*/  LDL.LU R5, [R1] ;  /* 0x0000000001057983 */ /* 0x001f220000300800 */
[----:B------:R-:W0:Y:S03]  /*18870*/  S2R R16, SR_TID.X ;  /* 0x0000000000107919 */ /* 0x000e260000002100 */
[----:B---3--:R0:W-:Y:S04]  /*18880*/  STS.U8 [R0+UR4+0x3280], R4 ;  /* 0x0032800400007988 */ /* 0x0081e80008000004 */
[----:B--2---:R-:W-:Y:S04]  /*18890*/  STS.U8 [R0+UR4+0x32c0], R3 ;  /* 0x0032c00300007988 */ /* 0x004fe80008000004 */
[----:B------:R-:W-:Y:S04]  /*188a0*/  STS.U8 [R0+UR4+0x3a40], R18 ;  /* 0x003a401200007988 */ /* 0x000fe80008000004 */
[----:B------:R1:W-:Y:S01]  /*188b0*/  STS.U8 [R0+UR4+0x3a00], R26 ;  /* 0x003a001a00007988 */ /* 0x0003e20008000004 */
[----:B0-----:R-:W-:-:S04]  /*188c0*/  LOP3.LUT R4, R16, 0x3f, RZ, 0xc0, !PT ;  /* 0x0000003f10047812 */ /* 0x001fc800078ec0ff */
[----:B-1----:R-:W-:-:S05]  /*188d0*/  LOP3.LUT R0, R4, 0x18, RZ, 0x3c, !PT ;  /* 0x0000001804007812 */ /* 0x002fca00078e3cff */
[----:B------:R0:W-:Y:S04]  /*188e0*/  STL [R1+0x2228], R0 ;  /* 0x0022280001007387 */ /* 0x0001e80000100800 */
[----:B------:R-:W2:Y:S04]  /*188f0*/  LDL.LU R3, [R1+0x76c] ;  /* 0x00076c0001037983 */ /* 0x000ea80000300800 */
[----:B------:R-:W3:Y:S04]  /*18900*/  LDL.LU R16, [R1+0x768] ;  /* 0x0007680001107983 */ /* 0x000ee80000300800 */
        /* <DEDUP_REMOVED lines=18> */
[----:B------:R-:W2:Y:S01]  /*18a30*/  LDL.LU R10, [R1+0x4e4] ;  /* 0x0004e400010a7983 */ /* 0x000ea20000300800 */
[----:B0-----:R-:W-:-:S03]  /*18a40*/  LOP3.LUT R0, R4, 0x10, RZ, 0x3c, !PT ;  /* 0x0000001004007812 */ /* 0x001fc600078e3cff */
[----:B------:R-:W2:Y:S04]  /*18a50*/  LDL.LU R9, [R1+0x4e0] ;  /* 0x0004e00001097983 */ /* 0x000ea80000300800 */
[----:B------:R-:W2:Y:S04]  /*18a60*/  LDL.LU R8, [R1+0x4dc] ;  /* 0x0004dc0001087983 */ /* 0x000ea80000300800 */
[----:B------:R-:W2:Y:S04]  /*18a70*/  LDL.LU R7, [R1+0x40] ;  /* 0x0000400001077983 */ /* 0x000ea80000300800 */
[----:B------:R-:W2:Y:S04]  /*18a80*/  LDL.LU R4, [R1+0x3c] ;  /* 0x00003c0001047983 */ /* 0x000ea80000300800 */
[----:B------:R-:W2:Y:S04]  /*18a90*/  LDL.LU R6, [R1+0x38] ;  /* 0x0000380001067983 */ /* 0x000ea80000300800 */
[----:B----4-:R0:W-:Y:S04]  /*18aa0*/  STS.U8 [R0+UR4+0x3ac0], R5 ;  /* 0x003ac00500007988 */ /* 0x0101e80008000004 */
[----:B------:R1:W-:Y:S04]  /*18ab0*/  STS.U8 [R0+UR4+0x3a80], R28 ;  /* 0x003a801c00007988 */ /* 0x0003e80008000004 */
[----:B0-----:R-:W4:Y:S04]  /*18ac0*/  LDL.LU R5, [R1+0x34] ;  /* 0x0000340001057983 */ /* 0x001f280000300800 */
[----:B-1----:R-:W2:Y:S04]  /*18ad0*/  LDL.LU R0, [R1+0x2228] ;  /* 0x0022280001007983 */ /* 0x002ea80000300800 */
[----:B------:R0:W-:Y:S04]  /*18ae0*/  STL [R1+0x21a0], R28 ;  /* 0x0021a01c01007387 */ /* 0x0001e80000100800 */
[----:B0-----:R-:W4:Y:S04]  /*18af0*/  LDL.LU R28, [R1+0x6ec] ;  /* 0x0006ec00011c7983 */ /* 0x001f280000300800 */
[----:B--2---:R0:W-:Y:S04]  /*18b00*/  STS.U8 [R0+UR4+0x300], R3 ;  /* 0x0003000300007988 */ /* 0x0041e80008000004 */
[----:B---3--:R1:W-:Y:S04]  /*18b10*/  STS.U8 [R0+UR4+0x340], R16 ;  /* 0x0003401000007988 */ /* 0x0083e80008000004 */
[----:B------:R2:W-:Y:S04]  /*18b20*/  STS.U8 [R0+UR4+0x380], R18 ;  /* 0x0003801200007988 */ /* 0x0005e80008000004 */
[----:B------:R3:W-:Y:S04]  /*18b30*/  STS.U8 [R0+UR4+0x3c0], R26 ;  /* 0x0003c01a00007988 */ /* 0x0007e80008000004 */
[----:B0-----:R-:W4:Y:S04]  /*18b40*/  LDL.LU R3, [R1+0x2224] ;  /* 0x0022240001037983 */ /* 0x001f280000300800 */
[----:B-1----:R-:W4:Y:S04]  /*18b50*/  LDL.LU R16, [R1+0x2220] ;  /* 0x0022200001107983 */ /* 0x002f280000300800 */
[----:B--2---:R-:W2:Y:S04]  /*18b60*/  LDL.LU R18, [R1+0x221c] ;  /* 0x00221c0001127983 */ /* 0x004ea80000300800 */
[----:B---3--:R-:W3:Y:S04]  /*18b70*/  LDL.LU R26, [R1+0x2218] ;  /* 0x00221800011a7983 */ /* 0x008ee80000300800 */
[----:B----4-:R-:W-:Y:S04]  /*18b80*/  STS.U8 [R0+UR4+0xb40], R28 ;  /* 0x000b401c00007988 */ /* 0x010fe80008000004 */
        /* <DEDUP_REMOVED lines=20> */
[----:B------:R0:W-:Y:S02]  /*18cd0*/  STS.U8 [R0+UR4+0x3340], R4 ;  /* 0x0033400400007988 */ /* 0x0001e40008000004 */
[----:B0-----:R-:W0:Y:S02]  /*18ce0*/  S2R R4, SR_TID.X ;  /* 0x0000000000047919 */ /* 0x001e240000002100 */
[----:B------:R-:W-:Y:S04]  /*18cf0*/  STS.U8 [R0+UR4+0x3380], R6 ;  /* 0x0033800600007988 */ /* 0x000fe80008000004 */
[----:B------:R-:W-:Y:S01]  /*18d00*/  STS.U8 [R0+UR4+0x33c0], R5 ;  /* 0x0033c00500007988 */ /* 0x000fe20008000004 */
[----:B0-----:R-:W-:-:S03]  /*18d10*/  LOP3.LUT R8, R4, 0x3f, RZ, 0xc0, !PT ;  /* 0x0000003f04087812 */ /* 0x001fc600078ec0ff */
[----:B---3--:R-:W-:Y:S04]  /*18d20*/  STS.U8 [R0+UR4+0x3b40], R26 ;  /* 0x003b401a00007988 */ /* 0x008fe80008000004 */
[----:B--2---:R0:W-:Y:S04]  /*18d30*/  STS.U8 [R0+UR4+0x3b00], R18 ;  /* 0x003b001200007988 */ /* 0x0041e80008000004 */
[----:B------:R-:W-:Y:S04]  /*18d40*/  STL [R1+0x21a4], R26 ;  /* 0x0021a41a01007387 */ /* 0x000fe80000100800 */
[----:B------:R1:W-:Y:S01]  /*18d50*/  STL [R1+0x21a8], R18 ;  /* 0x0021a81201007387 */ /* 0x0003e20000100800 */
[----:B0-----:R-:W-:-:S05]  /*18d60*/  LOP3.LUT R0, R8, 0x20, RZ, 0x3c, !PT ;  /* 0x0000002008007812 */ /* 0x001fca00078e3cff */
[----:B------:R0:W-:Y:S04]  /*18d70*/  STL [R1+0x2214], R0 ;  /* 0x0022140001007387 */ /* 0x0001e80000100800 */
[----:B------:R-:W2:Y:S04]  /*18d80*/  LDL.LU R24, [R1+0x75c] ;  /* 0x00075c0001187983 */ /* 0x000ea80000300800 */
[----:B------:R-:W3:Y:S04]  /*18d90*/  LDL.LU R7, [R1+0x758] ;  /* 0x0007580001077983 */ /* 0x000ee80000300800 */
[----:B------:R-:W4:Y:S04]  /*18da0*/  LDL.LU R6, [R1+0x754] ;  /* 0x0007540001067983 */ /* 0x000f280000300800 */
[----:B------:R-:W2:Y:S04]  /*18db0*/  LDL.LU R5, [R1+0x750] ;  /* 0x0007500001057983 */ /* 0x000ea80000300800 */
[----:B------:R-:W2:Y:S04]  /*18dc0*/  LDL.LU R4, [R1+0x6d8] ;  /* 0x0006d80001047983 */ /* 0x000ea80000300800 */
[----:B-1----:R-:W2:Y:S04]  /*18dd0*/  LDL.LU R18, [R1+0x6cc] ;  /* 0x0006cc0001127983 */ /* 0x002ea80000300800 */
        /* <DEDUP_REMOVED lines=21> */
[----:B------:R-:W-:Y:S04]  /*18f30*/  STS.U8 [R0+UR4+0x3bc0], R16 ;  /* 0x003bc01000007988 */ /* 0x000fe80008000004 */
[----:B------:R0:W-:Y:S04]  /*18f40*/  STL [R1+0x21ac], R16 ;  /* 0x0021ac1001007387 */ /* 0x0001e80000100800 */
[----:B------:R1:W-:Y:S04]  /*18f50*/  STS.U8 [R0+UR4+0x3b80], R3 ;  /* 0x003b800300007988 */ /* 0x0003e80008000004 */
[----:B0-----:R-:W2:Y:S04]  /*18f60*/  LDL.LU R16, [R1+0x6d0] ;  /* 0x0006d00001107983 */ /* 0x001ea80000300800 */
[----:B-1----:R-:W2:Y:S04]  /*18f70*/  LDL.LU R0, [R1+0x2214] ;  /* 0x0022140001007983 */ /* 0x002ea80000300800 */
[----:B------:R-:W3:Y:S04]  /*18f80*/  LDL.LU R3, [R1+0x6d4] ;  /* 0x0006d40001037983 */ /* 0x000ee80000300800 */
[----:B--2---:R0:W-:Y:S04]  /*18f90*/  STS.U8 [R0+UR4+0x400], R24 ;  /* 0x0004001800007988 */ /* 0x0041e80008000004 */
[----:B---3--:R1:W-:Y:S04]  /*18fa0*/  STS.U8 [R0+UR4+0x440], R7 ;  /* 0x0004400700007988 */ /* 0x0083e80008000004 */
[----:B----4-:R2:W-:Y:S04]  /*18fb0*/  STS.U8 [R0+UR4+0x480], R6 ;  /* 0x0004800600007988 */ /* 0x0105e80008000004 */
[----:B------:R3:W-:Y:S04]  /*18fc0*/  STS.U8 [R0+UR4+0x4c0], R5 ;  /* 0x0004c00500007988 */ /* 0x0007e80008000004 */
[----:B------:R4:W-:Y:S04]  /*18fd0*/  STS.U8 [R0+UR4+0xc40], R4 ;  /* 0x000c400400007988 */ /* 0x0009e80008000004 */
[----:B0-----:R-:W4:Y:S04]  /*18fe0*/  LDL.LU R24, [R1+0x2210] ;  /* 0x0022100001187983 */ /* 0x001f280000300800 */
[----:B-1----:R-:W4:Y:S04]  /*18ff0*/  LDL.LU R7, [R1+0x220c] ;  /* 0x00220c0001077983 */ /* 0x002f280000300800 */
[----:B--2---:R-:W2:Y:S04]  /*19000*/  LDL.LU R6, [R1+0x2208] ;  /* 0x0022080001067983 */ /* 0x004ea80000300800 */
[----:B---3--:R-:W3:Y:S04]  /*19010*/  LDL.LU R5, [R1+0x2204] ;  /* 0x0022040001057983 */ /* 0x008ee80000300800 */
[----:B----4-:R-:W4:Y:S04]  /*19020*/  LDL.LU R4, [R1+0x2200] ;  /* 0x0022000001047983 */ /* 0x010f280000300800 */
        /* <DEDUP_REMOVED lines=23> */
[----:B----4-:R0:W-:Y:S04]  /*191a0*/  STS.U8 [R0+UR4+0x3c40], R4 ;  /* 0x003c400400007988 */ /* 0x0101e80008000004 */
[----:B------:R-:W-:Y:S04]  /*191b0*/  STL [R1+0x21b0], R4 ;  /* 0x0021b00401007387 */ /* 0x000fe80000100800 */
[----:B0-----:R-:W4:Y:S04]  /*191c0*/  LDL.LU R0, [R1+0x748] ;  /* 0x0007480001007983 */ /* 0x001f280000300800 */
[----:B----4-:R0:W-:Y:S04]  /*191d0*/  STL [R1+0x21f8], R0 ;  /* 0x0021f80001007387 */ /* 0x0101e80000100800 */
[----:B0-----:R-:W4:Y:S01]  /*191e0*/  LDL.LU R0, [R1+0x74c] ;  /* 0x00074c0001007983 */ /* 0x001f220000300800 */
[----:B------:R-:W-:-:S02]  /*191f0*/  LOP3.LUT R2, R24, 0x3f, RZ, 0xc0, !PT ;  /* 0x0000003f18027812 */ /* 0x000fc400078ec0ff */
[----:B------:R-:W-:Y:S01]  /*19200*/  LOP3.LUT R24, R24, 0x3f, RZ, 0xc0, !PT ;  /* 0x0000003f18187812 */ /* 0x000fe200078ec0ff */
[----:B----4-:R0:W-:Y:S04]  /*19210*/  STL [R1+0x21fc], R0 ;  /* 0x0021fc0001007387 */ /* 0x0101e80000100800 */
        /* <DEDUP_REMOVED lines=18> */
[----:B------:R-:W4:Y:S01]  /*19340*/  LDL.LU R13, [R1+0x45c] ;  /* 0x00045c00010d7983 */ /* 0x000f220000300800 */
[----:B0-----:R-:W-:-:S03]  /*19350*/  LOP3.LUT R0, R24, 0x20, RZ, 0x3c, !PT ;  /* 0x0000002018007812 */ /* 0x001fc600078e3cff */
[----:B------:R-:W4:Y:S04]  /*19360*/  LDL.LU R12, [R1+0x20] ;  /* 0x00002000010c7983 */ /* 0x000f280000300800 */
[----:B------:R-:W4:Y:S04]  /*19370*/  LDL.LU R20, [R1+0x1c] ;  /* 0x00001c0001147983 */ /* 0x000f280000300800 */
[----:B------:R-:W4:Y:S04]  /*19380*/  LDL.LU R22, [R1+0x18] ;  /* 0x0000180001167983 */ /* 0x000f280000300800 */
[----:B------:R-:W4:Y:S04]  /*19390*/  LDL.LU R24, [R1+0x14] ;  /* 0x0000140001187983 */ /* 0x000f280000300800 */
[----:B---3--:R-:W-:Y:S04]  /*193a0*/  STS.U8 [R0+UR4+0x3c00], R5 ;  /* 0x003c000500007988 */ /* 0x008fe80008000004 */
[----:B------:R0:W-:Y:S04]  /*193b0*/  STL [R1+0x21b4], R5 ;  /* 0x0021b40501007387 */ /* 0x0001e80000100800 */
[----:B--2---:R-:W-:Y:S04]  /*193c0*/  STS.U8 [R0+UR4+0x3cc0], R6 ;  /* 0x003cc00600007988 */ /* 0x004fe80008000004 */
[----:B------:R-:W-:Y:S04]  /*193d0*/  STS.U8 [R0+UR4+0x3c80], R7 ;  /* 0x003c800700007988 */ /* 0x000fe80008000004 */
[----:B0-----:R-:W2:Y:S04]  /*193e0*/  LDL.LU R5, [R1+0x648] ;  /* 0x0006480001057983 */ /* 0x001ea80000300800 */
[----:B------:R0:W-:Y:S04]  /*193f0*/  STL [R1+0x21b8], R6 ;  /* 0x0021b80601007387 */ /* 0x0001e80000100800 */
[----:B0-----:R-:W3:Y:S04]  /*19400*/  LDL.LU R6, [R1+0x6bc] ;  /* 0x0006bc0001067983 */ /* 0x001ee80000300800 */
[----:B------:R-:W2:Y:S01]  /*19410*/  LDL.LU R0, [R1+0x21fc] ;  /* 0x0021fc0001007983 */ /* 0x000ea20000300800 */
[----:B------:R-:W-:-:S03]  /*19420*/  LOP3.LUT R19, R2, 0x28, RZ, 0x3c, !PT ;  /* 0x0000002802137812 */ /* 0x000fc600078e3cff */
[----:B------:R0:W-:Y:S04]  /*19430*/  STL [R1+0x21bc], R7 ;  /* 0x0021bc0701007387 */ /* 0x0001e80000100800 */
[----:B0-----:R-:W3:Y:S04]  /*19440*/  LDL.LU R7, [R1+0x6c0] ;  /* 0x0006c00001077983 */ /* 0x001ee80000300800 */
[----:B--2---:R0:W-:Y:S04]  /*19450*/  STS.U8 [R19+UR4+0x500], R0 ;  /* 0x0005000013007988 */ /* 0x0041e80008000004 */
[----:B0-----:R-:W2:Y:S04]  /*19460*/  LDL.LU R0, [R1+0x21f8] ;  /* 0x0021f80001007983 */ /* 0x001ea80000300800 */
[----:B--2---:R0:W-:Y:S04]  /*19470*/  STS.U8 [R19+UR4+0x540], R0 ;  /* 0x0005400013007988 */ /* 0x0041e80008000004 */
[----:B----4-:R1:W-:Y:S04]  /*19480*/  STS.U8 [R19+UR4+0x580], R11 ;  /* 0x0005800b13007988 */ /* 0x0103e80008000004 */
[----:B------:R2:W-:Y:S04]  /*19490*/  STS.U8 [R19+UR4+0x5c0], R10 ;  /* 0x0005c00a13007988 */ /* 0x0005e80008000004 */
[----:B------:R4:W-:Y:S04]  /*194a0*/  STS.U8 [R19+UR4+0xd40], R9 ;  /* 0x000d400913007988 */ /* 0x0009e80008000004 */
[----:B------:R2:W-:Y:S04]  /*194b0*/  STS.U8 [R19+UR4+0xd00], R8 ;  /* 0x000d000813007988 */ /* 0x0005e80008000004 */
[----:B0-----:R-:W3:Y:S04]  /*194c0*/  LDL.LU R0, [R1+0x21f4] ;  /* 0x0021f40001007983 */ /* 0x001ee80000300800 */
[----:B-1----:R-:W3:Y:S04]  /*194d0*/  LDL.LU R11, [R1+0x21f0] ;  /* 0x0021f000010b7983 */ /* 0x002ee80000300800 */
[----:B--2---:R-:W2:Y:S04]  /*194e0*/  LDL.LU R10, [R1+0x21ec] ;  /* 0x0021ec00010a7983 */ /* 0x004ea80000300800 */
[----:B----4-:R-:W4:Y:S04]  /*194f0*/  LDL.LU R9, [R1+0x21e8] ;  /* 0x0021e80001097983 */ /* 0x010f280000300800 */
[----:B------:R-:W2:Y:S04]  /*19500*/  LDL.LU R8, [R1+0x21e4] ;  /* 0x0021e40001087983 */ /* 0x000ea80000300800 */
[----:B---3--:R-:W-:Y:S04]  /*19510*/  STS.U8 [R19+UR4+0xdc0], R7 ;  /* 0x000dc00713007988 */ /* 0x008fe80008000004 */
        /* <DEDUP_REMOVED lines=16> */
[----:B------:R1:W-:Y:S04]  /*19620*/  STS.U8 [R19+UR4+0x2d80], R13 ;  /* 0x002d800d13007988 */ /* 0x0003e80008000004 */
[----:B------:R3:W-:Y:S04]  /*19630*/  STS.U8 [R19+UR4+0x3500], R12 ;  /* 0x0035000c13007988 */ /* 0x0007e80008000004 */
[----:B0-----:R-:W4:Y:S04]  /*19640*/  LDL.LU R17, [R1+0x73c] ;  /* 0x00073c0001117983 */ /* 0x001f280000300800 */
[----:B-1----:R-:W4:Y:S04]  /*19650*/  LDL.LU R13, [R1+0x738] ;  /* 0x00073800010d7983 */ /* 0x002f280000300800 */
[----:B---3--:R-:W3:Y:S04]  /*19660*/  LDL.LU R12, [R1+0x734] ;  /* 0x00073400010c7983 */ /* 0x008ee80000300800 */
[----:B------:R-:W3:Y:S04]  /*19670*/  LDL.LU R7, [R1+0x6ac] ;  /* 0x0006ac0001077983 */ /* 0x000ee80000300800 */
[----:B------:R-:W3:Y:S04]  /*19680*/  LDL.LU R6, [R1+0x638] ;  /* 0x0006380001067983 */ /* 0x000ee80000300800 */
[----:B------:R-:W3:Y:S04]  /*19690*/  LDL.LU R5, [R1+0x634] ;  /* 0x0006340001057983 */ /* 0x000ee80000300800 */
[----:B------:R-:W3:Y:S04]  /*196a0*/  LDL.LU R4, [R1+0x630] ;  /* 0x0006300001047983 */ /* 0x000ee80000300800 */
[----:B------:R-:W3:Y:S04]  /*196b0*/  LDL.LU R3, [R1+0x62c] ;  /* 0x00062c0001037983 */ /* 0x000ee80000300800 */
[----:B------:R-:W3:Y:S04]  /*196c0*/  LDL.LU R16, [R1+0x5b8] ;  /* 0x0005b80001107983 */ /* 0x000ee80000300800 */
[----:B------:R-:W3:Y:S04]  /*196d0*/  LDL.LU R18, [R1+0x5b4] ;  /* 0x0005b40001127983 */ /* 0x000ee80000300800 */
[----:B------:R-:W-:Y:S04]  /*196e0*/  STS.U8 [R19+UR4+0x3540], R20 ;  /* 0x0035401413007988 */ /* 0x000fe80008000004 */
[----:B------:R-:W3:Y:S04]  /*196f0*/  LDL.LU R26, [R1+0x5b0] ;  /* 0x0005b000011a7983 */ /* 0x000ee80000300800 */
[----:B------:R0:W-:Y:S04]  /*19700*/  STS.U8 [R19+UR4+0x3580], R22 ;  /* 0x0035801613007988 */ /* 0x0001e80008000004 */
[----:B------:R-:W3:Y:S04]  /*19710*/  LDL.LU R28, [R1+0x5ac] ;  /* 0x0005ac00011c7983 */ /* 0x000ee80000300800 */
[----:B------:R1:W-:Y:S04]  /*19720*/  STS.U8 [R19+UR4+0x35c0], R24 ;  /* 0x0035c01813007988 */ /* 0x0003e80008000004 */
[----:B0-----:R-:W3:Y:S04]  /*19730*/  LDL.LU R22, [R1+0x538] ;  /* 0x0005380001167983 */ /* 0x001ee80000300800 */
[----:B-1----:R-:W3:Y:S04]  /*19740*/  LDL.LU R24, [R1+0x534] ;  /* 0x0005340001187983 */ /* 0x002ee80000300800 */
        /* <DEDUP_REMOVED lines=8> */
[----:B--2---:R-:W-:Y:S04]  /*197d0*/  STS.U8 [R19+UR4+0x3d40], R8 ;  /* 0x003d400813007988 */ /* 0x004fe80008000004 */
[----:B------:R0:W-:Y:S04]  /*197e0*/  STL [R1+0x21c0], R8 ;  /* 0x0021c00801007387 */ /* 0x0001e80000100800 */
[----:B----4-:R-:W-:Y:S04]  /*197f0*/  STS.U8 [R19+UR4+0x3d00], R9 ;  /* 0x003d000913007988 */ /* 0x010fe80008000004 */
[----:B------:R-:W-:Y:S04]  /*19800*/  STS.U8 [R19+UR4+0x3dc0], R10 ;  /* 0x003dc00a13007988 */ /* 0x000fe80008000004 */
[----:B------:R-:W-:Y:S04]  /*19810*/  STS.U8 [R19+UR4+0x3d80], R11 ;  /* 0x003d800b13007988 */ /* 0x000fe80008000004 */
[----:B0-----:R-:W2:Y:S04]  /*19820*/  LDL.LU R8, [R1+0x6b0] ;  /* 0x0006b00001087983 */ /* 0x001ea80000300800 */
[----:B------:R0:W-:Y:S04]  /*19830*/  STL [R1+0x21c4], R9 ;  /* 0x0021c40901007387 */ /* 0x0001e80000100800 */
[----:B0-----:R-:W4:Y:S04]  /*19840*/  LDL.LU R9, [R1+0x6b4] ;  /* 0x0006b40001097983 */ /* 0x001f280000300800 */
[----:B------:R0:W-:Y:S04]  /*19850*/  STL [R1+0x21c8], R10 ;  /* 0x0021c80a01007387 */ /* 0x0001e80000100800 */
[----:B0-----:R-:W2:Y:S04]  /*19860*/  LDL.LU R10, [R1+0x6b8] ;  /* 0x0006b800010a7983 */ /* 0x001ea80000300800 */
[----:B------:R-:W2:Y:S04]  /*19870*/  LDL.LU R19, [R1+0x21e0] ;  /* 0x0021e00001137983 */ /* 0x000ea80000300800 */
[----:B------:R0:W-:Y:S04]  /*19880*/  STL [R1+0x21cc], R11 ;  /* 0x0021cc0b01007387 */ /* 0x0001e80000100800 */
[----:B0-----:R-:W2:Y:S01]  /*19890*/  LDL.LU R11, [R1+0x730] ;  /* 0x00073000010b7983 */ /* 0x001ea20000300800 */
[----:B------:R-:W-:-:S05]  /*198a0*/  LOP3.LUT R2, R2, 0x30, RZ, 0x3c, !PT ;  /* 0x0000003002027812 */ /* 0x000fca00078e3cff */
[----:B------:R0:W-:Y:S04]  /*198b0*/  STS.U8 [R2+UR4+0x600], R17 ;  /* 0x0006001102007988 */ /* 0x0001e80008000004 */
[----:B------:R1:W-:Y:S04]  /*198c0*/  STS.U8 [R2+UR4+0x640], R13 ;  /* 0x0006400d02007988 */ /* 0x0003e80008000004 */
[----:B---3--:R3:W-:Y:S04]  /*198d0*/  STS.U8 [R2+UR4+0x680], R12 ;  /* 0x0006800c02007988 */ /* 0x0087e80008000004 */
[----:B0-----:R-:W4:Y:S04]  /*198e0*/  LDL.LU R17, [R1+0x21dc] ;  /* 0x0021dc0001117983 */ /* 0x001f280000300800 */
[----:B-1----:R-:W4:Y:S04]  /*198f0*/  LDL.LU R13, [R1+0x21d8] ;  /* 0x0021d800010d7983 */ /* 0x002f280000300800 */
[----:B---3--:R-:W3:Y:S04]  /*19900*/  LDL.LU R12, [R1+0x21d4] ;  /* 0x0021d400010c7983 */ /* 0x008ee80000300800 */
[----:B--2---:R-:W-:Y:S04]  /*19910*/  STS.U8 [R2+UR4+0x6c0], R11 ;  /* 0x0006c00b02007988 */ /* 0x004fe80008000004 */
[----:B------:R-:W-:Y:S04]  /*19920*/  STS.U8 [R2+UR4+0xe40], R10 ;  /* 0x000e400a02007988 */ /* 0x000fe80008000004 */
        /* <DEDUP_REMOVED lines=13> */
[----:B0-----:R-:W2:Y:S04]  /*19a00*/  LDL.LU R22, [R1+0x8] ;  /* 0x0000080001167983 */ /* 0x001ea80000300800 */
[----:B-1----:R-:W4:Y:S04]  /*19a10*/  LDL.LU R24, [R1+0x4] ;  /* 0x0000040001187983 */ /* 0x002f280000300800 */
[----:B------:R-:W2:Y:S04]  /*19a20*/  LDL.LU R11, [R1+0x72c] ;  /* 0x00072c00010b7983 */ /* 0x000ea80000300800 */
[----:B------:R0:W-:Y:S04]  /*19a30*/  STS.U8 [R2+UR4+0x2680], R14 ;  /* 0x0026800e02007988 */ /* 0x0001e80008000004 */
[----:B------:R1:W-:Y:S04]  /*19a40*/  STS.U8 [R2+UR4+0x26c0], R15 ;  /* 0x0026c00f02007988 */ /* 0x0003e80008000004 */
[----:B------:R-:W-:Y:S04]  /*19a50*/  STS.U8 [R2+UR4+0x2e40], R29 ;  /* 0x002e401d02007988 */ /* 0x000fe80008000004 */
[----:B------:R-:W-:Y:S04]  /*19a60*/  STS.U8 [R2+UR4+0x2e00], R27 ;  /* 0x002e001b02007988 */ /* 0x000fe80008000004 */
[----:B------:R-:W-:Y:S04]  /*19a70*/  STS.U8 [R2+UR4+0x2ec0], R25 ;  /* 0x002ec01902007988 */ /* 0x000fe80008000004 */
[----:B------:R-:W-:Y:S04]  /*19a80*/  STS.U8 [R2+UR4+0x2e80], R23 ;  /* 0x002e801702007988 */ /* 0x000fe80008000004 */
[----:B------:R-:W-:Y:S04]  /*19a90*/  STS.U8 [R2+UR4+0x3600], R21 ;  /* 0x0036001502007988 */ /* 0x000fe80008000004 */
[----:B------:R-:W-:Y:S04]  /*19aa0*/  STS.U8 [R2+UR4+0x3640], R20 ;  /* 0x0036401402007988 */ /* 0x000fe80008000004 */
[----:B--2---:R2:W-:Y:S04]  /*19ab0*/  STL [R1+0x21d0], R11 ;  /* 0x0021d00b01007387 */ /* 0x0045e80000100800 */
        /* <DEDUP_REMOVED lines=11> */
[----:B0-----:R-:W3:Y:S04]  /*19b70*/  LDL.LU R14, [R1+0x5a8] ;  /* 0x0005a800010e7983 */ /* 0x001ee80000300800 */
[----:B-1----:R-:W3:Y:S01]  /*19b80*/  LDL.LU R15, [R1+0x5a4] ;  /* 0x0005a400010f7983 */ /* 0x002ee20000300800 */
[----:B--2---:R-:W-:-:S03]  /*19b90*/  LOP3.LUT R11, R0, 0x30, RZ, 0x3c, !PT ;  /* 0x00000030000b7812 */ /* 0x004fc600078e3cff */
[----:B------:R-:W2:Y:S04]  /*19ba0*/  LDL.LU R29, [R1+0x5a0] ;  /* 0x0005a000011d7983 */ /* 0x000ea80000300800 */
[----:B------:R-:W2:Y:S04]  /*19bb0*/  LDL.LU R27, [R1+0x59c] ;  /* 0x00059c00011b7983 */ /* 0x000ea80000300800 */
[----:B------:R-:W2:Y:S04]  /*19bc0*/  LDL.LU R25, [R1+0x528] ;  /* 0x0005280001197983 */ /* 0x000ea80000300800 */
[----:B------:R-:W2:Y:S04]  /*19bd0*/  LDL.LU R3, [R1+0x524] ;  /* 0x0005240001037983 */ /* 0x000ea80000300800 */
[----:B------:R-:W2:Y:S04]  /*19be0*/  LDL.LU R2, [R1+0x520] ;  /* 0x0005200001027983 */ /* 0x000ea80000300800 */
[----:B------:R0:W-:Y:S04]  /*19bf0*/  STS.U8 [R11+UR4+0x3680], R22 ;  /* 0x003680160b007988 */ /* 0x0001e80008000004 */
[----:B----4-:R1:W-:Y:S04]  /*19c00*/  STS.U8 [R11+UR4+0x36c0], R24 ;  /* 0x0036c0180b007988 */ /* 0x0103e80008000004 */
[----:B------:R-:W4:Y:S04]  /*19c10*/  LDL.LU R23, [R1+0x51c] ;  /* 0x00051c0001177983 */ /* 0x000f280000300800 */
[----:B------:R-:W2:Y:S04]  /*19c20*/  LDL.LU R21, [R1+0x428] ;  /* 0x0004280001157983 */ /* 0x000ea80000300800 */
[----:B---3--:R-:W-:Y:S04]  /*19c30*/  STS.U8 [R11+UR4+0x3e40], R12 ;  /* 0x003e400c0b007988 */ /* 0x008fe80008000004 */
[----:B------:R-:W3:Y:S04]  /*19c40*/  LDL.LU R20, [R1+0x404] ;  /* 0x0004040001147983 */ /* 0x000ee80000300800 */
[----:B------:R-:W-:Y:S04]  /*19c50*/  STS.U8 [R11+UR4+0x3e00], R13 ;  /* 0x003e000d0b007988 */ /* 0x000fe80008000004 */
[----:B------:R-:W-:Y:S04]  /*19c60*/  STS.U8 [R11+UR4+0x3ec0], R17 ;  /* 0x003ec0110b007988 */ /* 0x000fe80008000004 */
[----:B------:R1:W-:Y:S04]  /*19c70*/  STS.U8 [R11+UR4+0x3e80], R19 ;  /* 0x003e80130b007988 */ /* 0x0003e80008000004 */
[----:B0-----:R-:W2:Y:S04]  /*19c80*/  LDL.LU R22, [R1+0x400] ;  /* 0x0004000001167983 */ /* 0x001ea80000300800 */
[----:B-1----:R-:W2:Y:S04]  /*19c90*/  LDL.LU R24, [R1+0x44] ;  /* 0x0000440001187983 */ /* 0x002ea80000300800 */
[----:B------:R-:W2:Y:S01]  /*19ca0*/  LDL.LU R11, [R1+0x21d0] ;  /* 0x0021d000010b7983 */ /* 0x000ea20000300800 */
[----:B------:R-:W-:-:S05]  /*19cb0*/  LOP3.LUT R0, R0, 0x38, RZ, 0x3c, !PT ;  /* 0x0000003800007812 */ /* 0x000fca00078e3cff */
[----:B--2---:R0:W-:Y:S04]  /*19cc0*/  STS.U8 [R0+UR4+0x700], R11 ;  /* 0x0007000b00007988 */ /* 0x0041e80008000004 */
[----:B------:R1:W-:Y:S04]  /*19cd0*/  STS.U8 [R0+UR4+0x740], R10 ;  /* 0x0007400a00007988 */ /* 0x0003e80008000004 */
[----:B------:R2:W-:Y:S04]  /*19ce0*/  STS.U8 [R0+UR4+0x780], R9 ;  /* 0x0007800900007988 */ /* 0x0005e80008000004 */
[----:B------:R0:W-:Y:S04]  /*19cf0*/  STS.U8 [R0+UR4+0x7c0], R8 ;  /* 0x0007c00800007988 */ /* 0x0001e80008000004 */
[----:B------:R0:W-:Y:S04]  /*19d00*/  STS.U8 [R0+UR4+0xf40], R7 ;  /* 0x000f400700007988 */ /* 0x0001e80008000004 */
[----:B------:R1:W-:Y:S04]  /*19d10*/  STS.U8 [R0+UR4+0xf00], R6 ;  /* 0x000f000600007988 */ /* 0x0003e80008000004 */
[----:B------:R2:W-:Y:S04]  /*19d20*/  STS.U8 [R0+UR4+0xfc0], R5 ;  /* 0x000fc00500007988 */ /* 0x0005e80008000004 */
[----:B0-----:R-:W3:Y:S04]  /*19d30*/  LDL.LU R11, [R1+0x21cc] ;  /* 0x0021cc00010b7983 */ /* 0x001ee80000300800 */
[----:B-1----:R-:W3:Y:S04]  /*19d40*/  LDL.LU R10, [R1+0x21c8] ;  /* 0x0021c800010a7983 */ /* 0x002ee80000300800 */
[----:B--2---:R-:W2:Y:S04]  /*19d50*/  LDL.LU R9, [R1+0x21c4] ;  /* 0x0021c40001097983 */ /* 0x004ea80000300800 */
[----:B------:R-:W2:Y:S04]  /*19d60*/  LDL.LU R8, [R1+0x21c0] ;  /* 0x0021c00001087983 */ /* 0x000ea80000300800 */
[----:B------:R-:W2:Y:S04]  /*19d70*/  LDL.LU R7, [R1+0x21bc] ;  /* 0x0021bc0001077983 */ /* 0x000ea80000300800 */
[----:B------:R-:W2:Y:S04]  /*19d80*/  LDL.LU R6, [R1+0x21b8] ;  /* 0x0021b80001067983 */ /* 0x000ea80000300800 */
[----:B------:R0:W-:Y:S04]  /*19d90*/  STS.U8 [R0+UR4+0xf80], R4 ;  /* 0x000f800400007988 */ /* 0x0001e80008000004 */
[----:B------:R-:W2:Y:S04]  /*19da0*/  LDL.LU R5, [R1+0x21b4] ;  /* 0x0021b40001057983 */ /* 0x000ea80000300800 */
[----:B------:R1:W-:Y:S04]  /*19db0*/  STS.U8 [R0+UR4+0x1700], R16 ;  /* 0x0017001000007988 */ /* 0x0003e80008000004 */
[----:B------:R0:W-:Y:S04]  /*19dc0*/  STS.U8 [R0+UR4+0x1740], R18 ;  /* 0x0017401200007988 */ /* 0x0001e80008000004 */
[----:B------:R0:W-:Y:S04]  /*19dd0*/  STS.U8 [R0+UR4+0x1780], R26 ;  /* 0x0017801a00007988 */ /* 0x0001e80008000004 */
[----:B------:R1:W-:Y:S04]  /*19de0*/  STS.U8 [R0+UR4+0x17c0], R28 ;  /* 0x0017c01c00007988 */ /* 0x0003e80008000004 */
[----:B------:R4:W-:Y:S04]  /*19df0*/  STS.U8 [R0+UR4+0x1f40], R14 ;  /* 0x001f400e00007988 */ /* 0x0009e80008000004 */
[----:B0-----:R-:W2:Y:S04]  /*19e00*/  LDL.LU R4, [R1+0x21b0] ;  /* 0x0021b00001047983 */ /* 0x001ea80000300800 */
[----:B-1----:R-:W2:Y:S04]  /*19e10*/  LDL.LU R16, [R1+0x21ac] ;  /* 0x0021ac0001107983 */ /* 0x002ea80000300800 */
[----:B------:R-:W2:Y:S04]  /*19e20*/  LDL.LU R18, [R1+0x21a8] ;  /* 0x0021a80001127983 */ /* 0x000ea80000300800 */
[----:B------:R0:W-:Y:S04]  /*19e30*/  STS.U8 [R0+UR4+0x1f00], R15 ;  /* 0x001f000f00007988 */ /* 0x0001e80008000004 */
[----:B------:R-:W2:Y:S04]  /*19e40*/  LDL.LU R26, [R1+0x21a4] ;  /* 0x0021a400011a7983 */ /* 0x000ea80000300800 */
[----:B------:R-:W2:Y:S04]  /*19e50*/  LDL.LU R28, [R1+0x21a0] ;  /* 0x0021a000011c7983 */ /* 0x000ea80000300800 */
[----:B----4-:R-:W4:Y:S04]  /*19e60*/  LDL.LU R14, [R1+0x219c] ;  /* 0x00219c00010e7983 */ /* 0x010f280000300800 */
[----:B------:R1:W-:Y:S04]  /*19e70*/  STS.U8 [R0+UR4+0x1fc0], R29 ;  /* 0x001fc01d00007988 */ /* 0x0003e80008000004 */
[----:B------:R0:W-:Y:S04]  /*19e80*/  STS.U8 [R0+UR4+0x1f80], R27 ;  /* 0x001f801b00007988 */ /* 0x0001e80008000004 */
[----:B------:R1:W-:Y:S04]  /*19e90*/  STS.U8 [R0+UR4+0x2700], R25 ;  /* 0x0027001900007988 */ /* 0x0003e80008000004 */
[----:B------:R1:W-:Y:S04]  /*19ea0*/  STS.U8 [R0+UR4+0x2740], R3 ;  /* 0x0027400300007988 */ /* 0x0003e80008000004 */
[----:B0-----:R-:W2:Y:S04]  /*19eb0*/  LDL.LU R15, [R1+0x2198] ;  /* 0x00219800010f7983 */ /* 0x001ea80000300800 */
[----:B------:R0:W-:Y:S04]  /*19ec0*/  STS.U8 [R0+UR4+0x2780], R2 ;  /* 0x0027800200007988 */ /* 0x0001e80008000004 */
[----:B-1----:R-:W2:Y:S04]  /*19ed0*/  LDL.LU R29, [R1+0x2194] ;  /* 0x00219400011d7983 */ /* 0x002ea80000300800 */
[----:B------:R-:W2:Y:S04]  /*19ee0*/  LDL.LU R27, [R1+0x2190] ;  /* 0x00219000011b7983 */ /* 0x000ea80000300800 */
[----:B------:R1:W-:Y:S04]  /*19ef0*/  STS.U8 [R0+UR4+0x27c0], R23 ;  /* 0x0027c01700007988 */ /* 0x0003e80008000004 */
[----:B------:R-:W2:Y:S04]  /*19f00*/  LDL.LU R25, [R1+0x218c] ;  /* 0x00218c0001197983 */ /* 0x000ea80000300800 */
[----:B------:R-:W2:Y:S04]  /*19f10*/  LDL R3, [R1+0x11a0] ;  /* 0x0011a00001037983 */ /* 0x000ea80000100800 */
[----:B------:R1:W-:Y:S04]  /*19f20*/  STS.U8 [R0+UR4+0x2f40], R21 ;  /* 0x002f401500007988 */ /* 0x0003e80008000004 */
[----:B---3--:R3:W-:Y:S04]  /*19f30*/  STS.U8 [R0+UR4+0x2f00], R20 ;  /* 0x002f001400007988 */ /* 0x0087e80008000004 */
[----:B0-----:R-:W2:Y:S04]  /*19f40*/  LDL R2, [R1+0x11a8] ;  /* 0x0011a80001027983 */ /* 0x001ea80000100800 */
[----:B-1----:R-:W2:Y:S04]  /*19f50*/  LDL.LU R23, [R1+0x2188] ;  /* 0x0021880001177983 */ /* 0x002ea80000300800 */
[----:B------:R0:W-:Y:S04]  /*19f60*/  STS.U8 [R0+UR4+0x2fc0], R22 ;  /* 0x002fc01600007988 */ /* 0x0001e80008000004 */
[----:B------:R1:W-:Y:S04]  /*19f70*/  STS.U8 [R0+UR4+0x2f80], R24 ;  /* 0x002f801800007988 */ /* 0x0003e80008000004 */
[----:B------:R-:W2:Y:S04]  /*19f80*/  LDL.LU R21, [R1+0x2184] ;  /* 0x0021840001157983 */ /* 0x000ea80000300800 */
[----:B---3--:R-:W3:Y:S04]  /*19f90*/  LDL.LU R20, [R1+0x2180] ;  /* 0x0021800001147983 */ /* 0x008ee80000300800 */
[----:B0-----:R-:W2:Y:S04]  /*19fa0*/  LDL.LU R22, [R1+0x217c] ;  /* 0x00217c0001167983 */ /* 0x001ea80000300800 */
[----:B-1----:R-:W2:Y:S01]  /*19fb0*/  LDL.LU R24, [R1+0x2178] ;  /* 0x0021780001187983 */ /* 0x002ea20000300800 */
[----:B----4-:R-:W-:-:S03]  /*19fc0*/  PRMT R14, RZ, 0x7610, R14 ;  /* 0x00007610ff0e7816 */ /* 0x010fc6000000000e */
[----:B--2---:R-:W-:Y:S04]  /*19fd0*/  STS.U8 [R0+UR4+0x3700], R24 ;  /* 0x0037001800007988 */ /* 0x004fe80008000004 */
[----:B------:R-:W-:Y:S04]  /*19fe0*/  STS.U8 [R0+UR4+0x3740], R22 ;  /* 0x0037401600007988 */ /* 0x000fe80008000004 */
[----:B---3--:R-:W-:Y:S04]  /*19ff0*/  STS.U8 [R0+UR4+0x3780], R20 ;  /* 0x0037801400007988 */ /* 0x008fe80008000004 */
[----:B------:R-:W-:Y:S04]  /*1a000*/  STS.U8 [R0+UR4+0x37c0], R21 ;  /* 0x0037c01500007988 */ /* 0x000fe80008000004 */
[----:B------:R-:W-:Y:S04]  /*1a010*/  STS.U8 [R0+UR4+0x3f40], R23 ;  /* 0x003f401700007988 */ /* 0x000fe80008000004 */
[----:B------:R-:W-:Y:S04]  /*1a020*/  STS.U8 [R0+UR4+0x3f00], R25 ;  /* 0x003f001900007988 */ /* 0x000fe80008000004 */
[----:B------:R-:W-:Y:S04]  /*1a030*/  STS.U8 [R0+UR4+0x3fc0], R27 ;  /* 0x003fc01b00007988 */ /* 0x000fe80008000004 */
[----:B------:R0:W-:Y:S01]  /*1a040*/  STS.U8 [R0+UR4+0x3f80], R29 ;  /* 0x003f801d00007988 */ /* 0x0001e20008000004 */
[----:B------:R-:W-:Y:S06]  /*1a050*/  BAR.SYNC.DEFER_BLOCKING 0x0 ;  /* 0x0000000000007b1d */ /* 0x000fec0000010000 */
[----:B0-----:R-:W2:Y:S04]  /*1a060*/  LDL.LU R0, [R1+0x2174] ;  /* 0x0021740001007983 */ /* 0x001ea80000300800 */
[----:B------:R-:W3:Y:S04]  /*1a070*/  @!P0 LDG.E.U8 R14, desc[UR40][R2.64] ;  /* 0x00000028020e8981 */ /* 0x000ee8000c1e1100 */
[----:B---3--:R0:W-:Y:S04]  /*1a080*/  STL [R1+0x42c], R14 ;  /* 0x00042c0e01007387 */ /* 0x0081e80000100800 */
[----:B0-----:R-:W3:Y:S04]  /*1a090*/  LDL.LU R14, [R1+0x2170] ;  /* 0x00217000010e7983 */ /* 0x001ee80000300800 */
[----:B------:R-:W4:Y:S04]  /*1a0a0*/  LDL R2, [R1+0x7e4] ;  /* 0x0007e40001027983 */ /* 0x000f280000100800 */
[----:B------:R-:W4:Y:S01]  /*1a0b0*/  LDL R3, [R1+0xfe0] ;  /* 0x000fe00001037983 */ /* 0x000f220000100800 */
[----:B--2---:R-:W-:-:S02]  /*1a0c0*/  PRMT R0, RZ, 0x7610, R0 ;  /* 0x00007610ff007816 */ /* 0x004fc40000000000 */
[----:B----4-:R-:W-:-:S04]  /*1a0d0*/  @!P0 LOP3.LUT R3, R3, R2, RZ, 0x3c, !PT ;  /* 0x0000000203038212 */ /* 0x010fc800078e3cff */
[----:B------:R-:W-:-:S04]  /*1a0e0*/  @!P0 LOP3.LUT R2, R3, R2, RZ, 0x3c, !PT ;  /* 0x0000000203028212 */ /* 0x000fc800078e3cff */
[----:B------:R-:W-:-:S05]  /*1a0f0*/  @!P0 LOP3.LUT R3, R3, R2, RZ, 0x3c, !PT ;  /* 0x0000000203038212 */ /* 0x000fca00078e3cff */
[----:B------:R-:W2:Y:S04]  /*1a100*/  @!P0 LDG.E.U8 R0, desc[UR40][R2.64] ;  /* 0x0000002802008981 */ /* 0x000ea8000c1e1100 */
[----:B--2---:R0:W-:Y:S04]  /*1a110*/  STL [R1+0x434], R0 ;  /* 0x0004340001007387 */ /* 0x0041e80000100800 */
[----:B0-----:R-:W2:Y:S04]  /*1a120*/  LDL.LU R0, [R1+0x216c] ;  /* 0x00216c0001007983 */ /* 0x001ea80000300800 */
[----:B------:R-:W4:Y:S04]  /*1a130*/  LDL R2, [R1+0xfdc] ;  /* 0x000fdc0001027983 */ /* 0x000f280000100800 */
[----:B------:R-:W4:Y:S01]  /*1a140*/  LDL R3, [R1+0x10e4] ;  /* 0x0010e40001037983 */ /* 0x000f220000100800 */
[----:B------:R-:W-:-:S02]  /*1a150*/  PRMT R15, RZ, 0x7610, R15 ;  /* 0x00007610ff0f7816 */ /* 0x000fc4000000000f */
[----:B----4-:R-:W-:-:S04]  /*1a160*/  @!P0 LOP3.LUT R3, R3, R2, RZ, 0x3c, !PT ;  /* 0x0000000203038212 */ /* 0x010fc800078e3cff */
[----:B------:R-:W-:-:S04]  /*1a170*/  @!P0 LOP3.LUT R2, R3, R2, RZ, 0x3c, !PT ;  /* 0x0000000203028212 */ /* 0x000fc800078e3cff */
[----:B------:R-:W-:-:S05]  /*1a180*/  @!P0 LOP3.LUT R3, R3, R2, RZ, 0x3c, !PT ;  /* 0x0000000203038212 */ /* 0x000fca00078e3cff */
[----:B------:R-:W4:Y:S04]  /*1a190*/  @!P0 LDG.E.U8 R15, desc[UR40][R2.64] ;  /* 0x00000028020f8981 */ /* 0x000f28000c1e1100 */
[----:B----4-:R0:W-:Y:S04]  /*1a1a0*/  STL [R1+0x430], R15 ;  /* 0x0004300f01007387 */ /* 0x0101e80000100800 */
[----:B0-----:R-:W4:Y:S04]  /*1a1b0*/  LDL.LU R15, [R1+0x2168] ;  /* 0x00216800010f7983 */ /* 0x001f280000300800 */
[----:B------:R-:W3:Y:S04]  /*1a1c0*/  LDL R2, [R1+0xfd8] ;  /* 0x000fd80001027983 */ /* 0x000ee80000100800 */
[----:B------:R-:W3:Y:S01]  /*1a1d0*/  LDL R3, [R1+0x10e0] ;  /* 0x0010e00001037983 */ /* 0x000ee20000100800 */
[----:B--2---:R-:W-:-:S02]  /*1a1e0*/  PRMT R0, RZ, 0x7610, R0 ;  /* 0x00007610ff007816 */ /* 0x004fc40000000000 */
[----:B---3--:R-:W-:-:S04]  /*1a1f0*/  @!P0 LOP3.LUT R3, R3, R2, RZ, 0x3c, !PT ;  /* 0x0000000203038212 */ /* 0x008fc800078e3cff */
[----:B------:R-:W-:-:S04]  /*1a200*/  @!P0 LOP3.LUT R2, R3, R2, RZ, 0x3c, !PT ;  /* 0x0000000203028212 */ /* 0x000fc800078e3cff */
[----:B------:R-:W-:-:S05]  /*1a210*/  @!P0 LOP3.LUT R3, R3, R2, RZ, 0x3c, !PT ;  /* 0x0000000203038212 */ /* 0x000fca00078e3cff */
[----:B------:R-:W2:Y:S04]  /*1a220*/  @!P0 LDG.E.U8 R0, desc[UR40][R2.64] ;  /* 0x0000002802008981 */ /* 0x000ea8000c1e1100 */
[----:B--2---:R0:W-:Y:S04]  /*1a230*/  STL [R1+0x428], R0 ;  /* 0x0004280001007387 */ /* 0x0041e80000100800 */
[----:B0-----:R-:W2:Y:S04]  /*1a240*/  LDL.LU R0, [R1+0x2164] ;  /* 0x0021640001007983 */ /* 0x001ea80000300800 */
[----:B------:R-:W3:Y:S04]  /*1a250*/  LDL R2, [R1+0xfd4] ;  /* 0x000fd40001027983 */ /* 0x000ee80000100800 */
[----:B------:R-:W3:Y:S01]  /*1a260*/  LDL R3, [R1+0x10dc] ;  /* 0x0010dc0001037983 */ /* 0x000ee20000100800 */
[----:B----4-:R-:W-:-:S02]  /*1a270*/  PRMT R15, RZ, 0x7610, R15 ;  /* 0x00007610ff0f7816 */ /* 0x010fc4000000000f */
[----:B---3--:R-:W-:-:S04]  /*1a280*/  @!P0 LOP3.LUT R3, R3, R2, RZ, 0x3c, !PT ;  /* 0x0000000203038212 */ /* 0x008fc800078e3cff */
[----:B------:R-:W-:-:S04]  /*1a290*/  @!P0 LOP3.LUT R2, R3, R2, RZ, 0x3c, !PT ;  /* 0x0000000203028212 */ /* 0x000fc800078e3cff */
[----:B------:R-:W-:-:S05]  /*1a2a0*/  @!P0 LOP3.LUT R3, R3, R2, RZ, 0x3c, !PT ;  /* 0x0000000203038212 */ /* 0x000fca00078e3cff */
        /* <DEDUP_REMOVED lines=14> */
[----:B---3--:R-:W-:-:S02]  /*1a390*/  PRMT R15, RZ, 0x7610, R15 ;  /* 0x00007610ff0f7816 */ /* 0x008fc4000000000f */
[----:B----4-:R-:W-:-:S04]  /*1a3a0*/  @!P0 LOP3.LUT R3, R3, R2, RZ, 0x3c, !PT ;  /* 0x0000000203038212 */ /* 0x010fc800078e3cff */
        /* <DEDUP_REMOVED lines=92> */
[----:B------:R0:W4:Y:S04]  /*1a970*/  @!P0 LDG.E.U8 R12, desc[UR40][R2.64] ;  /* 0x00000028020c8981 */ /* 0x000128000c1e1100 */
[----:B------:R-:W0:Y:S04]  /*1a980*/  LDL R2, [R1+0x1080] ;  /* 0x0010800001027983 */ /* 0x000e280000100800 */
[----:B------:R-:W0:Y:S01]  /*1a990*/  LDL R3, [R1+0x1084] ;  /* 0x0010840001037983 */ /* 0x000e220000100800 */
[----:B--2---:R-:W-:Y:S02]  /*1a9a0*/  PRMT R0, RZ, 0x7610, R0 ;  /* 0x00007610ff007816 */ /* 0x004fe40000000000 */
[----:B0-----:R-:W-:-:S04]  /*1a9b0*/  @!P0 LOP3.LUT R3, R3, R2, RZ, 0x3c, !PT ;  /* 0x0000000203038212 */ /* 0x001fc800078e3cff */
[----:B------:R-:W-:-:S04]  /*1a9c0*/  @!P0 LOP3.LUT R2, R3, R2, RZ, 0x3c, !PT ;  /* 0x0000000203028212 */ /* 0x000fc800078e3cff */
[----:B------:R-:W-:-:S05]  /*1a9d0*/  @!P0 LOP3.LUT R3, R3, R2, RZ, 0x3c, !PT ;  /* 0x0000000203038212 */ /* 0x000fca00078e3cff */
[----:B------:R-:W2:Y:S04]  /*1a9e0*/  @!P0 LDG.E.U8 R0, desc[UR40][R2.64] ;  /* 0x0000002802008981 */ /* 0x000ea8000c1e1100 */
[----:B----4-:R0:W-:Y:S04]  /*1a9f0*/  STL [R1+0x3f4], R12 ;  /* 0x0003f40c01007387 */ /* 0x0101e80000100800 */
[----:B0-----:R-:W4:Y:S04]  /*1aa00*/  LDL R12, [R1+0x105c] ;  /* 0x00105c00010c7983 */ /* 0x001f280000100800 */
[----:B--2---:R0:W-:Y:S04]  /*1aa10*/  STL [R1+0x3f0], R0 ;  /* 0x0003f00001007387 */ /* 0x0041e80000100800 */
[----:B0-----:R-:W2:Y:S04]  /*1aa20*/  LDL.LU R0, [R1+0x2130] ;  /* 0x0021300001007983 */ /* 0x001ea80000300800 */
[----:B------:R-:W2:Y:S04]  /*1aa30*/  LDL R2, [R1+0x1078] ;  /* 0x0010780001027983 */ /* 0x000ea80000100800 */
[----:B------:R-:W2:Y:S01]  /*1aa40*/  LDL R3, [R1+0x107c] ;  /* 0x00107c0001037983 */ /* 0x000ea20000100800 */
[----:B---3--:R-:W-:-:S02]  /*1aa50*/  PRMT R15, RZ, 0x7610, R15 ;  /* 0x00007610ff0f7816 */ /* 0x008fc4000000000f */
[----:B--2---:R-:W-:-:S04]  /*1aa60*/  @!P0 LOP3.LUT R3, R3, R2, RZ, 0x3c, !PT ;  /* 0x0000000203038212 */ /* 0x004fc800078e3cff */
[----:B------:R-:W-:-:S04]  /*1aa70*/  @!P0 LOP3.LUT R2, R3, R2, RZ, 0x3c, !PT ;  /* 0x0000000203028212 */ /* 0x000fc800078e3cff */
[----:B------:R-:W-:-:S05]  /*1aa80*/  @!P0 LOP3.LUT R3, R3, R2, RZ, 0x3c, !PT ;  /* 0x0000000203038212 */ /* 0x000fca00078e3cff */
[----:B------:R-:W2:Y:S04]  /*1aa90*/  @!P0 LDG.E.U8 R15, desc[UR40][R2.64] ;  /* 0x00000028020f8981 */ /* 0x000ea8000c1e1100 */
[----:B--2---:R0:W-:Y:S04]  /*1aaa0*/  STL [R1+0x4c], R15 ;  /* 0x00004c0f01007387 */ /* 0x0041e80000100800 */
[----:B0-----:R-:W2:Y:S04]  /*1aab0*/  LDL.LU R15, [R1+0x212c] ;  /* 0x00212c00010f7983 */ /* 0x001ea80000300800 */
[----:B------:R-:W3:Y:S04]  /*1aac0*/  LDL R2, [R1+0x1070] ;  /* 0x0010700001027983 */ /* 0x000ee80000100800 */
[----:B------:R-:W3:Y:S01]  /*1aad0*/  LDL R3, [R1+0x1074] ;  /* 0x0010740001037983 */ /* 0x000ee20000100800 */
[----:B------:R-:W-:-:S02]  /*1aae0*/  PRMT R0, RZ, 0x7610, R0 ;  /* 0x00007610ff007816 */ /* 0x000fc40000000000 */
[----:B---3--:R-:W-:-:S04]  /*1aaf0*/  @!P0 LOP3.LUT R3, R3, R2, RZ, 0x3c, !PT ;  /* 0x0000000203038212 */ /* 0x008fc800078e3cff */
[----:B------:R-:W-:-:S04]  /*1ab00*/  @!P0 LOP3.LUT R2, R3, R2, RZ, 0x3c, !PT ;  /* 0x0000000203028212 */ /* 0x000fc800078e3cff */
[----:B------:R-:W-:-:S05]  /*1ab10*/  @!P0 LOP3.LUT R3, R3, R2, RZ, 0x3c, !PT ;  /* 0x0000000203038212 */ /* 0x000fca00078e3cff */
[----:B------:R-:W3:Y:S04]  /*1ab20*/  @!P0 LDG.E.U8 R0, desc[UR40][R2.64] ;  /* 0x0000002802008981 */ /* 0x000ee8000c1e1100 */
[----:B---3--:R0:W-:Y:S04]  /*1ab30*/  STL [R1+0x48], R0 ;  /* 0x0000480001007387 */ /* 0x0081e80000100800 */
[----:B0-----:R-:W3:Y:S04]  /*1ab40*/  LDL.LU R0, [R1+0x2128] ;  /* 0x0021280001007983 */ /* 0x001ee80000300800 */
[----:B------:R-:W2:Y:S04]  /*1ab50*/  LDL R2, [R1+0x1068] ;  /* 0x0010680001027983 */ /* 0x000ea80000100800 */
[----:B------:R-:W2:Y:S01]  /*1ab60*/  LDL R3, [R1+0x106c] ;  /* 0x00106c0001037983 */ /* 0x000ea20000100800 */
[----:B------:R-:W-:-:S02]  /*1ab70*/  PRMT R13, RZ, 0x7610, R13 ;  /* 0x00007610ff0d7816 */ /* 0x000fc4000000000d */
[----:B--2---:R-:W-:-:S04]  /*1ab80*/  @!P0 LOP3.LUT R3, R3, R2, RZ, 0x3c, !PT ;  /* 0x0000000203038212 */ /* 0x004fc800078e3cff */
[----:B------:R-:W-:-:S04]  /*1ab90*/  @!P0 LOP3.LUT R2, R3, R2, RZ, 0x3c, !PT ;  /* 0x0000000203028212 */ /* 0x000fc800078e3cff */
[----:B------:R-:W-:-:S05]  /*1aba0*/  @!P0 LOP3.LUT R3, R3, R2, RZ, 0x3c, !PT ;  /* 0x0000000203038212 */ /* 0x000fca00078e3cff */
[----:B------:R0:W2:Y:S04]  /*1abb0*/  @!P0 LDG.E.U8 R13, desc[UR40][R2.64] ;  /* 0x00000028020d8981 */ /* 0x0000a8000c1e1100 */
[----:B------:R-:W0:Y:S04]  /*1abc0*/  LDL R2, [R1+0x1060] ;  /* 0x0010600001027983 */ /* 0x000e280000100800 */
[----:B------:R-:W0:Y:S01]  /*1abd0*/  LDL R3, [R1+0x1064] ;  /* 0x0010640001037983 */ /* 0x000e220000100800 */
[----:B---3--:R-:W-:Y:S02]  /*1abe0*/  PRMT R0, RZ, 0x7610, R0 ;  /* 0x00007610ff007816 */ /* 0x008fe40000000000 */
[----:B0-----:R-:W-:-:S04]  /*1abf0*/  @!P0 LOP3.LUT R3, R3, R2, RZ, 0x3c, !PT ;  /* 0x0000000203038212 */ /* 0x001fc800078e3cff */
[----:B------:R-:W-:-:S04]  /*1ac00*/  @!P0 LOP3.LUT R2, R3, R2, RZ, 0x3c, !PT ;  /* 0x0000000203028212 */ /* 0x000fc800078e3cff */
[----:B------:R-:W-:-:S05]  /*1ac10*/  @!P0 LOP3.LUT R3, R3, R2, RZ, 0x3c, !PT ;  /* 0x0000000203038212 */ /* 0x000fca00078e3cff */
[----:B------:R-:W3:Y:S04]  /*1ac20*/  @!P0 LDG.E.U8 R0, desc[UR40][R2.64] ;  /* 0x0000002802008981 */ /* 0x000ee8000c1e1100 */
[----:B--2---:R0:W-:Y:S04]  /*1ac30*/  STL [R1+0x44], R13 ;  /* 0x0000440d01007387 */ /* 0x0041e80000100800 */
[----:B0-----:R-:W2:Y:S04]  /*1ac40*/  LDL R13, [R1+0x103c] ;  /* 0x00103c00010d7983 */ /* 0x001ea80000100800 */
[----:B---3--:R0:W-:Y:S04]  /*1ac50*/  STL [R1+0x40], R0 ;  /* 0x0000400001007387 */ /* 0x0081e80000100800 */
[----:B0-----:R-:W3:Y:S04]  /*1ac60*/  LDL.LU R0, [R1+0x2124] ;  /* 0x0021240001007983 */ /* 0x001ee80000300800 */
[----:B------:R-:W2:Y:S01]  /*1ac70*/  LDL R3, [R1+0x1058] ;  /* 0x0010580001037983 */ /* 0x000ea20000100800 */
[----:B------:R-:W-:Y:S01]  /*1ac80*/  PRMT R15, RZ, 0x7610, R15 ;  /* 0x00007610ff0f7816 */ /* 0x000fe2000000000f */
[----:B----4-:R-:W-:-:S02]  /*1ac90*/  @!P0 IMAD.MOV.U32 R2, RZ, RZ, R12 ;  /* 0x000000ffff028224 */ /* 0x010fc400078e000c */
[----:B------:R-:W4:Y:S04]  /*1aca0*/  LDL R12, [R1+0x1034] ;  /* 0x00103400010c7983 */ /* 0x000f280000100800 */
[----:B--2---:R-:W2:Y:S04]  /*1acb0*/  @!P0 LDG.E.U8 R15, desc[UR40][R2.64] ;  /* 0x00000028020f8981 */ /* 0x004ea8000c1e1100 */
        /* <DEDUP_REMOVED lines=20> */
[----:B------:R-:W3:Y:S04]  /*1ae00*/  LDL R2, [R1+0x1040] ;  /* 0x0010400001027983 */ /* 0x000ee80000100800 */
[----:B------:R-:W3:Y:S01]  /*1ae10*/  LDL R3, [R1+0x1044] ;  /* 0x0010440001037983 */ /* 0x000ee20000100800 */
[----:B--2---:R-:W-:-:S02]  /*1ae20*/  PRMT R0, RZ, 0x7610, R0 ;  /* 0x00007610ff007816 */ /* 0x004fc40000000000 */
[----:B---3--:R-:W-:-:S04]  /*1ae30*/  @!P0 LOP3.LUT R3, R3, R2, RZ, 0x3c, !PT ;  /* 0x0000000203038212 */ /* 0x008fc800078e3cff */
[----:B------:R-:W-:-:S04]  /*1ae40*/  @!P0 LOP3.LUT R2, R3, R2, RZ, 0x3c, !PT ;  /* 0x0000000203028212 */ /* 0x000fc800078e3cff */
[----:B------:R-:W-:-:S05]  /*1ae50*/  @!P0 LOP3.LUT R3, R3, R2, RZ, 0x3c, !PT ;  /* 0x0000000203038212 */ /* 0x000fca00078e3cff */
[----:B------:R-:W2:Y:S01]  /*1ae60*/  @!P0 LDG.E.U8 R0, desc[UR40][R2.64] ;  /* 0x0000002802008981 */ /* 0x000ea2000c1e1100 */
[----:B------:R-:W-:-:S03]  /*1ae70*/  PRMT R9, RZ, 0x7610, R9 ;  /* 0x00007610ff097816 */ /* 0x000fc60000000009 */
[----:B--2---:R0:W-:Y:S04]  /*1ae80*/  STL [R1+0x30], R0 ;  /* 0x0000300001007387 */ /* 0x0041e80000100800 */
[----:B0-----:R-:W2:Y:S04]  /*1ae90*/  LDL.LU R0, [R1+0x2114] ;  /* 0x0021140001007983 */ /* 0x001ea80000300800 */
[----:B------:R-:W3:Y:S01]  /*1aea0*/  LDL R3, [R1+0x1038] ;  /* 0x0010380001037983 */ /* 0x000ee20000100800 */
[----:B------:R-:W-:Y:S01]  /*1aeb0*/  @!P0 IMAD.MOV.U32 R2, RZ, RZ, R13 ;  /* 0x000000ffff028224 */ /* 0x000fe200078e000d */
[----:B------:R-:W-:-:S02]  /*1aec0*/  PRMT R7, RZ, 0x7610, R7 ;  /* 0x00007610ff077816 */ /* 0x000fc40000000007 */
[----:B------:R-:W2:Y:S04]  /*1aed0*/  LDL R13, [R1+0x1010] ;  /* 0x00101000010d7983 */ /* 0x000ea80000100800 */
[----:B---3--:R4:W3:Y:S04]  /*1aee0*/  @!P0 LDG.E.U8 R9, desc[UR40][R2.64] ;  /* 0x0000002802098981 */ /* 0x0088e8000c1e1100 */
[----:B------:R-:W2:Y:S01]  /*1aef0*/  LDL R3, [R1+0x1030] ;  /* 0x0010300001037983 */ /* 0x000ea20000100800 */
[----:B----4-:R-:W-:-:S03]  /*1af00*/  @!P0 IMAD.MOV.U32 R2, RZ, RZ, R12 ;  /* 0x000000ffff028224 */ /* 0x010fc600078e000c */
[----:B---3--:R0:W-:Y:S01]  /*1af10*/  STL [R1+0x2c], R9 ;  /* 0x00002c0901007387 */ /* 0x0081e20000100800 */
[----:B--2---:R-:W-:-:S03]  /*1af20*/  PRMT R0, RZ, 0x7610, R0 ;  /* 0x00007610ff007816 */ /* 0x004fc60000000000 */
[----:B------:R-:W2:Y:S04]  /*1af30*/  LDL R12, [R1+0x1008] ;  /* 0x00100800010c7983 */ /* 0x000ea80000100800 */
[----:B------:R1:W3:Y:S04]  /*1af40*/  @!P0 LDG.E.U8 R7, desc[UR40][R2.64] ;  /* 0x0000002802078981 */ /* 0x0002e8000c1e1100 */
[----:B0-----:R-:W4:Y:S04]  /*1af50*/  LDL R9, [R1+0x1014] ;  /* 0x0010140001097983 */ /* 0x001f280000100800 */
[----:B------:R-:W1:Y:S04]  /*1af60*/  LDL R2, [R1+0x1028] ;  /* 0x0010280001027983 */ /* 0x000e680000100800 */
[----:B------:R-:W1:Y:S02]  /*1af70*/  LDL R3, [R1+0x102c] ;  /* 0x00102c0001037983 */ /* 0x000e640000100800 */
[----:B-1----:R-:W-:-:S04]  /*1af80*/  @!P0 LOP3.LUT R3, R3, R2, RZ, 0x3c, !PT ;  /* 0x0000000203038212 */ /* 0x002fc800078e3cff */
[----:B------:R-:W-:-:S04]  /*1af90*/  @!P0 LOP3.LUT R2, R3, R2, RZ, 0x3c, !PT ;  /* 0x0000000203028212 */ /* 0x000fc800078e3cff */
[----:B------:R-:W-:-:S05]  /*1afa0*/  @!P0 LOP3.LUT R3, R3, R2, RZ, 0x3c, !PT ;  /* 0x0000000203038212 */ /* 0x000fca00078e3cff */
[----:B------:R-:W2:Y:S04]  /*1afb0*/  @!P0 LDG.E.U8 R0, desc[UR40][R2.64] ;  /* 0x0000002802008981 */ /* 0x000ea8000c1e1100 */
[----:B---3--:R0:W-:Y:S04]  /*1afc0*/  STL [R1+0x28], R7 ;  /* 0x0000280701007387 */ /* 0x0081e80000100800 */
[----:B0-----:R-:W3:Y:S04]  /*1afd0*/  LDL R7, [R1+0x100c] ;  /* 0x00100c0001077983 */ /* 0x001ee80000100800 */
[----:B--2---:R0:W-:Y:S04]  /*1afe0*/  STL [R1+0x24], R0 ;  /* 0x0000240001007387 */ /* 0x0041e80000100800 */
[----:B0-----:R-:W2:Y:S04]  /*1aff0*/  LDL.LU R0, [R1+0x2110] ;  /* 0x0021100001007983 */ /* 0x001ea80000300800 */
        /* <DEDUP_REMOVED lines=9> */
[----:B------:R-:W-:Y:S02]  /*1b090*/  PRMT R0, RZ, 0x7610, R0 ;  /* 0x00007610ff007816 */ /* 0x000fe40000000000 */
[----:B------:R-:W-:-:S02]  /*1b0a0*/  PRMT R8, RZ, 0x7610, R8 ;  /* 0x00007610ff087816 */ /* 0x000fc40000000008 */
[----:B0-----:R-:W-:-:S04]  /*1b0b0*/  @!P0 LOP3.LUT R3, R3, R2, RZ, 0x3c, !PT ;  /* 0x0000000203038212 */ /* 0x001fc800078e3cff */
[----:B------:R-:W-:-:S04]  /*1b0c0*/  @!P0 LOP3.LUT R2, R3, R2, RZ, 0x3c, !PT ;  /* 0x0000000203028212 */ /* 0x000fc800078e3cff */
[----:B------:R-:W-:-:S05]  /*1b0d0*/  @!P0 LOP3.LUT R3, R3, R2, RZ, 0x3c, !PT ;  /* 0x0000000203038212 */ /* 0x000fca00078e3cff */
[----:B------:R4:W3:Y:S02]  /*1b0e0*/  @!P0 LDG.E.U8 R0, desc[UR40][R2.64] ;  /* 0x0000002802008981 */ /* 0x0008e4000c1e1100 */
[----:B----4-:R-:W-:Y:S02]  /*1b0f0*/  @!P0 IMAD.MOV.U32 R2, RZ, RZ, R9 ;  /* 0x000000ffff028224 */ /* 0x010fe400078e0009 */
[----:B------:R-:W-:-:S05]  /*1b100*/  @!P0 IMAD.MOV.U32 R3, RZ, RZ, R13 ;  /* 0x000000ffff038224 */ /* 0x000fca00078e000d */
[----:B------:R3:W4:Y:S01]  /*1b110*/  @!P0 LDG.E.U8 R8, desc[UR40][R2.64] ;  /* 0x0000002802088981 */ /* 0x000722000c1e1100 */
[----:B------:R-:W-:-:S03]  /*1b120*/  PRMT R6, RZ, 0x7610, R6 ;  /* 0x00007610ff067816 */ /* 0x000fc60000000006 */
[----:B--2---:R0:W-:Y:S01]  /*1b130*/  STL [R1+0x20], R5 ;  /* 0x0000200501007387 */ /* 0x0041e20000100800 */
[----:B---3--:R-:W-:Y:S02]  /*1b140*/  @!P0 IMAD.MOV.U32 R2, RZ, RZ, R7 ;  /* 0x000000ffff028224 */ /* 0x008fe400078e0007 */
[----:B------:R-:W-:Y:S01]  /*1b150*/  @!P0 IMAD.MOV.U32 R3, RZ, RZ, R12 ;  /* 0x000000ffff038224 */ /* 0x000fe200078e000c */
[----:B0-----:R-:W2:Y:S04]  /*1b160*/  LDL R5, [R1+0x1004] ;  /* 0x0010040001057983 */ /* 0x001ea80000100800 */
[----:B------:R2:W3:Y:S04]  /*1b170*/  @!P0 LDG.E.U8 R6, desc[UR40][R2.64] ;  /* 0x0000002802068981 */ /* 0x0004e8000c1e1100 */
[----:B------:R0:W-:Y:S04]  /*1b180*/  STL [R1+0x1c], R0 ;  /* 0x00001c0001007387 */ /* 0x0001e80000100800 */
[----:B0-----:R-:W3:Y:S04]  /*1b190*/  LDL.LU R0, [R1+0x210c] ;  /* 0x00210c0001007983 */ /* 0x001ee80000300800 */
[----:B------:R-:W3:Y:S04]  /*1b1a0*/  LDL R9, [R1+0xff8] ;  /* 0x000ff80001097983 */ /* 0x000ee80000100800 */
[----:B----4-:R0:W-:Y:S04]  /*1b1b0*/  STL [R1+0x18], R8 ;  /* 0x0000180801007387 */ /* 0x0101e80000100800 */
[----:B------:R-:W4:Y:S01]  /*1b1c0*/  LDL R3, [R1+0x1000] ;  /* 0x0010000001037983 */ /* 0x000f220000100800 */
[----:B------:R-:W-:-:S03]  /*1b1d0*/  PRMT R4, RZ, 0x7610, R4 ;  /* 0x00007610ff047816 */ /* 0x000fc60000000004 */
[----:B------:R-:W4:Y:S04]  /*1b1e0*/  LDL R13, [R1+0xff4] ;  /* 0x000ff400010d7983 */ /* 0x000f280000100800 */
[----:B------:R-:W4:Y:S04]  /*1b1f0*/  LDL R12, [R1+0x10fc] ;  /* 0x0010fc00010c7983 */ /* 0x000f280000100800 */
[----:B------:R-:W4:Y:S04]  /*1b200*/  LDL R7, [R1+0xff0] ;  /* 0x000ff00001077983 */ /* 0x000f280000100800 */
[----:B0-----:R-:W4:Y:S01]  /*1b210*/  LDL R8, [R1+0x10f4] ;  /* 0x0010f40001087983 */ /* 0x001f220000100800 */
[----:B--2---:R-:W-:-:S03]  /*1b220*/  @!P0 IMAD.MOV.U32 R2, RZ, RZ, R5 ;  /* 0x000000ffff028224 */ /* 0x004fc600078e0005 */
[----:B---3--:R0:W-:Y:S04]  /*1b230*/  STL [R1+0x14], R6 ;  /* 0x0000140601007387 */ /* 0x0081e80000100800 */
[----:B------:R-:W2:Y:S04]  /*1b240*/  LDL R5, [R1+0xfec] ;  /* 0x000fec0001057983 */ /* 0x000ea80000100800 */
[----:B0-----:R-:W3:Y:S04]  /*1b250*/  LDL R6, [R1+0x1104] ;  /* 0x0011040001067983 */ /* 0x001ee80000100800 */
[----:B----4-:R-:W4:Y:S04]  /*1b260*/  @!P0 LDG.E.U8 R4, desc[UR40][R2.64] ;  /* 0x0000002802048981 */ /* 0x010f28000c1e1100 */
[----:B------:R-:W2:Y:S04]  /*1b270*/  LDL R2, [R1+0xffc] ;  /* 0x000ffc0001027983 */ /* 0x000ea80000100800 */
[----:B------:R-:W2:Y:S01]  /*1b280*/  LDL R3, [R1+0x10ec] ;  /* 0x0010ec0001037983 */ /* 0x000ea20000100800 */
[----:B------:R-:W-:-:S02]  /*1b290*/  PRMT R15, RZ, 0x7610, R15 ;  /* 0x00007610ff0f7816 */ /* 0x000fc4000000000f */
[----:B------:R-:W-:Y:S02]  /*1b2a0*/  PRMT R14, RZ, 0x7610, R14 ;  /* 0x00007610ff0e7816 */ /* 0x000fe4000000000e */
[----:B------:R-:W-:Y:S01]  /*1b2b0*/  PRMT R11, RZ, 0x7610, R11 ;  /* 0x00007610ff0b7816 */ /* 0x000fe2000000000b */
[----:B----4-:R0:W-:Y:S04]  /*1b2c0*/  STL [R1+0x10], R4 ;  /* 0x0000100401007387 */ /* 0x0101e80000100800 */
[----:B0-----:R-:W4:Y:S01]  /*1b2d0*/  LDL R4, [R1+0x110c] ;  /* 0x00110c0001047983 */ /* 0x001f220000100800 */
[----:B--2---:R-:W-:-:S04]  /*1b2e0*/  @!P0 LOP3.LUT R3, R3, R2, RZ, 0x3c, !PT ;  /* 0x0000000203038212 */ /* 0x004fc800078e3cff */
[----:B------:R-:W-:-:S04]  /*1b2f0*/  @!P0 LOP3.LUT R2, R3, R2, RZ, 0x3c, !PT ;  /* 0x0000000203028212 */ /* 0x000fc800078e3cff */
[----:B------:R-:W-:-:S05]  /*1b300*/  @!P0 LOP3.LUT R3, R3, R2, RZ, 0x3c, !PT ;  /* 0x0000000203038212 */ /* 0x000fca00078e3cff */
[----:B------:R0:W2:Y:S02]  /*1b310*/  @!P0 LDG.E.U8 R15, desc[UR40][R2.64] ;  /* 0x00000028020f8981 */ /* 0x0000a4000c1e1100 */
[----:B0-----:R-:W-:Y:S02]  /*1b320*/  @!P0 IMAD.MOV.U32 R2, RZ, RZ, R8 ;  /* 0x000000ffff028224 */ /* 0x001fe400078e0008 */
[----:B------:R-:W-:Y:S01]  /*1b330*/  @!P0 IMAD.MOV.U32 R3, RZ, RZ, R9 ;  /* 0x000000ffff038224 */ /* 0x000fe200078e0009 */
[----:B------:R-:W2:Y:S04]  /*1b340*/  LDL R8, [R1+0x1114] ;  /* 0x0011140001087983 */ /* 0x000ea80000100800 */
[----:B------:R-:W2:Y:S04]  /*1b350*/  LDL R9, [R1+0xfe8] ;  /* 0x000fe80001097983 */ /* 0x000ea80000100800 */
[----:B------:R0:W2:Y:S02]  /*1b360*/  @!P0 LDG.E.U8 R14, desc[UR40][R2.64] ;  /* 0x00000028020e8981 */ /* 0x0000a4000c1e1100 */
[----:B0-----:R-:W-:-:S02]  /*1b370*/  @!P0 IMAD.MOV.U32 R2, RZ, RZ, R12 ;  /* 0x000000ffff028224 */ /* 0x001fc400078e000c */
[----:B------:R-:W-:-:S05]  /*1b380*/  @!P0 IMAD.MOV.U32 R3, RZ, RZ, R13 ;  /* 0x000000ffff038224 */ /* 0x000fca00078e000d */
[----:B------:R3:W2:Y:S01]  /*1b390*/  @!P0 LDG.E.U8 R11, desc[UR40][R2.64] ;  /* 0x00000028020b8981 */ /* 0x0006a2000c1e1100 */
[----:B------:R-:W-:Y:S01]  /*1b3a0*/  PRMT R10, RZ, 0x7610, R10 ;  /* 0x00007610ff0a7816 */ /* 0x000fe2000000000a */
[----:B---3--:R-:W-:Y:S02]  /*1b3b0*/  @!P0 IMAD.MOV.U32 R2, RZ, RZ, R6 ;  /* 0x000000ffff028224 */ /* 0x008fe400078e0006 */
[----:B------:R-:W-:Y:S01]  /*1b3c0*/  @!P0 IMAD.MOV.U32 R3, RZ, RZ, R7 ;  /* 0x000000ffff038224 */ /* 0x000fe200078e0007 */
[----:B------:R-:W3:Y:S04]  /*1b3d0*/  LDL R6, [R1+0x111c] ;  /* 0x00111c0001067983 */ /* 0x000ee80000100800 */
[----:B------:R-:W3:Y:S01]  /*1b3e0*/  LDL R7, [R1+0xfe4] ;  /* 0x000fe40001077983 */ /* 0x000ee20000100800 */
[----:B------:R-:W-:-:S03]  /*1b3f0*/  PRMT R29, RZ, 0x7610, R29 ;  /* 0x00007610ff1d7816 */ /* 0x000fc6000000001d */
[----:B------:R0:W3:Y:S02]  /*1b400*/  @!P0 LDG.E.U8 R10, desc[UR40][R2.64] ;  /* 0x00000028020a8981 */ /* 0x0000e4000c1e1100 */
[----:B0-----:R-:W-:Y:S01]  /*1b410*/  @!P0 IMAD.MOV.U32 R3, RZ, RZ, R5 ;  /* 0x000000ffff038224 */ /* 0x001fe200078e0005 */
[----:B------:R-:W-:Y:S02]  /*1b420*/  PRMT R28, RZ, 0x7610, R28 ;  /* 0x00007610ff1c7816 */ /* 0x000fe4000000001c */
[----:B------:R-:W-:Y:S01]  /*1b430*/  PRMT R27, RZ, 0x7610, R27 ;  /* 0x00007610ff1b7816 */ /* 0x000fe2000000001b */
[----:B------:R-:W3:Y:S01]  /*1b440*/  LDL R5, [R1+0x10e8] ;  /* 0x0010e80001057983 */ /* 0x000ee20000100800 */
[----:B----4-:R-:W-:-:S03]  /*1b450*/  @!P0 IMAD.MOV.U32 R2, RZ, RZ, R4 ;  /* 0x000000ffff028224 */ /* 0x010fc600078e0004 */
[----:B------:R-:W4:Y:S04]  /*1b460*/  LDL R4, [R1+0x1124] ;  /* 0x0011240001047983 */ /* 0x000f280000100800 */
[----:B------:R2:W4:Y:S02]  /*1b470*/  @!P0 LDG.E.U8 R29, desc[UR40][R2.64] ;  /* 0x00000028021d8981 */ /* 0x000524000c1e1100 */
[----:B--2---:R-:W-:Y:S02]  /*1b480*/  @!P0 IMAD.MOV.U32 R2, RZ, RZ, R8 ;  /* 0x000000ffff028224 */ /* 0x004fe400078e0008 */
[----:B------:R-:W-:-:S05]  /*1b490*/  @!P0 IMAD.MOV.U32 R3, RZ, RZ, R9 ;  /* 0x000000ffff038224 */ /* 0x000fca00078e0009 */
[----:B------:R3:W2:Y:S02]  /*1b4a0*/  @!P0 LDG.E.U8 R28, desc[UR40][R2.64] ;  /* 0x00000028021c8981 */ /* 0x0006a4000c1e1100 */
[----:B---3--:R-:W-:Y:S02]  /*1b4b0*/  @!P0 IMAD.MOV.U32 R2, RZ, RZ, R6 ;  /* 0x000000ffff028224 */ /* 0x008fe400078e0006 */
[----:B------:R-:W-:-:S05]  /*1b4c0*/  @!P0 IMAD.MOV.U32 R3, RZ, RZ, R7 ;  /* 0x000000ffff038224 */ /* 0x000fca00078e0007 */
[----:B------:R0:W3:Y:S04]  /*1b4d0*/  @!P0 LDG.E.U8 R27, desc[UR40][R2.64] ;  /* 0x00000028021b8981 */ /* 0x0000e8000c1e1100 */
[----:B----4-:R-:W-:Y:S04]  /*1b4e0*/  STL [R1+0x20cc], R29 ;  /* 0x0020cc1d01007387 */ /* 0x010fe80000100800 */
[----:B------:R1:W-:Y:S04]  /*1b4f0*/  STL [R1+0x4], R11 ;  /* 0x0000040b01007387 */ /* 0x0003e80000100800 */
[----:B-1----:R-:W4:Y:S04]  /*1b500*/  LDL R11, [R1+0x10f0] ;  /* 0x0010f000010b7983 */ /* 0x002f280000100800 */
[----:B------:R1:W-:Y:S04]  /*1b510*/  STL [R1], R10 ;  /* 0x0000000a01007387 */ /* 0x0003e80000100800 */
[----:B------:R-:W4:Y:S04]  /*1b520*/  LDL R9, [R1+0x10f8] ;  /* 0x0010f80001097983 */ /* 0x000f280000100800 */
[----:B------:R-:W4:Y:S04]  /*1b530*/  LDL R8, [R1+0x1134] ;  /* 0x0011340001087983 */ /* 0x000f280000100800 */
[----:B-1----:R-:W4:Y:S04]  /*1b540*/  LDL R10, [R1+0x112c] ;  /* 0x00112c00010a7983 */ /* 0x002f280000100800 */
[----:B--2---:R-:W-:Y:S04]  /*1b550*/  STL [R1+0x20c8], R28 ;  /* 0x0020c81c01007387 */ /* 0x004fe80000100800 */
[----:B------:R1:W-:Y:S04]  /*1b560*/  STL [R1+0xc], R15 ;  /* 0x00000c0f01007387 */ /* 0x0003e80000100800 */
[----:B------:R-:W2:Y:S04]  /*1b570*/  LDL R7, [R1+0x1100] ;  /* 0x0011000001077983 */ /* 0x000ea80000100800 */
[----:B------:R-:W2:Y:S01]  /*1b580*/  LDL R6, [R1+0x113c] ;  /* 0x00113c0001067983 */ /* 0x000ea20000100800 */
[----:B0-----:R-:W-:-:S02]  /*1b590*/  @!P0 IMAD.MOV.U32 R2, RZ, RZ, R4 ;  /* 0x000000ffff028224 */ /* 0x001fc400078e0004 */
[----:B------:R-:W-:Y:S01]  /*1b5a0*/  @!P0 IMAD.MOV.U32 R3, RZ, RZ, R5 ;  /* 0x000000ffff038224 */ /* 0x000fe200078e0005 */
[----:B------:R-:W-:Y:S02]  /*1b5b0*/  PRMT R26, RZ, 0x7610, R26 ;  /* 0x00007610ff1a7816 */ /* 0x000fe4000000001a */
[----:B------:R-:W-:-:S04]  /*1b5c0*/  PRMT R22, RZ, 0x7610, R22 ;  /* 0x00007610ff167816 */ /* 0x000fc80000000016 */
[----:B------:R4:W2:Y:S04]  /*1b5d0*/  @!P0 LDG.E.U8 R26, desc[UR40][R2.64] ;  /* 0x00000028021a8981 */ /* 0x0008a8000c1e1100 */
[----:B---3--:R-:W-:Y:S04]  /*1b5e0*/  STL [R1+0x20d0], R27 ;  /* 0x0020d01b01007387 */ /* 0x008fe80000100800 */
[----:B------:R0:W-:Y:S04]  /*1b5f0*/  STL [R1+0x8], R14 ;  /* 0x0000080e01007387 */ /* 0x0001e80000100800 */
[----:B------:R-:W3:Y:S04]  /*1b600*/  LDL R5, [R1+0x1108] ;  /* 0x0011080001057983 */ /* 0x000ee80000100800 */
[----:B------:R-:W3:Y:S01]  /*1b610*/  LDL R4, [R1+0x1144] ;  /* 0x0011440001047983 */ /* 0x000ee20000100800 */
[----:B------:R-:W-:-:S02]  /*1b620*/  PRMT R20, RZ, 0x7610, R20 ;  /* 0x00007610ff147816 */ /* 0x000fc40000000014 */
[----:B------:R-:W-:Y:S01]  /*1b630*/  PRMT R18, RZ, 0x7610, R18 ;  /* 0x00007610ff127816 */ /* 0x000fe20000000012 */
[----:B----4-:R-:W-:Y:S02]  /*1b640*/  @!P0 IMAD.MOV.U32 R3, RZ, RZ, R11 ;  /* 0x000000ffff038224 */ /* 0x010fe400078e000b */
[----:B------:R-:W-:-:S05]  /*1b650*/  @!P0 IMAD.MOV.U32 R2, RZ, RZ, R10 ;  /* 0x000000ffff028224 */ /* 0x000fca00078e000a */
[----:B------:R4:W3:Y:S02]  /*1b660*/  @!P0 LDG.E.U8 R22, desc[UR40][R2.64] ;  /* 0x0000002802168981 */ /* 0x0008e4000c1e1100 */
[----:B----4-:R-:W-:Y:S02]  /*1b670*/  @!P0 IMAD.MOV.U32 R2, RZ, RZ, R8 ;  /* 0x000000ffff028224 */ /* 0x010fe400078e0008 */
[----:B------:R-:W-:-:S05]  /*1b680*/  @!P0 IMAD.MOV.U32 R3, RZ, RZ, R9 ;  /* 0x000000ffff038224 */ /* 0x000fca00078e0009 */
[----:B------:R2:W4:Y:S02]  /*1b690*/  @!P0 LDG.E.U8 R20, desc[UR40][R2.64] ;  /* 0x0000002802148981 */ /* 0x000524000c1e1100 */
[----:B--2---:R-:W-:Y:S02]  /*1b6a0*/  @!P0 IMAD.MOV.U32 R2, RZ, RZ, R6 ;  /* 0x000000ffff028224 */ /* 0x004fe400078e0006 */
[----:B------:R-:W-:-:S05]  /*1b6b0*/  @!P0 IMAD.MOV.U32 R3, RZ, RZ, R7 ;  /* 0x000000ffff038224 */ /* 0x000fca00078e0007 */
[----:B------:R-:W2:Y:S01]  /*1b6c0*/  @!P0 LDG.E.U8 R18, desc[UR40][R2.64] ;  /* 0x0000002802128981 */ /* 0x000ea2000c1e1100 */
[----:B------:R-:W-:-:S06]  /*1b6d0*/  PRMT R16, RZ, 0x7610, R16 ;  /* 0x00007610ff107816 */ /* 0x000fcc0000000010 */
[----:B---3--:R-:W3:Y:S04]  /*1b6e0*/  @!P0 LDG.E.U8 R16, desc[UR40][R4.64] ;  /* 0x0000002804108981 */ /* 0x008ee8000c1e1100 */
[----:B------:R-:W-:Y:S04]  /*1b6f0*/  STL [R1+0x20f4], R26 ;  /* 0x0020f41a01007387 */ /* 0x000fe80000100800 */
[----:B------:R-:W-:Y:S04]  /*1b700*/  STL [R1+0x20f8], R22 ;  /* 0x0020f81601007387 */ /* 0x000fe80000100800 */
[----:B------:R-:W3:Y:S04]  /*1b710*/  LDL R11, [R1+0x1110] ;  /* 0x00111000010b7983 */ /* 0x000ee80000100800 */
[----:B------:R-:W3:Y:S04]  /*1b720*/  LDL R10, [R1+0x114c] ;  /* 0x00114c00010a7983 */ /* 0x000ee80000100800 */
[----:B----4-:R-:W-:Y:S04]  /*1b730*/  STL [R1+0x20d4], R20 ;  /* 0x0020d41401007387 */ /* 0x010fe80000100800 */
[----:B------:R-:W4:Y:S04]  /*1b740*/  LDL R7, [R1+0x1118] ;  /* 0x0011180001077983 */ /* 0x000f280000100800 */
[----:B------:R-:W4:Y:S04]  /*1b750*/  LDL R6, [R1+0x1154] ;  /* 0x0011540001067983 */ /* 0x000f280000100800 */
[----:B--2---:R-:W-:Y:S04]  /*1b760*/  STL [R1+0x20d8], R18 ;  /* 0x0020d81201007387 */ /* 0x004fe80000100800 */
[----:B-1----:R-:W2:Y:S04]  /*1b770*/  LDL R15, [R1+0x1120] ;  /* 0x00112000010f7983 */ /* 0x002ea80000100800 */
[----:B------:R-:W2:Y:S04]  /*1b780*/  LDL R12, [R1+0x115c] ;  /* 0x00115c00010c7983 */ /* 0x000ea80000100800 */
[----:B------:R-:W2:Y:S04]  /*1b790*/  LDL R9, [R1+0x1128] ;  /* 0x0011280001097983 */ /* 0x000ea80000100800 */
[----:B------:R-:W2:Y:S04]  /*1b7a0*/  LDL R8, [R1+0x1164] ;  /* 0x0011640001087983 */ /* 0x000ea80000100800 */
[----:B---3--:R-:W-:Y:S04]  /*1b7b0*/  STL [R1+0x20dc], R16 ;  /* 0x0020dc1001007387 */ /* 0x008fe80000100800 */
[----:B0-----:R-:W3:Y:S04]  /*1b7c0*/  LDL R14, [R1+0x1130] ;  /* 0x00113000010e7983 */ /* 0x001ee80000100800 */
[----:B------:R-:W3:Y:S01]  /*1b7d0*/  LDL R13, [R1+0x116c] ;  /* 0x00116c00010d7983 */ /* 0x000ee20000100800 */
[----:B------:R-:W-:-:S02]  /*1b7e0*/  PRMT R2, RZ, 0x7610, R2 ;  /* 0x00007610ff027816 */ /* 0x000fc40000000002 */
[----:B------:R-:W-:Y:S01]  /*1b7f0*/  PRMT R3, RZ, 0x7610, R3 ;  /* 0x00007610ff037816 */ /* 0x000fe20000000003 */
[----:B------:R-:W-:Y:S02]  /*1b800*/  @!P0 IMAD.MOV.U32 R5, RZ, RZ, R11 ;  /* 0x000000ffff058224 */ /* 0x000fe400078e000b */
[----:B------:R-:W-:-:S05]  /*1b810*/  @!P0 IMAD.MOV.U32 R4, RZ, RZ, R10 ;  /* 0x000000ffff048224 */ /* 0x000fca00078e000a */
[----:B------:R0:W3:Y:S02]  /*1b820*/  @!P0 LDG.E.U8 R2, desc[UR40][R4.64] ;  /* 0x0000002804028981 */ /* 0x0000e4000c1e1100 */
[----:B0-----:R-:W-:Y:S02]  /*1b830*/  PRMT R4, RZ, 0x7610, R4 ;  /* 0x00007610ff047816 */ /* 0x001fe40000000004 */
[----:B----4-:R2:W4:Y:S02]  /*1b840*/  @!P0 LDG.E.U8 R3, desc[UR40][R6.64] ;  /* 0x0000002806038981 */ /* 0x010524000c1e1100 */
[----:B--2---:R-:W-:Y:S02]  /*1b850*/  @!P0 IMAD.MOV.U32 R7, RZ, RZ, R15 ;  /* 0x000000ffff078224 */ /* 0x004fe400078e000f */
[----:B------:R-:W-:-:S05]  /*1b860*/  @!P0 IMAD.MOV.U32 R6, RZ, RZ, R12 ;  /* 0x000000ffff068224 */ /* 0x000fca00078e000c */
[----:B------:R0:W2:Y:S01]  /*1b870*/  @!P0 LDG.E.U8 R4, desc[UR40][R6.64] ;  /* 0x0000002806048981 */ /* 0x0000a2000c1e1100 */
[----:B------:R-:W-:-:S06]  /*1b880*/  PRMT R5, RZ, 0x7610, R5 ;  /* 0x00007610ff057816 */ /* 0x000fcc0000000005 */
[----:B------:R3:W2:Y:S01]  /*1b890*/  @!P0 LDG.E.U8 R5, desc[UR40][R8.64] ;  /* 0x0000002808058981 */ /* 0x0006a2000c1e1100 */
[----:B0-----:R-:W-:Y:S01]  /*1b8a0*/  PRMT R6, RZ, 0x7610, R6 ;  /* 0x00007610ff067816 */ /* 0x001fe20000000006 */
[----:B---3--:R-:W-:Y:S02]  /*1b8b0*/  @!P0 IMAD.MOV.U32 R8, RZ, RZ, R13 ;  /* 0x000000ffff088224 */ /* 0x008fe400078e000d */
[----:B------:R-:W-:-:S05]  /*1b8c0*/  @!P0 IMAD.MOV.U32 R9, RZ, RZ, R14 ;  /* 0x000000ffff098224 */ /* 0x000fca00078e000e */
[----:B------:R-:W3:Y:S04]  /*1b8d0*/  @!P0 LDG.E.U8 R6, desc[UR40][R8.64] ;  /* 0x0000002808068981 */ /* 0x000ee8000c1e1100 */
[----:B------:R-:W-:Y:S04]  /*1b8e0*/  STL [R1+0x20e0], R2 ;  /* 0x0020e00201007387 */ /* 0x000fe80000100800 */
[----:B------:R-:W3:Y:S04]  /*1b8f0*/  LDL R11, [R1+0x1138] ;  /* 0x00113800010b7983 */ /* 0x000ee80000100800 */
[----:B------:R-:W3:Y:S04]  /*1b900*/  LDL R10, [R1+0x1174] ;  /* 0x00117400010a7983 */ /* 0x000ee80000100800 */
[----:B----4-:R-:W-:Y:S04]  /*1b910*/  STL [R1+0x20e4], R3 ;  /* 0x0020e40301007387 */ /* 0x010fe80000100800 */
[----:B--2---:R0:W-:Y:S04]  /*1b920*/  STL [R1+0x20e8], R4 ;  /* 0x0020e80401007387 */ /* 0x0041e80000100800 */
[----:B------:R-:W2:Y:S04]  /*1b930*/  LDL R12, [R1+0x1168] ;  /* 0x00116800010c7983 */ /* 0x000ea80000100800 */
[----:B0-----:R-:W4:Y:S04]  /*1b940*/  LDL R4, [R1+0x11a4] ;  /* 0x0011a40001047983 */ /* 0x001f280000100800 */
[----:B------:R-:W-:Y:S04]  /*1b950*/  STL [R1+0x20fc], R5 ;  /* 0x0020fc0501007387 */ /* 0x000fe80000100800 */
[----:B------:R-:W4:Y:S04]  /*1b960*/  LDL R3, [R1+0x1170] ;  /* 0x0011700001037983 */ /* 0x000f280000100800 */
[----:B------:R-:W4:Y:S04]  /*1b970*/  LDL R2, [R1+0x11c0] ;  /* 0x0011c00001027983 */ /* 0x000f280000100800 */
[----:B---3--:R0:W-:Y:S04]  /*1b980*/  STL [R1+0x2100], R6 ;  /* 0x0021000601007387 */ /* 0x0081e80000100800 */
[----:B------:R-:W3:Y:S04]  /*1b990*/  LDL R16, [R1+0x1140] ;  /* 0x0011400001107983 */ /* 0x000ee80000100800 */
[----:B------:R-:W3:Y:S01]  /*1b9a0*/  LDL R15, [R1+0x117c] ;  /* 0x00117c00010f7983 */ /* 0x000ee20000100800 */
[----:B------:R-:W-:-:S02]  /*1b9b0*/  PRMT R7, RZ, 0x7610, R7 ;  /* 0x00007610ff077816 */ /* 0x000fc40000000007 */
[----:B------:R-:W-:Y:S02]  /*1b9c0*/  PRMT R8, RZ, 0x7610, R8 ;  /* 0x00007610ff087816 */ /* 0x000fe40000000008 */
[----:B------:R-:W-:Y:S01]  /*1b9d0*/  PRMT R9, RZ, 0x7610, R9 ;  /* 0x00007610ff097816 */ /* 0x000fe20000000009 */
[----:B------:R-:W3:Y:S04]  /*1b9e0*/  LDL R14, [R1+0x1148] ;  /* 0x00114800010e7983 */ /* 0x000ee80000100800 */
[----:B0-----:R-:W3:Y:S04]  /*1b9f0*/  LDL R6, [R1+0x1184] ;  /* 0x0011840001067983 */ /* 0x001ee80000100800 */
[----:B------:R2:W3:Y:S02]  /*1ba00*/  @!P0 LDG.E.U8 R7, desc[UR40][R10.64] ;  /* 0x000000280a078981 */ /* 0x0004e4000c1e1100 */
[----:B--2---:R-:W-:-:S02]  /*1ba10*/  @!P0 IMAD.MOV.U32 R11, RZ, RZ, R12 ;  /* 0x000000ffff0b8224 */ /* 0x004fc400078e000c */
[----:B----4-:R-:W-:-:S05]  /*1ba20*/  @!P0 IMAD.MOV.U32 R10, RZ, RZ, R4 ;  /* 0x000000ffff0a8224 */ /* 0x010fca00078e0004 */
[----:B------:R0:W2:Y:S01]  /*1ba30*/  @!P0 LDG.E.U8 R8, desc[UR40][R10.64] ;  /* 0x000000280a088981 */ /* 0x0000a2000c1e1100 */
[----:B------:R-:W-:Y:S02]  /*1ba40*/  @!P0 IMAD.MOV.U32 R12, RZ, RZ, R2 ;  /* 0x000000ffff0c8224 */ /* 0x000fe400078e0002 */
[----:B------:R-:W-:-:S05]  /*1ba50*/  @!P0 IMAD.MOV.U32 R13, RZ, RZ, R3 ;  /* 0x000000ffff0d8224 */ /* 0x000fca00078e0003 */
[----:B------:R3:W4:Y:S01]  /*1ba60*/  @!P0 LDG.E.U8 R9, desc[UR40][R12.64] ;  /* 0x000000280c098981 */ /* 0x000722000c1e1100 */
[----:B0-----:R-:W-:Y:S01]  /*1ba70*/  PRMT R10, RZ, 0x7610, R10 ;  /* 0x00007610ff0a7816 */ /* 0x001fe2000000000a */
[----:B---3--:R-:W-:Y:S02]  /*1ba80*/  @!P0 IMAD.MOV.U32 R12, RZ, RZ, R15 ;  /* 0x000000ffff0c8224 */ /* 0x008fe400078e000f */
[----:B------:R-:W-:-:S05]  /*1ba90*/  @!P0 IMAD.MOV.U32 R13, RZ, RZ, R16 ;  /* 0x000000ffff0d8224 */ /* 0x000fca00078e0010 */
[----:B------:R-:W3:Y:S04]  /*1baa0*/  @!P0 LDG.E.U8 R10, desc[UR40][R12.64] ;  /* 0x000000280c0a8981 */ /* 0x000ee8000c1e1100 */
[----:B------:R-:W-:Y:S04]  /*1bab0*/  STL [R1+0x20ec], R7 ;  /* 0x0020ec0701007387 */ /* 0x000fe80000100800 */
[----:B------:R-:W3:Y:S04]  /*1bac0*/  LDL R5, [R1+0x1150] ;  /* 0x0011500001057983 */ /* 0x000ee80000100800 */
[----:B------:R-:W3:Y:S04]  /*1bad0*/  LDL R4, [R1+0x118c] ;  /* 0x00118c0001047983 */ /* 0x000ee80000100800 */
[----:B--2---:R-:W-:Y:S04]  /*1bae0*/  STL [R1+0x2104], R8 ;  /* 0x0021040801007387 */ /* 0x004fe80000100800 */
[----:B------:R-:W2:Y:S04]  /*1baf0*/  LDL R2, [R1+0x1194] ;  /* 0x0011940001027983 */ /* 0x000ea80000100800 */
[----:B------:R-:W2:Y:S04]  /*1bb00*/  LDL R3, [R1+0x1158] ;  /* 0x0011580001037983 */ /* 0x000ea80000100800 */
[----:B----4-:R0:W-:Y:S04]  /*1bb10*/  STL [R1+0x2108], R9 ;  /* 0x0021080901007387 */ /* 0x0101e80000100800 */
[----:B---3--:R1:W-:Y:S04]  /*1bb20*/  STL [R1+0x20f0], R10 ;  /* 0x0020f00a01007387 */ /* 0x0083e80000100800 */
[----:B------:R-:W3:Y:S04]  /*1bb30*/  LDL R20, [R1+0x1178] ;  /* 0x0011780001147983 */ /* 0x000ee80000100800 */
[----:B------:R-:W4:Y:S04]  /*1bb40*/  LDL R18, [R1+0x11bc] ;  /* 0x0011bc0001127983 */ /* 0x000f280000100800 */
[----:B------:R-:W4:Y:S04]  /*1bb50*/  LDL R16, [R1+0x1180] ;  /* 0x0011800001107983 */ /* 0x000f280000100800 */
[----:B0-----:R-:W4:Y:S04]  /*1bb60*/  LDL R9, [R1+0x1160] ;  /* 0x0011600001097983 */ /* 0x001f280000100800 */
[----:B------:R-:W4:Y:S01]  /*1bb70*/  LDL R8, [R1+0x119c] ;  /* 0x00119c0001087983 */ /* 0x000f220000100800 */
[----:B------:R-:W-:Y:S01]  /*1bb80*/  PRMT R11, RZ, 0x7610, R11 ;  /* 0x00007610ff0b7816 */ /* 0x000fe2000000000b */
[----:B------:R-:W-:-:S02]  /*1bb90*/  @!P0 IMAD.MOV.U32 R15, RZ, RZ, R14 ;  /* 0x000000ffff0f8224 */ /* 0x000fc400078e000e */
[----:B------:R-:W4:Y:S04]  /*1bba0*/  LDL R7, [R1+0x1188] ;  /* 0x0011880001077983 */ /* 0x000f280000100800 */
[----:B-1----:R-:W4:Y:S01]  /*1bbb0*/  LDL R10, [R1+0x11b8] ;  /* 0x0011b800010a7983 */ /* 0x002f220000100800 */
[----:B------:R-:W-:-:S03]  /*1bbc0*/  @!P0 IMAD.MOV.U32 R14, RZ, RZ, R6 ;  /* 0x000000ffff0e8224 */ /* 0x000fc600078e0006 */
[----:B------:R-:W4:Y:S01]  /*1bbd0*/  LDL R6, [R1+0x11b4] ;  /* 0x0011b40001067983 */ /* 0x000f220000100800 */
[----:B------:R-:W-:-:S03]  /*1bbe0*/  PRMT R12, RZ, 0x7610, R12 ;  /* 0x00007610ff0c7816 */ /* 0x000fc6000000000c */
[----:B------:R0:W4:Y:S02]  /*1bbf0*/  @!P0 LDG.E.U8 R11, desc[UR40][R14.64] ;  /* 0x000000280e0b8981 */ /* 0x000124000c1e1100 */
[----:B0-----:R-:W-:Y:S02]  /*1bc00*/  @!P0 IMAD.MOV.U32 R15, RZ, RZ, R5 ;  /* 0x000000ffff0f8224 */ /* 0x001fe400078e0005 */
[----:B------:R-:W-:Y:S01]  /*1bc10*/  @!P0 IMAD.MOV.U32 R14, RZ, RZ, R4 ;  /* 0x000000ffff0e8224 */ /* 0x000fe200078e0004 */
[----:B------:R-:W4:Y:S04]  /*1bc20*/  LDL R5, [R1+0x1190] ;  /* 0x0011900001057983 */ /* 0x000f280000100800 */
[----:B------:R-:W4:Y:S04]  /*1bc30*/  LDL R4, [R1+0x11b0] ;  /* 0x0011b00001047983 */ /* 0x000f280000100800 */
[----:B------:R2:W4:Y:S02]  /*1bc40*/  @!P0 LDG.E.U8 R12, desc[UR40][R14.64] ;  /* 0x000000280e0c8981 */ /* 0x000524000c1e1100 */
[----:B--2---:R-:W-:-:S02]  /*1bc50*/  @!P0 IMAD.MOV.U32 R14, RZ, RZ, R2 ;  /* 0x000000ffff0e8224 */ /* 0x004fc400078e0002 */
[----:B------:R-:W2:Y:S01]  /*1bc60*/  LDL R2, [R1+0x11ac] ;  /* 0x0011ac0001027983 */ /* 0x000ea20000100800 */
[----:B------:R-:W-:-:S03]  /*1bc70*/  @!P0 IMAD.MOV.U32 R15, RZ, RZ, R3 ;  /* 0x000000ffff0f8224 */ /* 0x000fc600078e0003 */
[----:B------:R-:W2:Y:S01]  /*1bc80*/  LDL R3, [R1+0x1198] ;  /* 0x0011980001037983 */ /* 0x000ea20000100800 */
[----:B------:R-:W-:Y:S02]  /*1bc90*/  PRMT R13, RZ, 0x7610, R13 ;  /* 0x00007610ff0d7816 */ /* 0x000fe4000000000d */
[----:B------:R-:W-:-:S04]  /*1bca0*/  PRMT R17, RZ, 0x7610, R17 ;  /* 0x00007610ff117816 */ /* 0x000fc80000000011 */
[----:B------:R3:W2:Y:S01]  /*1bcb0*/  @!P0 LDG.E.U8 R13, desc[UR40][R14.64] ;  /* 0x000000280e0d8981 */ /* 0x0006a2000c1e1100 */
[----:B------:R-:W-:Y:S01]  /*1bcc0*/  PRMT R19, RZ, 0x7610, R19 ;  /* 0x00007610ff137816 */ /* 0x000fe20000000013 */
[----:B---3--:R-:W-:Y:S02]  /*1bcd0*/  @!P0 IMAD.MOV.U32 R15, RZ, RZ, R20 ;  /* 0x000000ffff0f8224 */ /* 0x008fe400078e0014 */
[----:B----4-:R-:W-:-:S05]  /*1bce0*/  @!P0 IMAD.MOV.U32 R14, RZ, RZ, R18 ;  /* 0x000000ffff0e8224 */ /* 0x010fca00078e0012 */
[----:B------:R0:W3:Y:S01]  /*1bcf0*/  @!P0 LDG.E.U8 R17, desc[UR40][R14.64] ;  /* 0x000000280e118981 */ /* 0x0000e2000c1e1100 */
[----:B------:R-:W-:Y:S01]  /*1bd00*/  PRMT R21, RZ, 0x7610, R21 ;  /* 0x00007610ff157816 */ /* 0x000fe20000000015 */
[----:B0-----:R-:W-:Y:S02]  /*1bd10*/  @!P0 IMAD.MOV.U32 R14, RZ, RZ, R10 ;  /* 0x000000ffff0e8224 */ /* 0x001fe400078e000a */
[----:B------:R-:W-:-:S05]  /*1bd20*/  @!P0 IMAD.MOV.U32 R15, RZ, RZ, R16 ;  /* 0x000000ffff0f8224 */ /* 0x000fca00078e0010 */
[----:B------:R0:W4:Y:S01]  /*1bd30*/  @!P0 LDG.E.U8 R19, desc[UR40][R14.64] ;  /* 0x000000280e138981 */ /* 0x000122000c1e1100 */
[----:B------:R-:W-:Y:S01]  /*1bd40*/  PRMT R23, RZ, 0x7610, R23 ;  /* 0x00007610ff177816 */ /* 0x000fe20000000017 */
[----:B0-----:R-:W-:Y:S02]  /*1bd50*/  @!P0 IMAD.MOV.U32 R14, RZ, RZ, R8 ;  /* 0x000000ffff0e8224 */ /* 0x001fe400078e0008 */
[----:B------:R-:W-:-:S05]  /*1bd60*/  @!P0 IMAD.MOV.U32 R15, RZ, RZ, R9 ;  /* 0x000000ffff0f8224 */ /* 0x000fca00078e0009 */
[----:B------:R0:W3:Y:S01]  /*1bd70*/  @!P0 LDG.E.U8 R21, desc[UR40][R14.64] ;  /* 0x000000280e158981 */ /* 0x0000e2000c1e1100 */
[----:B------:R-:W-:Y:S01]  /*1bd80*/  PRMT R24, RZ, 0x7610, R24 ;  /* 0x00007610ff187816 */ /* 0x000fe20000000018 */
[----:B0-----:R-:W-:Y:S02]  /*1bd90*/  @!P0 IMAD.MOV.U32 R14, RZ, RZ, R6 ;  /* 0x000000ffff0e8224 */ /* 0x001fe400078e0006 */
[----:B------:R-:W-:-:S05]  /*1bda0*/  @!P0 IMAD.MOV.U32 R15, RZ, RZ, R7 ;  /* 0x000000ffff0f8224 */ /* 0x000fca00078e0007 */
[----:B------:R0:W3:Y:S02]  /*1bdb0*/  @!P0 LDG.E.U8 R23, desc[UR40][R14.64] ;  /* 0x000000280e178981 */ /* 0x0000e4000c1e1100 */
[----:B0-----:R-:W-:Y:S02]  /*1bdc0*/  @!P0 IMAD.MOV.U32 R15, RZ, RZ, R5 ;  /* 0x000000ffff0f8224 */ /* 0x001fe400078e0005 */
[----:B------:R-:W-:Y:S02]  /*1bdd0*/  @!P0 IMAD.MOV.U32 R14, RZ, RZ, R4 ;  /* 0x000000ffff0e8224 */ /* 0x000fe400078e0004 */
[----:B------:R-:W-:Y:S04]  /*1bde0*/  LDS.U8 R4, [R0+UR4+0x1000] ;  /* 0x0010000400047984 */ /* 0x000fe80008000000 */
[----:B------:R2:W3:Y:S02]  /*1bdf0*/  @!P0 LDG.E.U8 R24, desc[UR40][R14.64] ;  /* 0x000000280e188981 */ /* 0x0004e4000c1e1100 */
[----:B--2---:R-:W-:-:S02]  /*1be00*/  @!P0 IMAD.MOV.U32 R14, RZ, RZ, R2 ;  /* 0x000000ffff0e8224 */ /* 0x004fc400078e0002 */
[----:B------:R-:W0:Y:S01]  /*1be10*/  LDS.U8 R2, [R0+UR4+0x8] ;  /* 0x0000080400027984 */ /* 0x000e220008000000 */
[----:B------:R-:W-:-:S03]  /*1be20*/  @!P0 IMAD.MOV.U32 R15, RZ, RZ, R3 ;  /* 0x000000ffff0f8224 */ /* 0x000fc600078e0003 */
[----:B------:R-:W1:Y:S04]  /*1be30*/  LDS.U8 R3, [R0+UR4+0x100] ;  /* 0x0001000400037984 */ /* 0x000e680008000000 */
[----:B0-----:R-:W-:Y:S04]  /*1be40*/  STL [R1+0x43c], R2 ;  /* 0x00043c0201007387 */ /* 0x001fe80000100800 */
[----:B------:R-:W0:Y:S04]  /*1be50*/  LDS.U8 R2, [R0+UR4+0x1108] ;  /* 0x0011080400027984 */ /* 0x000e280008000000 */
[----:B-1----:R-:W-:Y:S04]  /*1be60*/  STL [R1+0x438], R3 ;  /* 0x0004380301007387 */ /* 0x002fe80000100800 */
[----:B------:R-:W1:Y:S04]  /*1be70*/  LDS.U8 R3, [R0+UR4+0x1008] ;  /* 0x0010080400037984 */ /* 0x000e680008000000 */
[----:B------:R-:W-:Y:S04]  /*1be80*/  STL [R1+0x444], R4 ;  /* 0x0004440401007387 */ /* 0x000fe80000100800 */
[----:B------:R-:W2:Y:S04]  /*1be90*/  LDS.U8 R4, [R0+UR4+0x1100] ;  /* 0x0011000400047984 */ /* 0x000ea80008000000 */
[----:B0-----:R-:W-:Y:S04]  /*1bea0*/  STL [R1+0x440], R2 ;  /* 0x0004400201007387 */ /* 0x001fe80000100800 */
[----:B------:R-:W0:Y:S04]  /*1beb0*/  LDS.U8 R2, [R0+UR4+0x2000] ;  /* 0x0020000400027984 */ /* 0x000e280008000000 */
[----:B-1----:R-:W-:Y:S04]  /*1bec0*/  STL [R1+0x44c], R3 ;  /* 0x00044c0301007387 */ /* 0x002fe80000100800 */
[----:B------:R-:W1:Y:S04]  /*1bed0*/  LDS.U8 R3, [R0+UR4+0x2108] ;  /* 0x0021080400037984 */ /* 0x000e680008000000 */
[----:B--2---:R-:W-:Y:S04]  /*1bee0*/  STL [R1+0x448], R4 ;  /* 0x0004480401007387 */ /* 0x004fe80000100800 */
        /* <DEDUP_REMOVED lines=39> */
[----:B-1----:R1:W-:Y:S04]  /*1c160*/  STL [R1+0x73c], R3 ;  /* 0x00073c0301007387 */ /* 0x0023e80000100800 */
[----:B--2---:R-:W-:Y:S04]  /*1c170*/  STL [R1+0x748], R4 ;  /* 0x0007480401007387 */ /* 0x004fe80000100800 */
[----:B------:R-:W2:Y:S01]  /*1c180*/  LDS.U8 R4, [R0+UR4+0x3088] ;  /* 0x0030880400047984 */ /* 0x000ea20008000000 */
[----:B------:R-:W-:-:S02]  /*1c190*/  PRMT R25, RZ, 0x7610, R25 ;  /* 0x00007610ff197816 */ /* 0x000fc40000000019 */
[----:B-1----:R-:W-:-:S04]  /*1c1a0*/  LOP3.LUT R3, R0, 0x210, RZ, 0x3c, !PT ;  /* 0x0000021000037812 */ /* 0x002fc800078e3cff */
[----:B------:R1:W3:Y:S04]  /*1c1b0*/  @!P0 LDG.E.U8 R25, desc[UR40][R14.64] ;  /* 0x000000280e198981 */ /* 0x0002e8000c1e1100 */
[----:B------:R-:W-:Y:S04]  /*1c1c0*/  LDS.U8 R5, [R3+UR4+0x88] ;  /* 0x0000880403057984 */ /* 0x000fe80008000000 */
[----:B-1----:R-:W-:Y:S04]  /*1c1d0*/  LDS.U8 R15, [R0+UR4] ;  /* 0x00000004000f7984 */ /* 0x002fe80008000000 */
[----:B------:R-:W-:Y:S04]  /*1c1e0*/  LDS.U8 R14, [R0+UR4+0x108] ;  /* 0x00010804000e7984 */ /* 0x000fe80008000000 */
[----:B0-----:R-:W-:Y:S04]  /*1c1f0*/  STL [R1+0x744], R2 ;  /* 0x0007440201007387 */ /* 0x001fe80000100800 */
[----:B------:R-:W0:Y:S04]  /*1c200*/  LDS.U8 R2, [R0+UR4+0x3180] ;  /* 0x0031800400027984 */ /* 0x000e280008000000 */
[----:B------:R-:W-:Y:S04]  /*1c210*/  STL [R1+0x130c], R0 ;  /* 0x00130c0001007387 */ /* 0x000fe80000100800 */
[----:B------:R-:W-:Y:S04]  /*1c220*/  LDS.U8 R0, [R3+UR4+0x108] ;  /* 0x0001080403007984 */ /* 0x000fe80008000000 */
[----:B--2---:R-:W-:Y:S04]  /*1c230*/  STL [R1+0x750], R4 ;  /* 0x0007500401007387 */ /* 0x004fe80000100800 */
[----:B------:R-:W1:Y:S04]  /*1c240*/  LDS.U8 R4, [R3+UR4] ;  /* 0x0000000403047984 */ /* 0x000e680008000000 */
        /* <DEDUP_REMOVED lines=27> */
[----:B--2---:R-:W-:Y:S04]  /*1c400*/  STL [R1+0x11ec], R0 ;  /* 0x0011ec0001007387 */ /* 0x004fe80000100800 */
[----:B------:R-:W1:Y:S04]  /*1c410*/  LDS.U8 R4, [R3+UR4+0x3100] ;  /* 0x0031000403047984 */ /* 0x000e680008000000 */
[----:B------:R-:W2:Y:S04]  /*1c420*/  LDS.U8 R0, [R3+UR4+0x80] ;  /* 0x0000800403007984 */ /* 0x000ea80008000000 */
[----:B0-----:R0:W-:Y:S04]  /*1c430*/  STL [R1+0x11f8], R2 ;  /* 0x0011f80201007387 */ /* 0x0011e80000100800 */
[----:B0-----:R-:W3:Y:S04]  /*1c440*/  LDL R2, [R1+0x1300] ;  /* 0x0013000001027983 */ /* 0x001ee80000100800 */
[----:B-1----:R-:W-:Y:S04]  /*1c450*/  STL [R1+0x11f4], R4 ;  /* 0x0011f40401007387 */ /* 0x002fe80000100800 */
[----:B------:R-:W0:Y:S04]  /*1c460*/  LDS.U8 R4, [R3+UR4+0x188] ;  /* 0x0001880403047984 */ /* 0x000e280008000000 */
[----:B--2---:R-:W-:Y:S04]  /*1c470*/  STL [R1+0x634], R0 ;  /* 0x0006340001007387 */ /* 0x004fe80000100800 */
[----:B------:R-:W1:Y:S04]  /*1c480*/  LDS.U8 R0, [R3+UR4+0x180] ;  /* 0x0001800403007984 */ /* 0x000e680008000000 */
[----:B0-----:R-:W-:Y:S04]  /*1c490*/  STL [R1+0x630], R4 ;  /* 0x0006300401007387 */ /* 0x001fe80000100800 */
[----:B------:R-:W0:Y:S04]  /*1c4a0*/  LDS.U8 R4, [R3+UR4+0x1080] ;  /* 0x0010800403047984 */ /* 0x000e280008000000 */
[----:B------:R-:W-:Y:S04]  /*1c4b0*/  STL [R1+0x63c], R5 ;  /* 0x00063c0501007387 */ /* 0x000fe80000100800 */
[----:B------:R-:W2:Y:S04]  /*1c4c0*/  LDS.U8 R5, [R3+UR4+0x1188] ;  /* 0x0011880403057984 */ /* 0x000ea80008000000 */
[----:B-1----:R-:W-:Y:S04]  /*1c4d0*/  STL [R1+0x638], R0 ;  /* 0x0006380001007387 */ /* 0x002fe80000100800 */
[----:B------:R-:W1:Y:S04]  /*1c4e0*/  LDS.U8 R0, [R3+UR4+0x1088] ;  /* 0x0010880403007984 */ /* 0x000e680008000000 */
[----:B0-----:R-:W-:Y:S04]  /*1c4f0*/  STL [R1+0x644], R4 ;  /* 0x0006440401007387 */ /* 0x001fe80000100800 */
[----:B------:R-:W0:Y:S04]  /*1c500*/  LDS.U8 R4, [R3+UR4+0x1180] ;  /* 0x0011800403047984 */ /* 0x000e280008000000 */
[----:B--2---:R-:W-:Y:S04]  /*1c510*/  STL [R1+0x640], R5 ;  /* 0x0006400501007387 */ /* 0x004fe80000100800 */
        /* <DEDUP_REMOVED lines=16> */
[----:B--2---:R-:W-:Y:S04]  /*1c620*/  STL [R1+0x127c], R5 ;  /* 0x00127c0501007387 */ /* 0x004fe80000100800 */
[----:B-1----:R-:W-:Y:S04]  /*1c630*/  STL [R1+0x1278], R0 ;  /* 0x0012780001007387 */ /* 0x002fe80000100800 */
[----:B---3--:R-:W0:Y:S04]  /*1c640*/  LDS.U8 R4, [R2+UR4] ;  /* 0x0000000402047984 */ /* 0x008e280008000000 */
[----:B------:R-:W1:Y:S04]  /*1c650*/  LDS.U8 R3, [R2+UR4+0x108] ;  /* 0x0001080402037984 */ /* 0x000e680008000000 */
[----:B------:R-:W2:Y:S04]  /*1c660*/  LDS.U8 R0, [R2+UR4+0x8] ;  /* 0x0000080402007984 */ /* 0x000ea80008000000 */
[----:B------:R-:W-:Y:S04]  /*1c670*/  LDS.U8 R5, [R2+UR4+0x180] ;  /* 0x0001800402057984 */ /* 0x000fe80008000000 */
        /* <DEDUP_REMOVED lines=25> */
[----:B-1----:R-:W-:Y:S04]  /*1c810*/  STL [R1+0x6e0], R3 ;  /* 0x0006e00301007387 */ /* 0x002fe80000100800 */
[----:B------:R-:W0:Y:S04]  /*1c820*/  LDS.U8 R4, [R2+UR4+0x3100] ;  /* 0x0031000402047984 */ /* 0x000e280008000000 */
[----:B------:R-:W1:Y:S04]  /*1c830*/  LDS.U8 R3, [R2+UR4+0x80] ;  /* 0x0000800402037984 */ /* 0x000e680008000000 */
[----:B--2---:R2:W-:Y:S04]  /*1c840*/  STL [R1+0x6f0], R0 ;  /* 0x0006f00001007387 */ /* 0x0045e80000100800 */
[----:B--2---:R-:W2:Y:S04]  /*1c850*/  LDL R0, [R1+0x12fc] ;  /* 0x0012fc0001007983 */ /* 0x004ea80000100800 */
[----:B0-----:R-:W-:Y:S04]  /*1c860*/  STL [R1+0x6ec], R4 ;  /* 0x0006ec0401007387 */ /* 0x001fe80000100800 */
[----:B------:R-:W0:Y:S04]  /*1c870*/  LDS.U8 R4, [R2+UR4+0x188] ;  /* 0x0001880402047984 */ /* 0x000e280008000000 */
[----:B-1----:R-:W-:Y:S04]  /*1c880*/  STL [R1+0x554], R3 ;  /* 0x0005540301007387 */ /* 0x002fe80000100800 */
[----:B------:R-:W1:Y:S04]  /*1c890*/  LDS.U8 R3, [R2+UR4+0x88] ;  /* 0x0000880402037984 */ /* 0x000e680008000000 */
[----:B0-----:R-:W-:Y:S04]  /*1c8a0*/  STL [R1+0x550], R4 ;  /* 0x0005500401007387 */ /* 0x001fe80000100800 */
[----:B------:R-:W0:Y:S04]  /*1c8b0*/  LDS.U8 R4, [R2+UR4+0x1080] ;  /* 0x0010800402047984 */ /* 0x000e280008000000 */
[----:B-1----:R-:W-:Y:S04]  /*1c8c0*/  STL [R1+0x55c], R3 ;  /* 0x00055c0301007387 */ /* 0x002fe80000100800 */
[----:B------:R-:W1:Y:S04]  /*1c8d0*/  LDS.U8 R3, [R2+UR4+0x1188] ;  /* 0x0011880402037984 */ /* 0x000e680008000000 */
[----:B------:R-:W-:Y:S04]  /*1c8e0*/  STL [R1+0x558], R5 ;  /* 0x0005580501007387 */ /* 0x000fe80000100800 */
[----:B------:R-:W3:Y:S04]  /*1c8f0*/  LDS.U8 R5, [R2+UR4+0x1088] ;  /* 0x0010880402057984 */ /* 0x000ee80008000000 */
[----:B0-----:R-:W-:Y:S04]  /*1c900*/  STL [R1+0x564], R4 ;  /* 0x0005640401007387 */ /* 0x001fe80000100800 */
[----:B------:R-:W0:Y:S04]  /*1c910*/  LDS.U8 R4, [R2+UR4+0x1180] ;  /* 0x0011800402047984 */ /* 0x000e280008000000 */
[----:B-1----:R-:W-:Y:S04]  /*1c920*/  STL [R1+0x560], R3 ;  /* 0x0005600301007387 */ /* 0x002fe80000100800 */
[----:B------:R-:W1:Y:S04]  /*1c930*/  LDS.U8 R3, [R2+UR4+0x2080] ;  /* 0x0020800402037984 */ /* 0x000e680008000000 */
[----:B---3--:R-:W-:Y:S04]  /*1c940*/  STL [R1+0x56c], R5 ;  /* 0x00056c0501007387 */ /* 0x008fe80000100800 */
        /* <DEDUP_REMOVED lines=11> */
[----:B------:R-:W4:Y:S04]  /*1ca00*/  LDS.U8 R2, [R2+UR4+0x3180] ;  /* 0x0031800402027984 */ /* 0x000f280008000000 */
[----:B---3--:R-:W-:Y:S04]  /*1ca10*/  STL [R1+0x768], R5 ;  /* 0x0007680501007387 */ /* 0x008fe80000100800 */
[----:B0-----:R-:W-:Y:S04]  /*1ca20*/  STL [R1+0x764], R4 ;  /* 0x0007640401007387 */ /* 0x001fe80000100800 */
[----:B-1----:R-:W-:Y:S04]  /*1ca30*/  STL [R1+0x770], R3 ;  /* 0x0007700301007387 */ /* 0x002fe80000100800 */
[----:B----4-:R-:W-:Y:S04]  /*1ca40*/  STL [R1+0x76c], R2 ;  /* 0x00076c0201007387 */ /* 0x010fe80000100800 */
[----:B--2---:R-:W0:Y:S04]  /*1ca50*/  LDS.U8 R4, [R0+UR4] ;  /* 0x0000000400047984 */ /* 0x004e280008000000 */
        /* <DEDUP_REMOVED lines=99> */
[----:B-1----:R-:W-:Y:S04]  /*1d090*/  STL [R1+0x574], R3 ;  /* 0x0005740301007387 */ /* 0x002fe80000100800 */
[----:B------:R-:W0:Y:S04]  /*1d0a0*/  LDS.U8 R4, [R2+UR4+0x88] ;  /* 0x0000880402047984 */ /* 0x000e280008000000 */
        /* <DEDUP_REMOVED lines=26> */
[----:B0-----:R-:W-:Y:S04]  /*1d250*/  STL [R1+0x790], R4 ;  /* 0x0007900401007387 */ /* 0x001fe80000100800 */
[----:B-1----:R-:W-:Y:S04]  /*1d260*/  STL [R1+0x78c], R3 ;  /* 0x00078c0301007387 */ /* 0x002fe80000100800 */
        /* <DEDUP_REMOVED lines=63> */
[----:B-1----:R-:W-:Y:S04]  /*1d660*/  STL [R1+0x12bc], R4 ;  /* 0x0012bc0401007387 */ /* 0x002fe80000100800 */
[----:B---3--:R-:W-:Y:S04]  /*1d670*/  STL [R1+0x12b8], R0 ;  /* 0x0012b80001007387 */ /* 0x008fe80000100800 */
        /* <DEDUP_REMOVED lines=34> */
[----:B0-----:R0:W-:Y:S04]  /*1d8a0*/  STL [R1+0x72c], R2 ;  /* 0x00072c0201007387 */ /* 0x0011e80000100800 */
[----:B0-----:R-:W3:Y:S04]  /*1d8b0*/  LDL R2, [R1+0x12ec] ;  /* 0x0012ec0001027983 */ /* 0x001ee80000100800 */
[----:B-1----:R-:W-:Y:S04]  /*1d8c0*/  STL [R1+0x594], R4 ;  /* 0x0005940401007387 */ /* 0x002fe80000100800 */
[----:B--2---:R-:W-:Y:S04]  /*1d8d0*/  STL [R1+0x590], R0 ;  /* 0x0005900001007387 */ /* 0x004fe80000100800 */
[----:B------:R-:W0:Y:S04]  /*1d8e0*/  LDS.U8 R4, [R3+UR4+0x180] ;  /* 0x0001800403047984 */ /* 0x000e280008000000 */
[----:B------:R-:W1:Y:S04]  /*1d8f0*/  LDS.U8 R0, [R3+UR4+0x1080] ;  /* 0x0010800403007984 */ /* 0x000e680008000000 */
[----:B------:R-:W-:Y:S04]  /*1d900*/  STL [R1+0x59c], R5 ;  /* 0x00059c0501007387 */ /* 0x000fe80000100800 */
[----:B------:R-:W2:Y:S04]  /*1d910*/  LDS.U8 R5, [R3+UR4+0x1188] ;  /* 0x0011880403057984 */ /* 0x000ea80008000000 */
[----:B0-----:R-:W-:Y:S04]  /*1d920*/  STL [R1+0x598], R4 ;  /* 0x0005980401007387 */ /* 0x001fe80000100800 */
[----:B-1----:R-:W-:Y:S04]  /*1d930*/  STL [R1+0x5a4], R0 ;  /* 0x0005a40001007387 */ /* 0x002fe80000100800 */
[----:B------:R-:W0:Y:S04]  /*1d940*/  LDS.U8 R0, [R3+UR4+0x1180] ;  /* 0x0011800403007984 */ /* 0x000e280008000000 */
[----:B------:R-:W1:Y:S04]  /*1d950*/  LDS.U8 R4, [R3+UR4+0x1088] ;  /* 0x0010880403047984 */ /* 0x000e680008000000 */
[----:B--2---:R-:W-:Y:S04]  /*1d960*/  STL [R1+0x5a0], R5 ;  /* 0x0005a00501007387 */ /* 0x004fe80000100800 */
[----:B------:R-:W-:Y:S04]  /*1d970*/  LDS.U8 R5, [R3+UR4+0x2088] ;  /* 0x0020880403057984 */ /* 0x000fe80008000000 */
        /* <DEDUP_REMOVED lines=15> */
[----:B0-----:R-:W-:Y:S04]  /*1da70*/  STL [R1+0x11d4], R0 ;  /* 0x0011d40001007387 */ /* 0x001fe80000100800 */
        /* <DEDUP_REMOVED lines=28> */
[----:B------:R-:W2:Y:S04]  /*1dc40*/  LDL.LU R18, [R1+0x434] ;  /* 0x0004340001127983 */ /* 0x000ea80000300800 */
[----:B------:R-:W3:Y:S04]  /*1dc50*/  LDS.U8 R4, [R2+UR4+0x3008] ;  /* 0x0030080402047984 */ /* 0x000ee80008000000 */
[----:B0-----:R-:W-:Y:S04]  /*1dc60*/  STL [R1+0x1254], R3 ;  /* 0x0012540301007387 */ /* 0x001fe80000100800 */
[----:B------:R-:W4:Y:S04]  /*1dc70*/  LDL.LU R20, [R1+0x430] ;  /* 0x0004300001147983 */ /* 0x000f280000300800 */
[----:B------:R-:W0:Y:S04]  /*1dc80*/  LDS.U8 R3, [R2+UR4+0x3100] ;  /* 0x0031000402037984 */ /* 0x000e280008000000 */
[----:B-1----:R-:W-:Y:S04]  /*1dc90*/  STL [R1+0x1250], R0 ;  /* 0x0012500001007387 */ /* 0x002fe80000100800 */
[----:B------:R-:W1:Y:S04]  /*1dca0*/  LDS.U8 R0, [R2+UR4+0x80] ;  /* 0x0000800402007984 */ /* 0x000e680008000000 */
[----:B------:R-:W4:Y:S04]  /*1dcb0*/  LDL.LU R27, [R1+0x410] ;  /* 0x00041000011b7983 */ /* 0x000f280000300800 */
        /* <DEDUP_REMOVED lines=13> */
[----:B------:R-:W3:Y:S04]  /*1dd90*/  LDL.LU R9, [R1+0x40c] ;  /* 0x00040c0001097983 */ /* 0x000ee80000300800 */
[----:B------:R-:W-:Y:S04]  /*1dda0*/  LDS.U8 R4, [R2+UR4+0x2188] ;  /* 0x0021880402047984 */ /* 0x000fe80008000000 */
[----:B0-----:R-:W-:Y:S04]  /*1ddb0*/  STL [R1+0x6a0], R3 ;  /* 0x0006a00301007387 */ /* 0x001fe80000100800 */
[----:B------:R-:W3:Y:S04]  /*1ddc0*/  LDL.LU R8, [R1+0x3f0] ;  /* 0x0003f00001087983 */ /* 0x000ee80000300800 */
[----:B-1----:R0:W-:Y:S04]  /*1ddd0*/  STL [R1+0x6ac], R0 ;  /* 0x0006ac0001007387 */ /* 0x0021e80000100800 */
[----:B------:R-:W3:Y:S04]  /*1dde0*/  LDL.LU R6, [R1+0x4c] ;  /* 0x00004c0001067983 */ /* 0x000ee80000300800 */
[----:B------:R-:W3:Y:S04]  /*1ddf0*/  LDL.LU R5, [R1+0x30] ;  /* 0x0000300001057983 */ /* 0x000ee80000300800 */
[----:B------:R-:W3:Y:S04]  /*1de00*/  LDL.LU R22, [R1+0x2c] ;  /* 0x00002c0001167983 */ /* 0x000ee80000300800 */
[----:B------:R-:W3:Y:S04]  /*1de10*/  LDL.LU R26, [R1+0x10] ;  /* 0x00001000011a7983 */ /* 0x000ee80000300800 */
[----:B------:R-:W1:Y:S04]  /*1de20*/  LDS.U8 R3, [R2+UR4+0x1180] ;  /* 0x0011800402037984 */ /* 0x000e680008000000 */
[----:B0-----:R-:W3:Y:S04]  /*1de30*/  LDL.LU R0, [R1+0xc] ;  /* 0x00000c0001007983 */ /* 0x001ee80000300800 */
[----:B-1----:R-:W-:Y:S04]  /*1de40*/  STL [R1+0x6a8], R3 ;  /* 0x0006a80301007387 */ /* 0x002fe80000100800 */
[----:B------:R-:W0:Y:S04]  /*1de50*/  LDS.U8 R3, [R2+UR4+0x2088] ;  /* 0x0020880402037984 */ /* 0x000e280008000000 */
[----:B------:R-:W-:Y:S04]  /*1de60*/  STL [R1+0x12c4], R7 ;  /* 0x0012c40701007387 */ /* 0x000fe80000100800 */
[----:B------:R-:W-:Y:S04]  /*1de70*/  STL [R1+0x12c0], R4 ;  /* 0x0012c00401007387 */ /* 0x000fe80000100800 */
[----:B------:R-:W1:Y:S04]  /*1de80*/  LDS.U8 R7, [R2+UR4+0x2180] ;  /* 0x0021800402077984 */ /* 0x000e680008000000 */
[----:B------:R-:W-:Y:S04]  /*1de90*/  LDS.U8 R4, [R2+UR4+0x3188] ;  /* 0x0031880402047984 */ /* 0x000fe80008000000 */
[----:B0-----:R-:W-:Y:S04]  /*1dea0*/  STL [R1+0x12cc], R3 ;  /* 0x0012cc0301007387 */ /* 0x001fe80000100800 */
[----:B------:R-:W0:Y:S04]  /*1deb0*/  LDS.U8 R3, [R2+UR4+0x3080] ;  /* 0x0030800402037984 */ /* 0x000e280008000000 */
[----:B-1----:R-:W-:Y:S01]  /*1dec0*/  STL [R1+0x12c8], R7 ;  /* 0x0012c80701007387 */ /* 0x002fe20000100800 */
[----:B------:R-:W1:Y:S03]  /*1ded0*/  S2R R29, SR_TID.X ;  /* 0x00000000001d7919 */ /* 0x000e660000002100 */
[----:B0-----:R-:W-:Y:S04]  /*1dee0*/  STL [R1+0x12d4], R3 ;  /* 0x0012d40301007387 */ /* 0x001fe80000100800 */
[----:B------:R-:W0:Y:S04]  /*1def0*/  LDS.U8 R3, [R2+UR4+0x3088] ;  /* 0x0030880402037984 */ /* 0x000e280008000000 */
[----:B------:R-:W4:Y:S01]  /*1df00*/  LDS.U8 R2, [R2+UR4+0x3180] ;  /* 0x0031800402027984 */ /* 0x000f220008000000 */
[----:B------:R-:W-:Y:S01]  /*1df10*/  BAR.SYNC.DEFER_BLOCKING 0x0 ;  /* 0x0000000000007b1d */ /* 0x000fe20000010000 */
[----:B-1----:R-:W-:-:S05]  /*1df20*/  LOP3.LUT R28, R29, 0x3f, RZ, 0xc0, !PT ;  /* 0x0000003f1d1c7812 */ /* 0x002fca00078ec0ff */
[----:B------:R1:W-:Y:S04]  /*1df30*/  STL [R1+0x12d0], R4 ;  /* 0x0012d00401007387 */ /* 0x0003e80000100800 */
[----:B--2---:R-:W-:Y:S04]  /*1df40*/  STS.U8 [R28+UR4], R18 ;  /* 0x000000121c007988 */ /* 0x004fe80008000004 */
[----:B0-----:R0:W-:Y:S04]  /*1df50*/  STL [R1+0x12dc], R3 ;  /* 0x0012dc0301007387 */ /* 0x0011e80000100800 */
[----:B----4-:R2:W-:Y:S04]  /*1df60*/  STL [R1+0x12d8], R2 ;  /* 0x0012d80201007387 */ /* 0x0105e80000100800 */
[----:B------:R-:W4:Y:S04]  /*1df70*/  LDL.LU R10, [R1+0x424] ;  /* 0x00042400010a7983 */ /* 0x000f280000300800 */
[----:B------:R-:W4:Y:S04]  /*1df80*/  LDL.LU R7, [R1+0x408] ;  /* 0x0004080001077983 */ /* 0x000f280000300800 */
[----:B-1----:R-:W4:Y:S04]  /*1df90*/  LDL.LU R4, [R1+0x404] ;  /* 0x0004040001047983 */ /* 0x002f280000300800 */
[----:B------:R1:W-:Y:S04]  /*1dfa0*/  STS.U8 [R28+UR4+0x40], R20 ;  /* 0x000040141c007988 */ /* 0x0003e80008000004 */
[----:B0-----:R-:W4:Y:S04]  /*1dfb0*/  LDL.LU R3, [R1+0x48] ;  /* 0x0000480001037983 */ /* 0x001f280000300800 */
[----:B--2---:R-:W2:Y:S04]  /*1dfc0*/  LDL.LU R2, [R1+0x44] ;  /* 0x0000440001027983 */ /* 0x004ea80000300800 */
[----:B------:R-:W2:Y:S04]  /*1dfd0*/  LDL.LU R16, [R1+0x28] ;  /* 0x0000280001107983 */ /* 0x000ea80000300800 */
[----:B------:R-:W2:Y:S04]  /*1dfe0*/  LDL.LU R18, [R1+0x24] ;  /* 0x0000240001127983 */ /* 0x000ea80000300800 */
[----:B------:R0:W-:Y:S04]  /*1dff0*/  STS.U8 [R28+UR4+0x200], R27 ;  /* 0x0002001b1c007988 */ /* 0x0001e80008000004 */
[----:B-1----:R-:W2:Y:S04]  /*1e000*/  LDL.LU R20, [R1+0x8] ;  /* 0x0000080001147983 */ /* 0x002ea80000300800 */
[----:B0-----:R-:W2:Y:S04]  /*1e010*/  LDL.LU R27, [R1+0x4] ;  /* 0x00000400011b7983 */ /* 0x001ea80000300800 */
[----:B---3--:R0:W-:Y:S04]  /*1e020*/  STS.U8 [R28+UR4+0x240], R9 ;  /* 0x000240091c007988 */ /* 0x0081e80008000004 */
[----:B0-----:R-:W3:Y:S04]  /*1e030*/  LDL.LU R9, [R1+0x2108] ;  /* 0x0021080001097983 */ /* 0x001ee80000300800 */
        /* <DEDUP_REMOVED lines=8> */
[----:B------:R-:W2:Y:S04]  /*1e0c0*/  LDL.LU R22, [R1+0x20f8] ;  /* 0x0020f80001167983 */ /* 0x000ea80000300800 */
[----:B------:R-:W2:Y:S04]  /*1e0d0*/  LDL.LU R26, [R1+0x20f4] ;  /* 0x0020f400011a7983 */ /* 0x000ea80000300800 */
[----:B------:R0:W-:Y:S04]  /*1e0e0*/  STS.U8 [R28+UR4+0x840], R0 ;  /* 0x000840001c007988 */ /* 0x0001e80008000004 */
[----:B0-----:R-:W3:Y:S04]  /*1e0f0*/  LDL.LU R0, [R1+0x420] ;  /* 0x0004200001007983 */ /* 0x001ee80000300800 */
[----:B--2---:R0:W-:Y:S04]  /*1e100*/  STS.U8 [R28+UR4+0xa00], R26 ;  /* 0x000a001a1c007988 */ /* 0x0041e80008000004 */
[----:B0-----:R-:W2:Y:S01]  /*1e110*/  LDL.LU R26, [R1+0x428] ;  /* 0x00042800011a7983 */ /* 0x001ea20000300800 */
[----:B------:R-:W-:-:S03]  /*1e120*/  LOP3.LUT R29, R29, 0x3f, RZ, 0xc0, !PT ;  /* 0x0000003f1d1d7812 */ /* 0x000fc600078ec0ff */
[----:B------:R0:W-:Y:S04]  /*1e130*/  STS.U8 [R28+UR4+0xa40], R22 ;  /* 0x000a40161c007988 */ /* 0x0001e80008000004 */
[----:B------:R1:W-:Y:S01]  /*1e140*/  STS.U8 [R28+UR4+0xc00], R5 ;  /* 0x000c00051c007988 */ /* 0x0003e20008000004 */
[----:B------:R-:W-:-:S03]  /*1e150*/  LOP3.LUT R29, R29, 0x10, RZ, 0x3c, !PT ;  /* 0x000000101d1d7812 */ /* 0x000fc600078e3cff */
[----:B------:R0:W-:Y:S04]  /*1e160*/  STS.U8 [R28+UR4+0xc40], R6 ;  /* 0x000c40061c007988 */ /* 0x0001e80008000004 */
[----:B------:R1:W-:Y:S04]  /*1e170*/  STS.U8 [R28+UR4+0xe00], R8 ;  /* 0x000e00081c007988 */ /* 0x0003e80008000004 */
[----:B---3--:R3:W-:Y:S04]  /*1e180*/  STS.U8 [R28+UR4+0xe40], R9 ;  /* 0x000e40091c007988 */ /* 0x0087e80008000004 */
[----:B0-----:R-:W4:Y:S04]  /*1e190*/  LDL.LU R22, [R1+0x1c] ;  /* 0x00001c0001167983 */ /* 0x001f280000300800 */
[----:B-1----:R-:W4:Y:S04]  /*1e1a0*/  LDL.LU R5, [R1+0x20] ;  /* 0x0000200001057983 */ /* 0x002f280000300800 */
[----:B------:R-:W4:Y:S04]  /*1e1b0*/  LDL.LU R6, [R1+0x3c] ;  /* 0x00003c0001067983 */ /* 0x000f280000300800 */
[----:B------:R-:W4:Y:S04]  /*1e1c0*/  LDL.LU R8, [R1+0x40] ;  /* 0x0000400001087983 */ /* 0x000f280000300800 */
[----:B---3--:R-:W3:Y:S04]  /*1e1d0*/  LDL.LU R9, [R1+0x3fc] ;  /* 0x0003fc0001097983 */ /* 0x008ee80000300800 */
[----:B--2---:R0:W-:Y:S04]  /*1e1e0*/  STS.U8 [R29+UR4+0x80], R26 ;  /* 0x0000801a1d007988 */ /* 0x0041e80008000004 */
[----:B----4-:R1:W-:Y:S04]  /*1e1f0*/  STS.U8 [R29+UR4+0xc0], R10 ;  /* 0x0000c00a1d007988 */ /* 0x0103e80008000004 */
[----:B------:R2:W-:Y:S04]  /*1e200*/  STS.U8 [R29+UR4+0x280], R7 ;  /* 0x000280071d007988 */ /* 0x0005e80008000004 */
[----:B------:R4:W-:Y:S04]  /*1e210*/  STS.U8 [R29+UR4+0x2c0], R4 ;  /* 0x0002c0041d007988 */ /* 0x0009e80008000004 */
[----:B------:R1:W-:Y:S04]  /*1e220*/  STS.U8 [R29+UR4+0x480], R3 ;  /* 0x000480031d007988 */ /* 0x0003e80008000004 */
[----:B------:R2:W-:Y:S04]  /*1e230*/  STS.U8 [R29+UR4+0x4c0], R2 ;  /* 0x0004c0021d007988 */ /* 0x0005e80008000004 */
[----:B0-----:R-:W3:Y:S04]  /*1e240*/  LDL.LU R26, [R1] ;  /* 0x00000000011a7983 */ /* 0x001ee80000300800 */
[----:B-1----:R-:W3:Y:S04]  /*1e250*/  LDL.LU R10, [R1+0x20f0] ;  /* 0x0020f000010a7983 */ /* 0x002ee80000300800 */
[----:B--2---:R-:W2:Y:S04]  /*1e260*/  LDL.LU R7, [R1+0x20ec] ;  /* 0x0020ec0001077983 */ /* 0x004ea80000300800 */
[----:B----4-:R-:W4:Y:S04]  /*1e270*/  LDL.LU R4, [R1+0x20e8] ;  /* 0x0020e80001047983 */ /* 0x010f280000300800 */
[----:B------:R-:W2:Y:S04]  /*1e280*/  LDL.LU R3, [R1+0x20e4] ;  /* 0x0020e40001037983 */ /* 0x000ea80000300800 */
[----:B------:R-:W2:Y:S04]  /*1e290*/  LDL.LU R2, [R1+0x20e0] ;  /* 0x0020e00001027983 */ /* 0x000ea80000300800 */
[----:B------:R0:W-:Y:S04]  /*1e2a0*/  STS.U8 [R29+UR4+0x680], R16 ;  /* 0x000680101d007988 */ /* 0x0001e80008000004 */
[----:B------:R1:W-:Y:S04]  /*1e2b0*/  STS.U8 [R29+UR4+0x6c0], R18 ;  /* 0x0006c0121d007988 */ /* 0x0003e80008000004 */
[----:B------:R1:W-:Y:S04]  /*1e2c0*/  STS.U8 [R29+UR4+0x880], R20 ;  /* 0x000880141d007988 */ /* 0x0003e80008000004 */
[----:B0-----:R-:W2:Y:S04]  /*1e2d0*/  LDL.LU R16, [R1+0x20dc] ;  /* 0x0020dc0001107983 */ /* 0x001ea80000300800 */
[----:B-1----:R-:W2:Y:S04]  /*1e2e0*/  LDL.LU R18, [R1+0x20d8] ;  /* 0x0020d80001127983 */ /* 0x002ea80000300800 */
[----:B------:R-:W2:Y:S04]  /*1e2f0*/  LDL.LU R20, [R1+0x20d4] ;  /* 0x0020d40001147983 */ /* 0x000ea80000300800 */
[----:B------:R0:W-:Y:S04]  /*1e300*/  STS.U8 [R29+UR4+0x8c0], R27 ;  /* 0x0008c01b1d007988 */ /* 0x0001e80008000004 */
[----:B0-----:R-:W3:Y:S04]  /*1e310*/  LDL.LU R27, [R1+0x20d0] ;  /* 0x0020d000011b7983 */ /* 0x001ee80000300800 */
[----:B--2---:R0:W-:Y:S04]  /*1e320*/  STS.U8 [R29+UR4+0xa80], R20 ;  /* 0x000a80141d007988 */ /* 0x0041e80008000004 */
[----:B------:R1:W-:Y:S04]  /*1e330*/  STS.U8 [R29+UR4+0xac0], R18 ;  /* 0x000ac0121d007988 */ /* 0x0003e80008000004 */
[----:B0-----:R-:W2:Y:S04]  /*1e340*/  LDL.LU R20, [R1+0x400] ;  /* 0x0004000001147983 */ /* 0x001ea80000300800 */
[----:B-1----:R-:W2:Y:S04]  /*1e350*/  LDL.LU R18, [R1+0x41c] ;  /* 0x00041c0001127983 */ /* 0x002ea80000300800 */
[----:B------:R0:W-:Y:S04]  /*1e360*/  STS.U8 [R29+UR4+0xc80], R7 ;  /* 0x000c80071d007988 */ /* 0x0001e80008000004 */
[----:B0-----:R-:W4:Y:S01]  /*1e370*/  LDL.LU R29, [R1+0x20cc] ;  /* 0x0020cc00011d7983 */ /* 0x001f220000300800 */
[----:B------:R-:W-:-:S02]  /*1e380*/  LOP3.LUT R7, R28, 0x10, RZ, 0x3c, !PT ;  /* 0x000000101c077812 */ /* 0x000fc400078e3cff */
[----:B------:R-:W-:-:S03]  /*1e390*/  LOP3.LUT R28, R28, 0x20, RZ, 0x3c, !PT ;  /* 0x000000201c1c7812 */ /* 0x000fc600078e3cff */
[----:B---3--:R-:W-:Y:S04]  /*1e3a0*/  STS.U8 [R7+UR4+0xcc0], R10 ;  /* 0x000cc00a07007988 */ /* 0x008fe80008000004 */
[----:B------:R-:W-:Y:S04]  /*1e3b0*/  STS.U8 [R7+UR4+0xe80], R17 ;  /* 0x000e801107007988 */ /* 0x000fe80008000004 */
[----:B------:R-:W-:Y:S04]  /*1e3c0*/  STS.U8 [R7+UR4+0xec0], R19 ;  /* 0x000ec01307007988 */ /* 0x000fe80008000004 */
[----:B------:R0:W-:Y:S04]  /*1e3d0*/  STS.U8 [R28+UR4+0x100], R0 ;  /* 0x000100001c007988 */ /* 0x0001e80008000004 */
[----:B0-----:R-:W3:Y:S04]  /*1e3e0*/  LDL.LU R0, [R1+0x414] ;  /* 0x0004140001007983 */ /* 0x001ee80000300800 */
[----:B------:R-:W3:Y:S04]  /*1e3f0*/  LDL.LU R19, [R1+0x38] ;  /* 0x0000380001137983 */ /* 0x000ee80000300800 */
[----:B------:R-:W3:Y:S04]  /*1e400*/  LDL.LU R17, [R1+0x34] ;  /* 0x0000340001117983 */ /* 0x000ee80000300800 */
[----:B------:R-:W3:Y:S04]  /*1e410*/  LDL.LU R10, [R1+0x18] ;  /* 0x00001800010a7983 */ /* 0x000ee80000300800 */
[----:B------:R-:W3:Y:S04]  /*1e420*/  LDL.LU R7, [R1+0x14] ;  /* 0x0000140001077983 */ /* 0x000ee80000300800 */
[----:B--2---:R-:W-:Y:S04]  /*1e430*/  STS.U8 [R28+UR4+0x140], R18 ;  /* 0x000140121c007988 */ /* 0x004fe80008000004 */
[----:B------:R0:W-:Y:S04]  /*1e440*/  STS.U8 [R28+UR4+0x300], R20 ;  /* 0x000300141c007988 */ /* 0x0001e80008000004 */
[----:B------:R1:W-:Y:S04]  /*1e450*/  STS.U8 [R28+UR4+0x340], R9 ;  /* 0x000340091c007988 */ /* 0x0003e80008000004 */
[----:B------:R-:W-:Y:S04]  /*1e460*/  STS.U8 [R28+UR4+0x500], R8 ;  /* 0x000500081c007988 */ /* 0x000fe80008000004 */
        /* <DEDUP_REMOVED lines=8> */
[----:B------:R0:W-:Y:S04]  /*1e4f0*/  STS.U8 [R28+UR4+0x900], R26 ;  /* 0x0009001a1c007988 */ /* 0x0001e80008000004 */
[----:B------:R-:W2:Y:S04]  /*1e500*/  LDL.LU R22, [R1+0x44c] ;  /* 0x00044c0001167983 */ /* 0x000ea80000300800 */
[----:B----4-:R1:W-:Y:S04]  /*1e510*/  STS.U8 [R28+UR4+0x940], R29 ;  /* 0x0009401d1c007988 */ /* 0x0103e80008000004 */
[----:B------:R4:W-:Y:S04]  /*1e520*/  STS.U8 [R28+UR4+0xb00], R16 ;  /* 0x000b00101c007988 */ /* 0x0009e80008000004 */
[----:B------:R4:W-:Y:S04]  /*1e530*/  STS.U8 [R28+UR4+0xb40], R2 ;  /* 0x000b40021c007988 */ /* 0x0009e80008000004 */
[----:B0-----:R-:W2:Y:S04]  /*1e540*/  LDL.LU R26, [R1+0x448] ;  /* 0x00044800011a7983 */ /* 0x001ea80000300800 */
[----:B-1----:R-:W2:Y:S04]  /*1e550*/  LDL.LU R29, [R1+0x3f4] ;  /* 0x0003f400011d7983 */ /* 0x002ea80000300800 */
[----:B----4-:R-:W4:Y:S04]  /*1e560*/  LDL.LU R16, [R1+0x3f8] ;  /* 0x0003f80001107983 */ /* 0x010f280000300800 */
[----:B------:R-:W2:Y:S01]  /*1e570*/  LDL.LU R2, [R1+0x418] ;  /* 0x0004180001027983 */ /* 0x000ea20000300800 */
[----:B------:R-:W0:Y:S03]  /*1e580*/  S2R R18, SR_TID.X ;  /* 0x0000000000127919 */ /* 0x000e260000002100 */
[----:B------:R1:W-:Y:S04]  /*1e590*/  STS.U8 [R28+UR4+0xd00], R11 ;  /* 0x000d000b1c007988 */ /* 0x0003e80008000004 */
[----:B-1----:R-:W4:Y:S01]  /*1e5a0*/  LDL.LU R28, [R1+0x20c8] ;  /* 0x0020c800011c7983 */ /* 0x002f220000300800 */
[----:B0-----:R-:W-:-:S04]  /*1e5b0*/  LOP3.LUT R18, R18, 0x3f, RZ, 0xc0, !PT ;  /* 0x0000003f12127812 */ /* 0x001fc800078ec0ff */
[C---:B------:R-:W-:Y:S02]  /*1e5c0*/  LOP3.LUT R11, R18.reuse, 0x20, RZ, 0x3c, !PT ;  /* 0x00000020120b7812 */ /* 0x040fe400078e3cff */
[----:B------:R-:W-:-:S03]  /*1e5d0*/  LOP3.LUT R18, R18, 0x30, RZ, 0x3c, !PT ;  /* 0x0000003012127812 */ /* 0x000fc600078e3cff */
[----:B------:R-:W-:Y:S04]  /*1e5e0*/  STS.U8 [R11+UR4+0xd40], R12 ;  /* 0x000d400c0b007988 */ /* 0x000fe80008000004 */
[----:B------:R-:W-:Y:S04]  /*1e5f0*/  STS.U8 [R11+UR4+0xf00], R23 ;  /* 0x000f00170b007988 */ /* 0x000fe80008000004 */
[----:B------:R-:W-:Y:S04]  /*1e600*/  STS.U8 [R11+UR4+0xf40], R24 ;  /* 0x000f40180b007988 */ /* 0x000fe80008000004 */
[----:B--2---:R-:W-:Y:S04]  /*1e610*/  STS.U8 [R18+UR4+0x180], R2 ;  /* 0x0001800212007988 */ /* 0x004fe80008000004 */
[----:B---3--:R0:W-:Y:S04]  /*1e620*/  STS.U8 [R18+UR4+0x1c0], R0 ;  /* 0x0001c00012007988 */ /* 0x0081e80008000004 */
[----:B0-----:R-:W2:Y:S04]  /*1e630*/  LDL R0, [R1+0x6e8] ;  /* 0x0006e80001007983 */ /* 0x001ea80000100800 */
        /* <DEDUP_REMOVED lines=11> */
[----:B------:R-:W-:Y:S04]  /*1e6f0*/  STS.U8 [R18+UR4+0xdc0], R21 ;  /* 0x000dc01512007988 */ /* 0x000fe80008000004 */
[----:B------:R-:W-:Y:S04]  /*1e700*/  STS.U8 [R18+UR4+0xf80], R25 ;  /* 0x000f801912007988 */ /* 0x000fe80008000004 */
[----:B------:R-:W-:Y:S01]  /*1e710*/  STS.U8 [R18+UR4+0xfc0], R20 ;  /* 0x000fc01412007988 */ /* 0x000fe20008000004 */
[----:B------:R-:W-:Y:S01]  /*1e720*/  BAR.SYNC.DEFER_BLOCKING 0x0 ;  /* 0x0000000000007b1d */ /* 0x000fe20000010000 */
[----:B0-----:R-:W-:-:S02]  /*1e730*/  IMAD R13, R6, 0x100, R9 ;  /* 0x00000100060d7824 */ /* 0x001fc400078e0209 */
[----:B------:R-:W-:Y:S02]  /*1e740*/  IMAD R12, R14, 0x100, R15 ;  /* 0x000001000e0c7824 */ /* 0x000fe400078e020f */
[----:B------:R-:W-:Y:S02]  /*1e750*/  IMAD R14, R5, 0x100, R8 ;  /* 0x00000100050e7824 */ /* 0x000fe400078e0208 */
[----:B------:R-:W-:Y:S01]  /*1e760*/  IMAD R15, R26, 0x100, R22 ;  /* 0x000001001a0f7824 */ /* 0x000fe200078e0216 */
[----:B--2---:R-:W0:Y:S04]  /*1e770*/  LDSM.16.M88.4 R16, [R0+UR4] ;  /* 0x000000040010783b */ /* 0x004e280008000200 */
[----:B------:R-:W-:Y:S04]  /*1e780*/  LDSM.16.M88.4 R20, [R0+UR4+0x400] ;  /* 0x000400040014783b */ /* 0x000fe80008000200 */
[----:B0-----:R-:W-:Y:S01]  /*1e790*/  STL.64 [R1+0x3f0], R16 ;  /* 0x0003f01001007387 */ /* 0x001fe20000100a00 */
[----:B------:R-:W-:-:S03]  /*1e7a0*/  IMAD.MOV.U32 R3, RZ, RZ, R16 ;  /* 0x000000ffff037224 */ /* 0x000fc600078e0010 */
[----:B------:R-:W-:Y:S01]  /*1e7b0*/  STL.64 [R1+0x3f8], R18 ;  /* 0x0003f81201007387 */ /* 0x000fe20000100a00 */
[----:B------:R-:W-:-:S03]  /*1e7c0*/  IMAD.MOV.U32 R2, RZ, RZ, R17 ;  /* 0x000000ffff027224 */ /* 0x000fc600078e0011 */
[----:B------:R-:W0:Y:S04]  /*1e7d0*/  LDSM.16.M88.4 R16, [R0+UR4+0x200] ;  /* 0x000200040010783b */ /* 0x000e280008000200 */
[----:B0-----:R0:W-:Y:S01]  /*1e7e0*/  STL.64 [R1+0x400], R16 ;  /* 0x0004001001007387 */ /* 0x0011e20000100a00 */
[----:B------:R-:W-:-:S03]  /*1e7f0*/  IMAD.MOV.U32 R7, RZ, RZ, R16 ;  /* 0x000000ffff077224 */ /* 0x000fc600078e0010 */
[----:B------:R1:W-:Y:S01]  /*1e800*/  STL.64 [R1+0x408], R18 ;  /* 0x0004081201007387 */ /* 0x0003e20000100a00 */
[----:B------:R-:W-:-:S03]  /*1e810*/  IMAD.MOV.U32 R6, RZ, RZ, R17 ;  /* 0x000000ffff067224 */ /* 0x000fc600078e0011 */
[----:B0-----:R-:W2:Y:S04]  /*1e820*/  LDL.LU.64 R16, [R1+0x490] ;  /* 0x0004900001107983 */ /* 0x001ea80000300a00 */
[----:B-1----:R-:W2:Y:S04]  /*1e830*/  LDL.LU.64 R18, [R1+0x498] ;  /* 0x0004980001127983 */ /* 0x002ea80000300a00 */
[----:B------:R-:W3:Y:S04]  /*1e840*/  LDL.LU.64 R8, [R1+0x4b0] ;  /* 0x0004b00001087983 */ /* 0x000ee80000300a00 */
[----:B------:R-:W3:Y:S04]  /*1e850*/  LDL.LU.64 R10, [R1+0x4b8] ;  /* 0x0004b800010a7983 */ /* 0x000ee80000300a00 */
[----:B------:R-:W4:Y:S04]  /*1e860*/  LDL.LU.64 R24, [R1+0x60] ;  /* 0x0000600001187983 */ /* 0x000f280000300a00 */
[----:B------:R-:W2:Y:S01]  /*1e870*/  LDL.LU.64 R26, [R1+0x68] ;  /* 0x00006800011a7983 */ /* 0x000ea20000300a00 */
[----:B------:R-:W-:-:S02]  /*1e880*/  IMAD.MOV.U32 R5, RZ, RZ, R20 ;  /* 0x000000ffff057224 */ /* 0x000fc400078e0014 */
[----:B------:R-:W-:Y:S01]  /*1e890*/  IMAD.MOV.U32 R4, RZ, RZ, R21 ;  /* 0x000000ffff047224 */ /* 0x000fe200078e0015 */
[----:B------:R-:W-:Y:S02]  /*1e8a0*/  F2FP.F16.E4M3.UNPACK_B R12, R12 ;  /* 0x0000000cff0c723e */ /* 0x000fe400020006ff */
[----:B------:R-:W-:Y:S02]  /*1e8b0*/  F2FP.F16.E4M3.UNPACK_B R13, R13 ;  /* 0x0000000dff0d723e */ /* 0x000fe400020006ff */
[----:B------:R-:W-:Y:S02]  /*1e8c0*/  F2FP.F16.E4M3.UNPACK_B R14, R14 ;  /* 0x0000000eff0e723e */ /* 0x000fe400020006ff */
[----:B------:R-:W-:Y:S01]  /*1e8d0*/  F2FP.F16.E4M3.UNPACK_B R15, R15 ;  /* 0x0000000fff0f723e */ /* 0x000fe200020006ff */
[----:B--2---:R-:W-:Y:S04]  /*1e8e0*/  STL.64 [R1+0x20c0], R26 ;  /* 0x0020c01a01007387 */ /* 0x004fe80000100a00 */
[----:B----4-:R-:W-:Y:S04]  /*1e8f0*/  STL.64 [R1+0x20b8], R24 ;  /* 0x0020b81801007387 */ /* 0x010fe80000100a00 */
[----:B------:R0:W-:Y:S02]  /*1e900*/  STL.64 [R1+0x410], R20 ;  /* 0x0004101401007387 */ /* 0x0001e40000100a00 */
[----:B0-----:R-:W-:-:S02]  /*1e910*/  F2FP.F16.E4M3.UNPACK_B R20, R3 ;  /* 0x00000003ff14723e */ /* 0x001fc400020006ff */
[----:B------:R-:W-:-:S07]  /*1e920*/  F2FP.F16.E4M3.UNPACK_B R21, R2 ;  /* 0x00000002ff15723e */ /* 0x000fce00020006ff */
[----:B------:R-:W-:Y:S01]  /*1e930*/  HMMA.16816.F32 R24, R12, R20, R16 ;  /* 0x000000140c18723c */ /* 0x000fe20000001810 */
[----:B------:R-:W0:Y:S04]  /*1e940*/  LDSM.16.M88.4 R16, [R0+UR4+0x600] ;  /* 0x000600040010783b */ /* 0x000e280008000200 */
[----:B------:R-:W-:-:S14]  /*1e950*/  STL.64 [R1+0x418], R22 ;  /* 0x0004181601007387 */ /* 0x000fdc0000100a00 */
[----:B------:R-:W-:Y:S04]  /*1e960*/  STL.64 [R1+0x20], R24 ;  /* 0x0000201801007387 */ /* 0x000fe80000100a00 */
[----:B------:R-:W-:Y:S04]  /*1e970*/  STL.64 [R1+0x28], R26 ;  /* 0x0000281a01007387 */ /* 0x000fe80000100a00 */
[----:B------:R-:W1:Y:S04]  /*1e980*/  LDSM.16.M88.4 R24, [R0+UR4+0x800] ;  /* 0x000800040018783b */ /* 0x000e680008000200 */
[----:B0-----:R-:W-:Y:S04]  /*1e990*/  STL.64 [R1+0x420], R16 ;  /* 0x0004201001007387 */ /* 0x001fe80000100a00 */
[----:B------:R0:W-:Y:S02]  /*1e9a0*/  STL.64 [R1+0x428], R18 ;  /* 0x0004281201007387 */ /* 0x0001e40000100a00 */
[----:B0-----:R-:W-:-:S02]  /*1e9b0*/  F2FP.F16.E4M3.UNPACK_B R18, R7 ;  /* 0x00000007ff12723e */ /* 0x001fc400020006ff */
[----:B------:R-:W-:-:S07]  /*1e9c0*/  F2FP.F16.E4M3.UNPACK_B R19, R6 ;  /* 0x00000006ff13723e */ /* 0x000fce00020006ff */
[----:B---3--:R-:W-:-:S15]  /*1e9d0*/  HMMA.16816.F32 R8, R12, R18, R8 ;  /* 0x000000120c08723c */ /* 0x008fde0000001808 */
[----:B------:R-:W-:-:S04]  /*1e9e0*/  NOP ;  /* 0x0000000000007918 */ /* 0x000fc80000000000 */
[----:B------:R0:W-:Y:S04]  /*1e9f0*/  STL.64 [R1+0x40], R8 ;  /* 0x0000400801007387 */ /* 0x0001e80000100a00 */
[----:B------:R-:W-:Y:S04]  /*1ea00*/  STL.64 [R1+0x48], R10 ;  /* 0x0000480a01007387 */ /* 0x000fe80000100a00 */
[----:B-1----:R-:W-:Y:S04]  /*1ea10*/  STL.64 [R1+0x430], R24 ;  /* 0x0004301801007387 */ /* 0x002fe80000100a00 */
[----:B------:R-:W-:Y:S01]  /*1ea20*/  STL.64 [R1+0x438], R26 ;  /* 0x0004381a01007387 */ /* 0x000fe20000100a00 */
[----:B0-----:R-:W-:-:S02]  /*1ea30*/  IMAD.MOV.U32 R8, RZ, RZ, R24 ;  /* 0x000000ffff087224 */ /* 0x001fc400078e0018 */
[----:B------:R-:W-:Y:S02]  /*1ea40*/  IMAD.MOV.U32 R9, RZ, RZ, R25 ;  /* 0x000000ffff097224 */ /* 0x000fe400078e0019 */
[----:B------:R-:W0:Y:S04]  /*1ea50*/  LDSM.16.M88.4 R24, [R0+UR4+0xa00] ;  /* 0x000a00040018783b */ /* 0x000e280008000200 */
[----:B0-----:R-:W-:Y:S04]  /*1ea60*/  STL.64 [R1+0x440], R24 ;  /* 0x0004401801007387 */ /* 0x001fe80000100a00 */
[----:B------:R0:W-:Y:S01]  /*1ea70*/  STL.64 [R1+0x448], R26 ;  /* 0x0004481a01007387 */ /* 0x0001e20000100a00 */
[----:B------:R-:W-:-:S02]  /*1ea80*/  IMAD.MOV.U32 R6, RZ, RZ, R24 ;  /* 0x000000ffff067224 */ /* 0x000fc400078e0018 */
[----:B------:R-:W-:Y:S01]  /*1ea90*/  IMAD.MOV.U32 R7, RZ, RZ, R25 ;  /* 0x000000ffff077224 */ /* 0x000fe200078e0019 */
[----:B0-----:R-:W2:Y:S04]  /*1eaa0*/  LDL.LU.64 R26, [R1+0x20c0] ;  /* 0x0020c000011a7983 */ /* 0x001ea80000300a00 */
[----:B------:R-:W2:Y:S01]  /*1eab0*/  LDL.LU.64 R24, [R1+0x20b8] ;  /* 0x0020b80001187983 */ /* 0x000ea20000300a00 */
[----:B------:R-:W-:Y:S02]  /*1eac0*/  IMAD.MOV.U32 R3, RZ, RZ, R16 ;  /* 0x000000ffff037224 */ /* 0x000fe400078e0010 */
[----:B------:R-:W-:Y:S01]  /*1ead0*/  IMAD.MOV.U32 R2, RZ, RZ, R17 ;  /* 0x000000ffff027224 */ /* 0x000fe200078e0011 */
[----:B------:R-:W-:Y:S02]  /*1eae0*/  F2FP.F16.E4M3.UNPACK_B R16, R5 ;  /* 0x00000005ff10723e */ /* 0x000fe400020006ff */
[----:B------:R-:W-:Y:S01]  /*1eaf0*/  F2FP.F16.E4M3.UNPACK_B R17, R4 ;  /* 0x00000004ff11723e */ /* 0x000fe200020006ff */
[----:B------:R-:W-:Y:S04]  /*1eb00*/  STL.64 [R1+0x2080], R18 ;  /* 0x0020801201007387 */ /* 0x000fe80000100a00 */
[----:B------:R-:W-:Y:S02]  /*1eb10*/  STL.64 [R1+0x2078], R16 ;  /* 0x0020781001007387 */ /* 0x000fe40000100a00 */
[----:B--2---:R-:W-:Y:S02]  /*1eb20*/  HMMA.16816.F32 R24, R12, R16, R24 ;  /* 0x000000100c18723c */ /* 0x004fe40000001818 */
[----:B------:R-:W0:-:S15]  /*1eb30*/  LDSM.16.M88.4 R16, [R0+UR4+0xc00] ;  /* 0x000c00040010783b */ /* 0x000e1e0008000200 */
[----:B------:R-:W-:Y:S02]  /*1eb40*/  NOP ;  /* 0x0000000000007918 */ /* 0x000fe40000000000 */
[----:B------:R1:W-:Y:S04]  /*1eb50*/  STL.64 [R1+0x60], R24 ;  /* 0x0000601801007387 */ /* 0x0003e80000100a00 */
[----:B------:R2:W-:Y:S04]  /*1eb60*/  STL.64 [R1+0x68], R26 ;  /* 0x0000681a01007387 */ /* 0x0005e80000100a00 */
[----:B-1----:R-:W3:Y:S04]  /*1eb70*/  LDL.LU R25, [R1+0x4d4] ;  /* 0x0004d40001197983 */ /* 0x002ee80000300800 */
[----:B--2---:R-:W3:Y:S04]  /*1eb80*/  LDL.LU R27, [R1+0x4d0] ;  /* 0x0004d000011b7983 */ /* 0x004ee80000300800 */
[----:B------:R-:W2:Y:S04]  /*1eb90*/  LDL.LU R23, [R1+0x4dc] ;  /* 0x0004dc0001177983 */ /* 0x000ea80000300800 */
[----:B------:R-:W2:Y:S01]  /*1eba0*/  LDL.LU R22, [R1+0x4d8] ;  /* 0x0004d80001167983 */ /* 0x000ea20000300800 */
[----:B0-----:R-:W-:-:S02]  /*1ebb0*/  IMAD.MOV.U32 R4, RZ, RZ, R16 ;  /* 0x000000ffff047224 */ /* 0x001fc400078e0010 */
[----:B------:R-:W-:Y:S01]  /*1ebc0*/  IMAD.MOV.U32 R5, RZ, RZ, R17 ;  /* 0x000000ffff057224 */ /* 0x000fe200078e0011 */
[----:B--2---:R-:W-:Y:S04]  /*1ebd0*/  STL.64 [R1+0x2090], R22 ;  /* 0x0020901601007387 */ /* 0x004fe80000100a00 */
[----:B------:R-:W-:Y:S04]  /*1ebe0*/  STL.64 [R1+0x2088], R20 ;  /* 0x0020881401007387 */ /* 0x000fe80000100a00 */
[----:B------:R-:W-:Y:S04]  /*1ebf0*/  STL.64 [R1+0x450], R16 ;  /* 0x0004501001007387 */ /* 0x000fe80000100a00 */
[----:B------:R-:W-:Y:S04]  /*1ec00*/  STL.64 [R1+0x458], R18 ;  /* 0x0004581201007387 */ /* 0x000fe80000100a00 */
[----:B------:R-:W-:Y:S04]  /*1ec10*/  STL.64 [R1+0x20a0], R6 ;  /* 0x0020a00601007387 */ /* 0x000fe80000100a00 */
[----:B------:R0:W-:Y:S04]  /*1ec20*/  STL.64 [R1+0x2098], R4 ;  /* 0x0020980401007387 */ /* 0x0001e80000100a00 */
[----:B------:R-:W1:Y:S04]  /*1ec30*/  LDSM.16.M88.4 R16, [R0+UR4+0xe00] ;  /* 0x000e00040010783b */ /* 0x000e680008000200 */
[----:B0-----:R-:W2:Y:S04]  /*1ec40*/  LDL.LU.64 R4, [R1+0xa0] ;  /* 0x0000a00001047983 */ /* 0x001ea80000300a00 */
[----:B------:R-:W4:Y:S01]  /*1ec50*/  LDL.LU.64 R6, [R1+0xa8] ;  /* 0x0000a80001067983 */ /* 0x000f220000300a00 */
[----:B------:R-:W-:-:S02]  /*1ec60*/  F2FP.F16.E4M3.UNPACK_B R10, R3 ;  /* 0x00000003ff0a723e */ /* 0x000fc400020006ff */
[----:B------:R-:W-:Y:S01]  /*1ec70*/  F2FP.F16.E4M3.UNPACK_B R11, R2 ;  /* 0x00000002ff0b723e */ /* 0x000fe200020006ff */
[----:B----4-:R-:W-:Y:S04]  /*1ec80*/  STL.64 [R1+0x20b0], R6 ;  /* 0x0020b00601007387 */ /* 0x010fe80000100a00 */
[----:B--2---:R0:W-:Y:S04]  /*1ec90*/  STL.64 [R1+0x20a8], R4 ;  /* 0x0020a80401007387 */ /* 0x0041e80000100a00 */
[----:B0-----:R-:W2:Y:S04]  /*1eca0*/  LDL.LU.64 R4, [R1+0x80] ;  /* 0x0000800001047983 */ /* 0x001ea80000300a00 */
[----:B------:R-:W2:Y:S04]  /*1ecb0*/  LDL.LU.64 R6, [R1+0x88] ;  /* 0x0000880001067983 */ /* 0x000ea80000300a00 */
[----:B------:R-:W4:Y:S04]  /*1ecc0*/  LDL.LU R28, [R1+0x4e4] ;  /* 0x0004e400011c7983 */ /* 0x000f280000300800 */
[----:B------:R-:W4:Y:S04]  /*1ecd0*/  LDL.LU R24, [R1+0x4e0] ;  /* 0x0004e00001187983 */ /* 0x000f280000300800 */
[----:B-1----:R0:W-:Y:S04]  /*1ece0*/  STL.64 [R1+0x460], R16 ;  /* 0x0004601001007387 */ /* 0x0021e80000100a00 */
[----:B------:R1:W-:Y:S04]  /*1ecf0*/  STL.64 [R1+0x468], R18 ;  /* 0x0004681201007387 */ /* 0x0003e80000100a00 */
[----:B------:R-:W3:Y:S01]  /*1ed00*/  LDL.LU.64 R20, [R1+0x130] ;  /* 0x0001300001147983 */ /* 0x000ee20000300a00 */
[----:B------:R-:W-:-:S02]  /*1ed10*/  IMAD.MOV.U32 R2, RZ, RZ, R16 ;  /* 0x000000ffff027224 */ /* 0x000fc400078e0010 */
[----:B------:R-:W-:Y:S01]  /*1ed20*/  IMAD.MOV.U32 R3, RZ, RZ, R17 ;  /* 0x000000ffff037224 */ /* 0x000fe200078e0011 */
[----:B------:R-:W3:Y:S04]  /*1ed30*/  LDL.LU.64 R22, [R1+0x138] ;  /* 0x0001380001167983 */ /* 0x000ee80000300a00 */
[----:B0-----:R-:W3:Y:S04]  /*1ed40*/  LDL.LU.64 R16, [R1+0x3e0] ;  /* 0x0003e00001107983 */ /* 0x001ee80000300a00 */
[----:B-1----:R-:W3:Y:S04]  /*1ed50*/  LDL.LU.64 R18, [R1+0x3e8] ;  /* 0x0003e80001127983 */ /* 0x002ee80000300a00 */
[----:B------:R-:W3:Y:S04]  /*1ed60*/  LDL.LU R26, [R1+0x4ec] ;  /* 0x0004ec00011a7983 */ /* 0x000ee80000300800 */
[----:B------:R-:W3:Y:S01]  /*1ed70*/  LDL.LU R0, [R1+0x4e8] ;  /* 0x0004e80001007983 */ /* 0x000ee20000300800 */
[----:B--2---:R-:W-:-:S15]  /*1ed80*/  HMMA.16816.F32 R4, R12, R10, R4 ;  /* 0x0000000a0c04723c */ /* 0x004fde0000001804 */
[----:B------:R-:W-:-:S04]  /*1ed90*/  NOP ;  /* 0x0000000000007918 */ /* 0x000fc80000000000 */
[----:B------:R-:W-:Y:S04]  /*1eda0*/  STL.64 [R1+0x80], R4 ;  /* 0x0000800401007387 */ /* 0x000fe80000100a00 */
[----:B------:R0:W-:Y:S04]  /*1edb0*/  STL.64 [R1+0x88], R6 ;  /* 0x0000880601007387 */ /* 0x0001e80000100a00 */
[----:B0-----:R-:W2:Y:S04]  /*1edc0*/  LDL.LU.64 R6, [R1+0x20b0] ;  /* 0x0020b00001067983 */ /* 0x001ea80000300a00 */
[----:B------:R-:W2:Y:S01]  /*1edd0*/  LDL.LU.64 R4, [R1+0x20a8] ;  /* 0x0020a80001047983 */ /* 0x000ea20000300a00 */
[----:B------:R-:W-:-:S02]  /*1ede0*/  F2FP.F16.E4M3.UNPACK_B R8, R8 ;  /* 0x00000008ff08723e */ /* 0x000fc400020006ff */
[----:B------:R-:W-:-:S07]  /*1edf0*/  F2FP.F16.E4M3.UNPACK_B R9, R9 ;  /* 0x00000009ff09723e */ /* 0x000fce00020006ff */
[----:B--2---:R-:W-:-:S15]  /*1ee00*/  HMMA.16816.F32 R4, R12, R8, R4 ;  /* 0x000000080c04723c */ /* 0x004fde0000001804 */
[----:B------:R-:W-:-:S04]  /*1ee10*/  NOP ;  /* 0x0000000000007918 */ /* 0x000fc80000000000 */
[----:B------:R-:W-:Y:S04]  /*1ee20*/  STL.64 [R1+0xa0], R4 ;  /* 0x0000a00401007387 */ /* 0x000fe80000100a00 */
[----:B------:R0:W-:Y:S04]  /*1ee30*/  STL.64 [R1+0xa8], R6 ;  /* 0x0000a80601007387 */ /* 0x0001e80000100a00 */
[----:B0-----:R-:W2:Y:S04]  /*1ee40*/  LDL.LU.64 R6, [R1+0x20a0] ;  /* 0x0020a00001067983 */ /* 0x001ea80000300a00 */
[----:B------:R-:W3:Y:S04]  /*1ee50*/  LDL.LU.64 R4, [R1+0x2098] ;  /* 0x0020980001047983 */ /* 0x000ee80000300a00 */
[----:B------:R-:W-:Y:S04]  /*1ee60*/  STL.64 [R1+0x2070], R10 ;  /* 0x0020700a01007387 */ /* 0x000fe80000100a00 */
[----:B------:R0:W-:Y:S04]  /*1ee70*/  STL.64 [R1+0x2068], R8 ;  /* 0x0020680801007387 */ /* 0x0001e80000100a00 */
[----:B0-----:R-:W4:Y:S04]  /*1ee80*/  LDL.LU.64 R8, [R1+0x120] ;  /* 0x0001200001087983 */ /* 0x001f280000300a00 */
[----:B------:R-:W4:Y:S01]  /*1ee90*/  LDL.LU.64 R10, [R1+0x128] ;  /* 0x00012800010a7983 */ /* 0x000f220000300a00 */
[----:B--2---:R-:W-:-:S02]  /*1eea0*/  F2FP.F16.E4M3.UNPACK_B R6, R6 ;  /* 0x00000006ff06723e */ /* 0x004fc400020006ff */
[----:B------:R-:W-:-:S07]  /*1eeb0*/  F2FP.F16.E4M3.UNPACK_B R7, R7 ;  /* 0x00000007ff07723e */ /* 0x000fce00020006ff */
[----:B---3--:R-:W-:-:S15]  /*1eec0*/  HMMA.16816.F32 R20, R12, R6, R20 ;  /* 0x000000060c14723c */ /* 0x008fde0000001814 */
[----:B------:R-:W-:-:S04]  /*1eed0*/  NOP ;  /* 0x0000000000007918 */ /* 0x000fc80000000000 */
[----:B------:R-:W-:Y:S04]  /*1eee0*/  STL.64 [R1+0x130], R20 ;  /* 0x0001301401007387 */ /* 0x000fe80000100a00 */
[----:B------:R0:W-:Y:S04]  /*1eef0*/  STL.64 [R1+0x138], R22 ;  /* 0x0001381601007387 */ /* 0x0001e80000100a00 */
[----:B0-----:R-:W2:Y:S01]  /*1ef00*/  LDL.LU.64 R22, [R1+0x2090] ;  /* 0x0020900001167983 */ /* 0x001ea20000300a00 */
[----:B------:R-:W-:Y:S02]  /*1ef10*/  F2FP.F16.E4M3.UNPACK_B R4, R4 ;  /* 0x00000004ff04723e */ /* 0x000fe400020006ff */
[----:B------:R-:W-:-:S02]  /*1ef20*/  F2FP.F16.E4M3.UNPACK_B R5, R5 ;  /* 0x00000005ff05723e */ /* 0x000fc400020006ff */
[----:B------:R-:W-:Y:S02]  /*1ef30*/  F2FP.F16.E4M3.UNPACK_B R2, R2 ;  /* 0x00000002ff02723e */ /* 0x000fe400020006ff */
[----:B------:R-:W-:Y:S01]  /*1ef40*/  F2FP.F16.E4M3.UNPACK_B R3, R3 ;  /* 0x00000003ff03723e */ /* 0x000fe200020006ff */
[----:B------:R-:W3:Y:S02]  /*1ef50*/  LDL.LU.64 R20, [R1+0x2088] ;  /* 0x0020880001147983 */ /* 0x000ee40000300a00 */
[C---:B------:R-:W-:Y:S08]  /*1ef60*/  HMMA.16816.F32 R16, R12.reuse, R4, R16 ;  /* 0x000000040c10723c */ /* 0x040ff00000001810 */
[----:B----4-:R-:W-:Y:S11]  /*1ef70*/  HMMA.16816.F32 R8, R12, R2, R8 ;  /* 0x000000020c08723c */ /* 0x010ff60000001808 */
[----:B------:R-:W-:Y:S04]  /*1ef80*/  STL.64 [R1+0x3e0], R16 ;  /* 0x0003e01001007387 */ /* 0x000fe80000100a00 */
[----:B------:R0:W-:Y:S01]  /*1ef90*/  STL [R1+0x3e8], R18 ;  /* 0x0003e81201007387 */ /* 0x0001e20000100800 */
[----:B------:R-:W-:-:S03]  /*1efa0*/  IMAD.MOV.U32 R29, RZ, RZ, R19 ;  /* 0x000000ffff1d7224 */ /* 0x000fc600078e0013 */
[----:B0-----:R-:W4:Y:S04]  /*1efb0*/  LDL.LU.64 R18, [R1+0x2080] ;  /* 0x0020800001127983 */ /* 0x001f280000300a00 */
[----:B------:R-:W3:Y:S04]  /*1efc0*/  LDL.LU.64 R16, [R1+0x2078] ;  /* 0x0020780001107983 */ /* 0x000ee80000300a00 */
[----:B------:R-:W-:Y:S04]  /*1efd0*/  STL.64 [R1+0x2060], R6 ;  /* 0x0020600601007387 */ /* 0x000fe80000100a00 */
[----:B------:R0:W-:Y:S04]  /*1efe0*/  STL.64 [R1+0x2058], R4 ;  /* 0x0020580401007387 */ /* 0x0001e80000100a00 */
[----:B------:R-:W-:Y:S04]  /*1eff0*/  STL [R1+0x1de8], R29 ;  /* 0x001de81d01007387 */ /* 0x000fe80000100800 */
[----:B0-----:R-:W3:Y:S04]  /*1f000*/  LDL.LU.64 R4, [R1+0x3d0] ;  /* 0x0003d00001047983 */ /* 0x001ee80000300a00 */
[----:B------:R-:W3:Y:S04]  /*1f010*/  LDL.LU.64 R6, [R1+0x3d8] ;  /* 0x0003d80001067983 */ /* 0x000ee80000300a00 */
[----:B------:R-:W-:Y:S04]  /*1f020*/  STL.64 [R1+0x120], R8 ;  /* 0x0001200801007387 */ /* 0x000fe80000100a00 */
[----:B------:R-:W-:Y:S01]  /*1f030*/  STL.64 [R1+0x128], R10 ;  /* 0x0001280a01007387 */ /* 0x000fe20000100a00 */
[----:B--2---:R-:W-:-:S03]  /*1f040*/  IMAD R13, R22, 0x100, R23 ;  /* 0x00000100160d7824 */ /* 0x004fc600078e0217 */
[----:B------:R-:W2:Y:S04]  /*1f050*/  LDL.LU R23, [R1+0x50c] ;  /* 0x00050c0001177983 */ /* 0x000ea80000300800 */
[----:B--2---:R-:W-:Y:S04]  /*1f060*/  STL [R1+0x2030], R23 ;  /* 0x0020301701007387 */ /* 0x004fe80000100800 */
[----:B------:R-:W2:Y:S01]  /*1f070*/  LDL.LU R22, [R1+0x508] ;  /* 0x0005080001167983 */ /* 0x000ea20000300800 */
[----:B------:R-:W-:Y:S02]  /*1f080*/  IMAD R12, R27, 0x100, R25 ;  /* 0x000001001b0c7824 */ /* 0x000fe400078e0219 */
[----:B------:R-:W-:-:S02]  /*1f090*/  IMAD R14, R24, 0x100, R28 ;  /* 0x00000100180e7824 */ /* 0x000fc400078e021c */
[----:B------:R-:W-:Y:S01]  /*1f0a0*/  IMAD R15, R0, 0x100, R26 ;  /* 0x00000100000f7824 */ /* 0x000fe200078e021a */
[----:B------:R-:W-:Y:S02]  /*1f0b0*/  F2FP.F16.E4M3.UNPACK_B R13, R13 ;  /* 0x0000000dff0d723e */ /* 0x000fe400020006ff */
[----:B------:R-:W-:Y:S02]  /*1f0c0*/  F2FP.F16.E4M3.UNPACK_B R12, R12 ;  /* 0x0000000cff0c723e */ /* 0x000fe400020006ff */
[----:B------:R-:W-:Y:S02]  /*1f0d0*/  F2FP.F16.E4M3.UNPACK_B R14, R14 ;  /* 0x0000000eff0e723e */ /* 0x000fe400020006ff */
[----:B------:R-:W-:-:S07]  /*1f0e0*/  F2FP.F16.E4M3.UNPACK_B R15, R15 ;  /* 0x0000000fff0f723e */ /* 0x000fce00020006ff */
[C---:B---3--:R-:W-:Y:S01]  /*1f0f0*/  HMMA.16816.F32 R24, R12.reuse, R20, R4 ;  /* 0x000000140c18723c */ /* 0x048fe20000001804 */
[----:B--2---:R0:W-:Y:S04]  /*1f100*/  STL [R1+0x2034], R22 ;  /* 0x0020341601007387 */ /* 0x0041e80000100800 */
[----:B0-----:R-:W2:Y:S04]  /*1f110*/  LDL.LU R22, [R1+0x4f4] ;  /* 0x0004f40001167983 */ /* 0x001ea80000300800 */
[----:B------:R-:W2:Y:S04]  /*1f120*/  LDL.LU R23, [R1+0x4fc] ;  /* 0x0004fc0001177983 */ /* 0x000ea80000300800 */
[----:B------:R-:W3:Y:S04]  /*1f130*/  LDL.LU.64 R8, [R1+0x3b0] ;  /* 0x0003b00001087983 */ /* 0x000ee80000300a00 */
[----:B------:R-:W3:Y:S04]  /*1f140*/  LDL.LU.64 R10, [R1+0x3b8] ;  /* 0x0003b800010a7983 */ /* 0x000ee80000300a00 */
[----:B------:R-:W3:Y:S04]  /*1f150*/  LDL.LU.64 R4, [R1+0x3a0] ;  /* 0x0003a00001047983 */ /* 0x000ee80000300a00 */
[----:B------:R-:W3:Y:S04]  /*1f160*/  LDL.LU.64 R6, [R1+0x3a8] ;  /* 0x0003a80001067983 */ /* 0x000ee80000300a00 */
[----:B------:R0:W-:Y:S04]  /*1f170*/  STL.64 [R1+0x3d0], R24 ;  /* 0x0003d01801007387 */ /* 0x0001e80000100a00 */
[----:B------:R1:W-:Y:S04]  /*1f180*/  STL.64 [R1+0x3d8], R26 ;  /* 0x0003d81a01007387 */ /* 0x0003e80000100a00 */
[----:B0-----:R-:W3:Y:S04]  /*1f190*/  LDL.LU.64 R24, [R1+0x380] ;  /* 0x0003800001187983 */ /* 0x001ee80000300a00 */
[----:B-1----:R-:W3:Y:S04]  /*1f1a0*/  LDL.LU.64 R26, [R1+0x388] ;  /* 0x00038800011a7983 */ /* 0x002ee80000300a00 */
[----:B--2---:R-:W-:Y:S04]  /*1f1b0*/  STL.64 [R1+0x2040], R22 ;  /* 0x0020401601007387 */ /* 0x004fe80000100a00 */
[----:B------:R0:W-:Y:S04]  /*1f1c0*/  STL.64 [R1+0x2038], R20 ;  /* 0x0020381401007387 */ /* 0x0001e80000100a00 */
[----:B0-----:R-:W4:Y:S04]  /*1f1d0*/  LDL.LU.64 R20, [R1+0x3c0] ;  /* 0x0003c00001147983 */ /* 0x001f280000300a00 */
[----:B------:R-:W4:Y:S02]  /*1f1e0*/  LDL.LU.64 R22, [R1+0x3c8] ;  /* 0x0003c80001167983 */ /* 0x000f240000300a00 */
[----:B----4-:R-:W-:-:S15]  /*1f1f0*/  HMMA.16816.F32 R20, R12, R18, R20 ;  /* 0x000000120c14723c */ /* 0x010fde0000001814 */
[----:B------:R-:W-:-:S04]  /*1f200*/  NOP ;  /* 0x0000000000007918 */ /* 0x000fc80000000000 */
[----:B------:R0:W-:Y:S01]  /*1f210*/  STL.64 [R1+0x3c0], R20 ;  /* 0x0003c01401007387 */ /* 0x0001e20000100a00 */
[----:B------:R-:W-:Y:S02]  /*1f220*/  IMAD.MOV.U32 R29, RZ, RZ, R22 ;  /* 0x000000ffff1d7224 */ /* 0x000fe400078e0016 */
[----:B------:R-:W-:Y:S01]  /*1f230*/  IMAD.MOV.U32 R28, RZ, RZ, R23 ;  /* 0x000000ffff1c7224 */ /* 0x000fe200078e0017 */
[----:B0-----:R-:W2:Y:S04]  /*1f240*/  LDL.LU.64 R20, [R1+0x110] ;  /* 0x0001100001147983 */ /* 0x001ea80000300a00 */
[----:B------:R-:W4:Y:S01]  /*1f250*/  LDL.LU.64 R22, [R1+0x118] ;  /* 0x0001180001167983 */ /* 0x000f220000300a00 */
[C---:B---3--:R-:W-:Y:S03]  /*1f260*/  HMMA.16816.F32 R8, R12.reuse, R16, R8 ;  /* 0x000000100c08723c */ /* 0x048fe60000001808 */
[----:B----4-:R-:W-:Y:S04]  /*1f270*/  STL.64 [R1+0x2050], R22 ;  /* 0x0020501601007387 */ /* 0x010fe80000100a00 */
[----:B--2---:R0:W-:Y:S04]  /*1f280*/  STL.64 [R1+0x2048], R20 ;  /* 0x0020481401007387 */ /* 0x0041e80000100a00 */
[----:B0-----:R-:W2:Y:S04]  /*1f290*/  LDL.LU.64 R20, [R1+0x370] ;  /* 0x0003700001147983 */ /* 0x001ea80000300a00 */
[----:B------:R-:W2:Y:S04]  /*1f2a0*/  LDL.LU.64 R22, [R1+0x378] ;  /* 0x0003780001167983 */ /* 0x000ea80000300a00 */
[----:B------:R-:W-:Y:S04]  /*1f2b0*/  STL.64 [R1+0x3b0], R8 ;  /* 0x0003b00801007387 */ /* 0x000fe80000100a00 */
[----:B------:R0:W-:Y:S04]  /*1f2c0*/  STL.64 [R1+0x3b8], R10 ;  /* 0x0003b80a01007387 */ /* 0x0001e80000100a00 */
[----:B0-----:R-:W3:Y:S04]  /*1f2d0*/  LDL.LU.64 R10, [R1+0x2070] ;  /* 0x00207000010a7983 */ /* 0x001ee80000300a00 */
[----:B------:R-:W4:Y:S04]  /*1f2e0*/  LDL.LU.64 R8, [R1+0x2068] ;  /* 0x0020680001087983 */ /* 0x000f280000300a00 */
[----:B------:R-:W-:Y:S04]  /*1f2f0*/  STL.64 [R1+0x2028], R18 ;  /* 0x0020281201007387 */ /* 0x000fe80000100a00 */
[----:B------:R0:W-:Y:S04]  /*1f300*/  STL.64 [R1+0x2020], R16 ;  /* 0x0020201001007387 */ /* 0x0001e80000100a00 */
[----:B0-----:R-:W4:Y:S04]  /*1f310*/  LDL.LU.64 R16, [R1+0x390] ;  /* 0x0003900001107983 */ /* 0x001f280000300a00 */
[----:B------:R-:W4:Y:S01]  /*1f320*/  LDL.LU.64 R18, [R1+0x398] ;  /* 0x0003980001127983 */ /* 0x000f220000300a00 */
[----:B---3--:R-:W-:-:S15]  /*1f330*/  HMMA.16816.F32 R4, R12, R10, R4 ;  /* 0x0000000a0c04723c */ /* 0x008fde0000001804 */
[----:B------:R-:W-:-:S04]  /*1f340*/  NOP ;  /* 0x0000000000007918 */ /* 0x000fc80000000000 */
[----:B------:R-:W-:Y:S04]  /*1f350*/  STL.64 [R1+0x3a0], R4 ;  /* 0x0003a00401007387 */ /* 0x000fe80000100a00 */
[----:B------:R0:W-:Y:S04]  /*1f360*/  STL.64 [R1+0x3a8], R6 ;  /* 0x0003a80601007387 */ /* 0x0001e80000100a00 */
[----:B0-----:R-:W3:Y:S04]  /*1f370*/  LDL.LU.64 R6, [R1+0x2060] ;  /* 0x0020600001067983 */ /* 0x001ee80000300a00 */
[----:B------:R-:W2:Y:S01]  /*1f380*/  LDL.LU.64 R4, [R1+0x2058] ;  /* 0x0020580001047983 */ /* 0x000ea20000300a00 */
[----:B----4-:R-:W-:-:S15]  /*1f390*/  HMMA.16816.F32 R16, R12, R8, R16 ;  /* 0x000000080c10723c */ /* 0x010fde0000001810 */
[----:B------:R-:W-:-:S04]  /*1f3a0*/  NOP ;  /* 0x0000000000007918 */ /* 0x000fc80000000000 */
[----:B------:R0:W-:Y:S04]  /*1f3b0*/  STL.64 [R1+0x390], R16 ;  /* 0x0003901001007387 */ /* 0x0001e80000100a00 */
[----:B------:R1:W-:Y:S04]  /*1f3c0*/  STL.64 [R1+0x398], R18 ;  /* 0x0003981201007387 */ /* 0x0003e80000100a00 */
[----:B0-----:R-:W4:Y:S04]  /*1f3d0*/  LDL.LU.64 R16, [R1+0x360] ;  /* 0x0003600001107983 */ /* 0x001f280000300a00 */
[----:B-1----:R-:W4:Y:S01]  /*1f3e0*/  LDL.LU.64 R18, [R1+0x368] ;  /* 0x0003680001127983 */ /* 0x002f220000300a00 */
[C---:B---3--:R-:W-:Y:S08]  /*1f3f0*/  HMMA.16816.F32 R24, R12.reuse, R6, R24 ;  /* 0x000000060c18723c */ /* 0x048ff00000001818 */
[C---:B--2---:R-:W-:Y:S11]  /*1f400*/  HMMA.16816.F32 R20, R12.reuse, R4, R20 ;  /* 0x000000040c14723c */ /* 0x044ff60000001814 */
[----:B------:R0:W-:Y:S04]  /*1f410*/  STL.64 [R1+0x380], R24 ;  /* 0x0003801801007387 */ /* 0x0001e80000100a00 */
[----:B------:R1:W-:Y:S04]  /*1f420*/  STL.64 [R1+0x388], R26 ;  /* 0x0003881a01007387 */ /* 0x0003e80000100a00 */
[----:B0-----:R-:W2:Y:S04]  /*1f430*/  LDL.LU.64 R24, [R1+0x340] ;  /* 0x0003400001187983 */ /* 0x001ea80000300a00 */
[----:B-1----:R-:W2:Y:S04]  /*1f440*/  LDL.LU.64 R26, [R1+0x348] ;  /* 0x00034800011a7983 */ /* 0x002ea80000300a00 */
[----:B------:R-:W-:Y:S04]  /*1f450*/  STL.64 [R1+0x370], R20 ;  /* 0x0003701401007387 */ /* 0x000fe80000100a00 */
[----:B------:R0:W-:Y:S04]  /*1f460*/  STL.64 [R1+0x378], R22 ;  /* 0x0003781601007387 */ /* 0x0001e80000100a00 */
[----:B0-----:R-:W3:Y:S04]  /*1f470*/  LDL.LU.64 R22, [R1+0x2050] ;  /* 0x0020500001167983 */ /* 0x001ee80000300a00 */
[----:B------:R-:W3:Y:S04]  /*1f480*/  LDL.LU.64 R20, [R1+0x2048] ;  /* 0x0020480001147983 */ /* 0x000ee80000300a00 */
[----:B------:R-:W-:Y:S04]  /*1f490*/  STL.64 [R1+0x2008], R6 ;  /* 0x0020080601007387 */ /* 0x000fe80000100a00 */
[----:B------:R0:W-:Y:S04]  /*1f4a0*/  STL.64 [R1+0x2000], R4 ;  /* 0x0020000401007387 */ /* 0x0001e80000100a00 */
[----:B0-----:R-:W2:Y:S04]  /*1f4b0*/  LDL.LU.64 R4, [R1+0x350] ;  /* 0x0003500001047983 */ /* 0x001ea80000300a00 */
[----:B------:R-:W2:Y:S04]  /*1f4c0*/  LDL.LU.64 R6, [R1+0x358] ;  /* 0x0003580001067983 */ /* 0x000ea80000300a00 */
[----:B------:R-:W2:Y:S01]  /*1f4d0*/  LDL.LU R0, [R1+0x518] ;  /* 0x0005180001007983 */ /* 0x000ea20000300800 */
[----:B---3--:R-:W-:Y:S03]  /*1f4e0*/  HMMA.16816.F32 R12, R12, R2, R20 ;  /* 0x000000020c0c723c */ /* 0x008fe60000001814 */
[----:B------:R-:W3:Y:S04]  /*1f4f0*/  LDL.LU.64 R22, [R1+0x2040] ;  /* 0x0020400001167983 */ /* 0x000ee80000300a00 */
[----:B------:R-:W4:-:S12]  /*1f500*/  LDL.LU.64 R20, [R1+0x2038] ;  /* 0x0020380001147983 */ /* 0x000f180000300a00 */
[----:B------:R0:W-:Y:S04]  /*1f510*/  STL.64 [R1+0x110], R12 ;  /* 0x0001100c01007387 */ /* 0x0001e80000100a00 */
[----:B------:R1:W-:Y:S04]  /*1f520*/  STL.64 [R1+0x118], R14 ;  /* 0x0001180e01007387 */ /* 0x0003e80000100a00 */
[----:B0-----:R-:W3:Y:S04]  /*1f530*/  LDL.LU R12, [R1+0x4f0] ;  /* 0x0004f000010c7983 */ /* 0x001ee80000300800 */
[----:B------:R-:W2:Y:S04]  /*1f540*/  LDL.LU R13, [R1+0x4f8] ;  /* 0x0004f800010d7983 */ /* 0x000ea80000300800 */
[----:B-1----:R-:W4:Y:S04]  /*1f550*/  LDL.LU R14, [R1+0x504] ;  /* 0x00050400010e7983 */ /* 0x002f280000300800 */
[----:B------:R-:W4:Y:S01]  /*1f560*/  LDL.LU R15, [R1+0x500] ;  /* 0x00050000010f7983 */ /* 0x000f220000300800 */
[----:B---3--:R-:W-:-:S02]  /*1f570*/  IMAD R12, R12, 0x100, R22 ;  /* 0x000001000c0c7824 */ /* 0x008fc400078e0216 */
[----:B--2---:R-:W-:Y:S01]  /*1f580*/  IMAD R13, R13, 0x100, R23 ;  /* 0x000001000d0d7824 */ /* 0x004fe200078e0217 */
[----:B------:R-:W2:Y:S04]  /*1f590*/  LDL.LU R22, [R1+0x2034] ;  /* 0x0020340001167983 */ /* 0x000ea80000300800 */
[----:B------:R-:W2:Y:S01]  /*1f5a0*/  LDL.LU R23, [R1+0x2030] ;  /* 0x0020300001177983 */ /* 0x000ea20000300800 */
[----:B----4-:R-:W-:Y:S01]  /*1f5b0*/  IMAD R14, R15, 0x100, R14 ;  /* 0x000001000f0e7824 */ /* 0x010fe200078e020e */
[----:B------:R-:W-:Y:S02]  /*1f5c0*/  F2FP.F16.E4M3.UNPACK_B R12, R12 ;  /* 0x0000000cff0c723e */ /* 0x000fe400020006ff */
[----:B------:R-:W-:Y:S02]  /*1f5d0*/  F2FP.F16.E4M3.UNPACK_B R13, R13 ;  /* 0x0000000dff0d723e */ /* 0x000fe400020006ff */
[----:B------:R-:W-:Y:S01]  /*1f5e0*/  F2FP.F16.E4M3.UNPACK_B R14, R14 ;  /* 0x0000000eff0e723e */ /* 0x000fe200020006ff */
[----:B--2---:R-:W-:-:S05]  /*1f5f0*/  IMAD R15, R22, 0x100, R23 ;  /* 0x00000100160f7824 */ /* 0x004fca00078e0217 */
[----:B------:R-:W-:-:S07]  /*1f600*/  F2FP.F16.E4M3.UNPACK_B R15, R15 ;  /* 0x0000000fff0f723e */ /* 0x000fce00020006ff */
[----:B------:R-:W-:-:S15]  /*1f610*/  HMMA.16816.F32 R16, R12, R20, R16 ;  /* 0x000000140c10723c */ /* 0x000fde0000001810 */
[----:B------:R-:W-:-:S04]  /*1f620*/  NOP ;  /* 0x0000000000007918 */ /* 0x000fc80000000000 */
[----:B------:R-:W-:Y:S04]  /*1f630*/  STL.64 [R1+0x360], R16 ;  /* 0x0003601001007387 */ /* 0x000fe80000100a00 */
[----:B------:R0:W-:Y:S04]  /*1f640*/  STL.64 [R1+0x368], R18 ;  /* 0x0003681201007387 */ /* 0x0001e80000100a00 */
[----:B0-----:R-:W2:Y:S04]  /*1f650*/  LDL.LU.64 R18, [R1+0x2028] ;  /* 0x0020280001127983 */ /* 0x001ea80000300a00 */
[----:B------:R-:W3:Y:S04]  /*1f660*/  LDL.LU.64 R16, [R1+0x2020] ;  /* 0x0020200001107983 */ /* 0x000ee80000300a00 */
[----:B------:R-:W-:Y:S01]  /*1f670*/  STL.64 [R1+0x1fe8], R20 ;  /* 0x001fe81401007387 */ /* 0x000fe20000100a00 */
[----:B--2---:R-:W-:-:S15]  /*1f680*/  HMMA.16816.F32 R4, R12, R18, R4 ;  /* 0x000000120c04723c */ /* 0x004fde0000001804 */
[----:B------:R-:W-:-:S04]  /*1f690*/  NOP ;  /* 0x0000000000007918 */ /* 0x000fc80000000000 */
[----:B------:R0:W-:Y:S04]  /*1f6a0*/  STL.64 [R1+0x350], R4 ;  /* 0x0003500401007387 */ /* 0x0001e80000100a00 */
[----:B------:R1:W-:Y:S04]  /*1f6b0*/  STL.64 [R1+0x358], R6 ;  /* 0x0003580601007387 */ /* 0x0003e80000100a00 */
[----:B0-----:R-:W2:Y:S04]  /*1f6c0*/  LDL.LU.64 R4, [R1+0x320] ;  /* 0x0003200001047983 */ /* 0x001ea80000300a00 */
[----:B-1----:R-:W4:Y:S01]  /*1f6d0*/  LDL.LU.64 R6, [R1+0x328] ;  /* 0x0003280001067983 */ /* 0x002f220000300a00 */
[----:B---3--:R-:W-:-:S15]  /*1f6e0*/  HMMA.16816.F32 R20, R12, R16, R24 ;  /* 0x000000100c14723c */ /* 0x008fde0000001818 */
[----:B------:R-:W-:-:S04]  /*1f6f0*/  NOP ;  /* 0x0000000000007918 */ /* 0x000fc80000000000 */
[----:B------:R-:W-:Y:S04]  /*1f700*/  STL.64 [R1+0x340], R20 ;  /* 0x0003401401007387 */ /* 0x000fe80000100a00 */
[----:B------:R-:W-:Y:S04]  /*1f710*/  STL.64 [R1+0x348], R22 ;  /* 0x0003481601007387 */ /* 0x000fe80000100a00 */
[----:B----4-:R-:W-:Y:S04]  /*1f720*/  STL.64 [R1+0x2018], R6 ;  /* 0x0020180601007387 */ /* 0x010fe80000100a00 */
[----:B--2---:R0:W-:Y:S04]  /*1f730*/  STL.64 [R1+0x2010], R4 ;  /* 0x0020100401007387 */ /* 0x0041e80000100a00 */
[----:B0-----:R-:W2:Y:S04]  /*1f740*/  LDL.LU.64 R4, [R1+0x330] ;  /* 0x0003300001047983 */ /* 0x001ea80000300a00 */
[----:B------:R-:W2:Y:S04]  /*1f750*/  LDL.LU.64 R6, [R1+0x338] ;  /* 0x0003380001067983 */ /* 0x000ea80000300a00 */
[----:B------:R-:W3:Y:S04]  /*1f760*/  LDL.LU.64 R20, [R1+0x300] ;  /* 0x0003000001147983 */ /* 0x000ee80000300a00 */
[----:B------:R-:W4:Y:S01]  /*1f770*/  LDL.LU.64 R22, [R1+0x308] ;  /* 0x0003080001167983 */ /* 0x000f220000300a00 */
[C---:B--2---:R-:W-:Y:S03]  /*1f780*/  HMMA.16816.F32 R4, R12.reuse, R10, R4 ;  /* 0x0000000a0c04723c */ /* 0x044fe60000001804 */
[----:B----4-:R-:W-:Y:S04]  /*1f790*/  STL.64 [R1+0x1ff8], R22 ;  /* 0x001ff81601007387 */ /* 0x010fe80000100a00 */
[----:B---3--:R0:W-:Y:S04]  /*1f7a0*/  STL.64 [R1+0x1ff0], R20 ;  /* 0x001ff01401007387 */ /* 0x0081e80000100a00 */
[----:B0-----:R-:W2:Y:S04]  /*1f7b0*/  LDL.LU.64 R20, [R1+0x310] ;  /* 0x0003100001147983 */ /* 0x001ea80000300a00 */
[----:B------:R-:W2:Y:S04]  /*1f7c0*/  LDL.LU.64 R22, [R1+0x318] ;  /* 0x0003180001167983 */ /* 0x000ea80000300a00 */
[----:B------:R-:W3:Y:S04]  /*1f7d0*/  LDL.LU R25, [R1+0x524] ;  /* 0x0005240001197983 */ /* 0x000ee80000300800 */
[----:B------:R-:W3:Y:S04]  /*1f7e0*/  LDL.LU R27, [R1+0x520] ;  /* 0x00052000011b7983 */ /* 0x000ee80000300800 */
[----:B------:R-:W4:Y:S04]  /*1f7f0*/  LDL.LU R24, [R1+0x52c] ;  /* 0x00052c0001187983 */ /* 0x000f280000300800 */
[----:B------:R-:W4:Y:S04]  /*1f800*/  LDL.LU R26, [R1+0x528] ;  /* 0x00052800011a7983 */ /* 0x000f280000300800 */
[----:B------:R0:W-:Y:S04]  /*1f810*/  STL.64 [R1+0x1fe0], R18 ;  /* 0x001fe01201007387 */ /* 0x0001e80000100a00 */
[----:B0-----:R-:W2:Y:S04]  /*1f820*/  LDL.LU R18, [R1+0x510] ;  /* 0x0005100001127983 */ /* 0x001ea80000300800 */
[----:B------:R-:W2:Y:S04]  /*1f830*/  LDL.LU R19, [R1+0x51c] ;  /* 0x00051c0001137983 */ /* 0x000ea80000300800 */
[----:B------:R0:W-:Y:S04]  /*1f840*/  STL.64 [R1+0x1fd8], R16 ;  /* 0x001fd81001007387 */ /* 0x0001e80000100a00 */
[----:B0-----:R-:W2:Y:S04]  /*1f850*/  LDL.LU R17, [R1+0x514] ;  /* 0x0005140001117983 */ /* 0x001ea80000300800 */
[----:B------:R-:W-:Y:S04]  /*1f860*/  STL.64 [R1+0x330], R4 ;  /* 0x0003300401007387 */ /* 0x000fe80000100a00 */
[----:B------:R0:W-:Y:S04]  /*1f870*/  STL.64 [R1+0x338], R6 ;  /* 0x0003380601007387 */ /* 0x0001e80000100a00 */
[----:B0-----:R-:W2:Y:S04]  /*1f880*/  LDL.LU.64 R6, [R1+0x2018] ;  /* 0x0020180001067983 */ /* 0x001ea80000300a00 */
[----:B------:R-:W2:Y:S02]  /*1f890*/  LDL.LU.64 R4, [R1+0x2010] ;  /* 0x0020100001047983 */ /* 0x000ea40000300a00 */
        /* <DEDUP_REMOVED lines=8> */
[----:B0-----:R-:W3:Y:S04]  /*1f920*/  LDL.LU.64 R8, [R1+0x100] ;  /* 0x0001000001087983 */ /* 0x001ee80000300a00 */
[----:B------:R-:W3:Y:S01]  /*1f930*/  LDL.LU.64 R10, [R1+0x108] ;  /* 0x00010800010a7983 */ /* 0x000ee20000300a00 */
[----:B--2---:R-:W-:-:S15]  /*1f940*/  HMMA.16816.F32 R20, R12, R6, R20 ;  /* 0x000000060c14723c */ /* 0x004fde0000001814 */
[----:B------:R-:W-:-:S04]  /*1f950*/  NOP ;  /* 0x0000000000007918 */ /* 0x000fc80000000000 */
[----:B------:R-:W-:Y:S04]  /*1f960*/  STL.64 [R1+0x310], R20 ;  /* 0x0003101401007387 */ /* 0x000fe80000100a00 */
[----:B------:R0:W-:Y:S04]  /*1f970*/  STL.64 [R1+0x318], R22 ;  /* 0x0003181601007387 */ /* 0x0001e80000100a00 */
[----:B0-----:R-:W3:Y:S04]  /*1f980*/  LDL.LU.64 R22, [R1+0x1ff8] ;  /* 0x001ff80001167983 */ /* 0x001ee80000300a00 */
[----:B------:R-:W3:Y:S02]  /*1f990*/  LDL.LU.64 R20, [R1+0x1ff0] ;  /* 0x001ff00001147983 */ /* 0x000ee40000300a00 */
[----:B---3--:R-:W-:-:S15]  /*1f9a0*/  HMMA.16816.F32 R20, R12, R4, R20 ;  /* 0x000000040c14723c */ /* 0x008fde0000001814 */
[----:B------:R-:W-:-:S04]  /*1f9b0*/  NOP ;  /* 0x0000000000007918 */ /* 0x000fc80000000000 */
[----:B------:R0:W-:Y:S04]  /*1f9c0*/  STL.64 [R1+0x300], R20 ;  /* 0x0003001401007387 */ /* 0x0001e80000100a00 */
[----:B------:R1:W-:Y:S04]  /*1f9d0*/  STL.64 [R1+0x308], R22 ;  /* 0x0003081601007387 */ /* 0x0003e80000100a00 */
[----:B0-----:R-:W2:Y:S04]  /*1f9e0*/  LDL.LU.64 R20, [R1+0x1fe8] ;  /* 0x001fe80001147983 */ /* 0x001ea80000300a00 */
[----:B------:R-:W-:Y:S04]  /*1f9f0*/  STL.64 [R1+0x1fa0], R6 ;  /* 0x001fa00601007387 */ /* 0x000fe80000100a00 */
[----:B------:R0:W-:Y:S04]  /*1fa00*/  STL.64 [R1+0x1f98], R4 ;  /* 0x001f980401007387 */ /* 0x0001e80000100a00 */
[----:B-1----:R-:W3:Y:S04]  /*1fa10*/  LDL.LU R23, [R1+0x544] ;  /* 0x0005440001177983 */ /* 0x002ee80000300800 */
[----:B------:R-:W3:Y:S01]  /*1fa20*/  LDL.LU R22, [R1+0x540] ;  /* 0x0005400001167983 */ /* 0x000ee20000300800 */
[----:B0-----:R-:W-:Y:S01]  /*1fa30*/  HMMA.16816.F32 R4, R12, R2, R8 ;  /* 0x000000020c04723c */ /* 0x001fe20000001808 */
[----:B------:R-:W-:-:S02]  /*1fa40*/  IMAD R12, R18, 0x100, R17 ;  /* 0x00000100120c7824 */ /* 0x000fc400078e0211 */
[----:B------:R-:W-:-:S15]  /*1fa50*/  IMAD R13, R0, 0x100, R19 ;  /* 0x00000100000d7824 */ /* 0x000fde00078e0213 */
[----:B------:R-:W-:Y:S01]  /*1fa60*/  NOP ;  /* 0x0000000000007918 */ /* 0x000fe20000000000 */
[----:B------:R-:W-:Y:S04]  /*1fa70*/  STL.64 [R1+0x100], R4 ;  /* 0x0001000401007387 */ /* 0x000fe80000100a00 */
[----:B------:R-:W-:Y:S04]  /*1fa80*/  STL.64 [R1+0x108], R6 ;  /* 0x0001080601007387 */ /* 0x000fe80000100a00 */
[----:B------:R-:W2:Y:S04]  /*1fa90*/  LDL.LU.64 R16, [R1+0x2f0] ;  /* 0x0002f00001107983 */ /* 0x000ea80000300a00 */
[----:B------:R-:W2:Y:S04]  /*1faa0*/  LDL.LU.64 R18, [R1+0x2f8] ;  /* 0x0002f80001127983 */ /* 0x000ea80000300a00 */
[----:B------:R-:W2:Y:S04]  /*1fab0*/  LDL.LU.64 R8, [R1+0x2d0] ;  /* 0x0002d00001087983 */ /* 0x000ea80000300a00 */
[----:B------:R-:W2:Y:S04]  /*1fac0*/  LDL.LU.64 R10, [R1+0x2d8] ;  /* 0x0002d800010a7983 */ /* 0x000ea80000300a00 */
[----:B--2---:R-:W-:Y:S04]  /*1fad0*/  STL.64 [R1+0x1fd0], R10 ;  /* 0x001fd00a01007387 */ /* 0x004fe80000100a00 */
[----:B------:R0:W-:Y:S04]  /*1fae0*/  STL.64 [R1+0x1fc8], R8 ;  /* 0x001fc80801007387 */ /* 0x0001e80000100a00 */
[----:B0-----:R-:W2:Y:S04]  /*1faf0*/  LDL.LU.64 R8, [R1+0x2e0] ;  /* 0x0002e00001087983 */ /* 0x001ea80000300a00 */
[----:B------:R-:W2:Y:S04]  /*1fb00*/  LDL.LU.64 R10, [R1+0x2e8] ;  /* 0x0002e800010a7983 */ /* 0x000ea80000300a00 */
[----:B------:R-:W2:Y:S04]  /*1fb10*/  LDL.LU.64 R4, [R1+0x2b0] ;  /* 0x0002b00001047983 */ /* 0x000ea80000300a00 */
[----:B------:R-:W2:Y:S01]  /*1fb20*/  LDL.LU.64 R6, [R1+0x2b8] ;  /* 0x0002b80001067983 */ /* 0x000ea20000300a00 */
[----:B------:R-:W-:-:S02]  /*1fb30*/  IMAD R14, R27, 0x100, R25 ;  /* 0x000001001b0e7824 */ /* 0x000fc400078e0219 */
[----:B----4-:R-:W-:Y:S01]  /*1fb40*/  IMAD R15, R26, 0x100, R24 ;  /* 0x000001001a0f7824 */ /* 0x010fe200078e0218 */
[----:B------:R-:W-:Y:S02]  /*1fb50*/  F2FP.F16.E4M3.UNPACK_B R12, R12 ;  /* 0x0000000cff0c723e */ /* 0x000fe400020006ff */
[----:B------:R-:W-:Y:S02]  /*1fb60*/  F2FP.F16.E4M3.UNPACK_B R13, R13 ;  /* 0x0000000dff0d723e */ /* 0x000fe400020006ff */
[----:B------:R-:W-:Y:S02]  /*1fb70*/  F2FP.F16.E4M3.UNPACK_B R14, R14 ;  /* 0x0000000eff0e723e */ /* 0x000fe400020006ff */
[----:B------:R-:W-:Y:S01]  /*1fb80*/  F2FP.F16.E4M3.UNPACK_B R15, R15 ;  /* 0x0000000fff0f723e */ /* 0x000fe200020006ff */
[----:B--2---:R-:W-:Y:S04]  /*1fb90*/  STL.64 [R1+0x1fb0], R6 ;  /* 0x001fb00601007387 */ /* 0x004fe80000100a00 */
[----:B------:R0:W-:Y:S04]  /*1fba0*/  STL.64 [R1+0x1fa8], R4 ;  /* 0x001fa80401007387 */ /* 0x0001e80000100a00 */
[----:B0-----:R-:W2:Y:S04]  /*1fbb0*/  LDL.LU.64 R4, [R1+0x2c0] ;  /* 0x0002c00001047983 */ /* 0x001ea80000300a00 */
[----:B------:R-:W2:Y:S04]  /*1fbc0*/  LDL.LU.64 R6, [R1+0x2c8] ;  /* 0x0002c80001067983 */ /* 0x000ea80000300a00 */
[----:B------:R-:W4:Y:S04]  /*1fbd0*/  LDL.LU R0, [R1+0x54c] ;  /* 0x00054c0001007983 */ /* 0x000f280000300800 */
[----:B------:R-:W2:Y:S04]  /*1fbe0*/  LDL.LU.64 R24, [R1+0x290] ;  /* 0x0002900001187983 */ /* 0x000ea80000300a00 */
[----:B------:R-:W2:Y:S01]  /*1fbf0*/  LDL.LU.64 R26, [R1+0x298] ;  /* 0x00029800011a7983 */ /* 0x000ea20000300a00 */
[C---:B------:R-:W-:Y:S03]  /*1fc00*/  HMMA.16816.F32 R16, R12.reuse, R20, R16 ;  /* 0x000000140c10723c */ /* 0x040fe60000001810 */
[----:B--2---:R-:W-:Y:S04]  /*1fc10*/  STL.64 [R1+0x1f90], R26 ;  /* 0x001f901a01007387 */ /* 0x004fe80000100a00 */
[----:B------:R0:W-:Y:S04]  /*1fc20*/  STL.64 [R1+0x1f88], R24 ;  /* 0x001f881801007387 */ /* 0x0001e80000100a00 */
[----:B0-----:R-:W2:Y:S04]  /*1fc30*/  LDL.LU.64 R24, [R1+0x2a0] ;  /* 0x0002a00001187983 */ /* 0x001ea80000300a00 */
[----:B------:R-:W2:Y:S04]  /*1fc40*/  LDL.LU.64 R26, [R1+0x2a8] ;  /* 0x0002a800011a7983 */ /* 0x000ea80000300a00 */
[----:B------:R-:W-:Y:S04]  /*1fc50*/  STL.64 [R1+0x2f0], R16 ;  /* 0x0002f01001007387 */ /* 0x000fe80000100a00 */
[----:B------:R0:W-:Y:S04]  /*1fc60*/  STL.64 [R1+0x2f8], R18 ;  /* 0x0002f81201007387 */ /* 0x0001e80000100a00 */
[----:B0-----:R-:W2:Y:S04]  /*1fc70*/  LDL.LU.64 R18, [R1+0x1fe0] ;  /* 0x001fe00001127983 */ /* 0x001ea80000300a00 */
        /* <DEDUP_REMOVED lines=24> */
[----:B------:R-:W3:Y:S04]  /*1fe00*/  LDL.LU.64 R4, [R1+0x1f98] ;  /* 0x001f980001047983 */ /* 0x000ee80000300a00 */
[----:B------:R0:W-:Y:S04]  /*1fe10*/  STL.64 [R1+0x1f68], R10 ;  /* 0x001f680a01007387 */ /* 0x0001e80000100a00 */
[----:B0-----:R-:W3:Y:S04]  /*1fe20*/  LDL.LU R10, [R1+0x53c] ;  /* 0x00053c00010a7983 */ /* 0x001ee80000300800 */
[----:B------:R-:W3:Y:S04]  /*1fe30*/  LDL.LU R11, [R1+0x538] ;  /* 0x00053800010b7983 */ /* 0x000ee80000300800 */
[----:B------:R0:W-:Y:S04]  /*1fe40*/  STL.64 [R1+0x1f60], R8 ;  /* 0x001f600801007387 */ /* 0x0001e80000100a00 */
[----:B0-----:R-:W3:Y:S04]  /*1fe50*/  LDL.LU R8, [R1+0x534] ;  /* 0x0005340001087983 */ /* 0x001ee80000300800 */
[----:B------:R-:W3:Y:S01]  /*1fe60*/  LDL.LU R9, [R1+0x530] ;  /* 0x0005300001097983 */ /* 0x000ee20000300800 */
        /* <DEDUP_REMOVED lines=11> */
[----:B-1----:R-:W2:Y:S04]  /*1ff20*/  LDL.LU.64 R26, [R1+0x288] ;  /* 0x00028800011a7983 */ /* 0x002ea80000300a00 */
[----:B------:R-:W-:Y:S04]  /*1ff30*/  STL.64 [R1+0x1f78], R6 ;  /* 0x001f780601007387 */ /* 0x000fe80000100a00 */
[----:B------:R0:W-:Y:S04]  /*1ff40*/  STL.64 [R1+0x1f70], R4 ;  /* 0x001f700401007387 */ /* 0x0001e80000100a00 */
[----:B0-----:R-:W3:Y:S04]  /*1ff50*/  LDL.LU.64 R4, [R1+0xf0] ;  /* 0x0000f00001047983 */ /* 0x001ee80000300a00 */
[----:B------:R-:W3:Y:S02]  /*1ff60*/  LDL.LU.64 R6, [R1+0xf8] ;  /* 0x0000f80001067983 */ /* 0x000ee40000300a00 */
[----:B---3--:R-:W-:Y:S02]  /*1ff70*/  HMMA.16816.F32 R4, R12, R2, R4 ;  /* 0x000000020c04723c */ /* 0x008fe40000001804 */
[----:B------:R-:W4:Y:S01]  /*1ff80*/  LDL.LU R15, [R1+0x548] ;  /* 0x00054800010f7983 */ /* 0x000f220000300800 */
[----:B------:R-:W-:-:S02]  /*1ff90*/  IMAD R12, R9, 0x100, R8 ;  /* 0x00000100090c7824 */ /* 0x000fc400078e0208 */
[----:B------:R-:W-:-:S14]  /*1ffa0*/  IMAD R13, R11, 0x100, R10 ;  /* 0x000001000b0d7824 */ /* 0x000fdc00078e020a */
[----:B------:R0:W-:Y:S04]  /*1ffb0*/  STL.64 [R1+0xf0], R4 ;  /* 0x0000f00401007387 */ /* 0x0001e80000100a00 */
[----:B------:R1:W-:Y:S04]  /*1ffc0*/  STL.64 [R1+0xf8], R6 ;  /* 0x0000f80601007387 */ /* 0x0003e80000100a00 */
[----:B0-----:R-:W3:Y:S04]  /*1ffd0*/  LDL.LU.64 R4, [R1+0x270] ;  /* 0x0002700001047983 */ /* 0x001ee80000300a00 */
[----:B-1----:R-:W3:Y:S04]  /*1ffe0*/  LDL.LU.64 R6, [R1+0x278] ;  /* 0x0002780001067983 */ /* 0x002ee80000300a00 */
[----:B------:R-:W3:Y:S04]  /*1fff0*/  LDL.LU.64 R8, [R1+0x260] ;  /* 0x0002600001087983 */ /* 0x000ee80000300a00 */
[----:B------:R-:W3:Y:S01]  /*20000*/  LDL.LU.64 R10, [R1+0x268] ;  /* 0x00026800010a7983 */ /* 0x000ee20000300a00 */
[----:B------:R-:W-:-:S03]  /*20010*/  IMAD R14, R22, 0x100, R23 ;  /* 0x00000100160e7824 */ /* 0x000fc600078e0217 */
[----:B------:R-:W3:Y:S04]  /*20020*/  LDL.LU R23, [R1+0x56c] ;  /* 0x00056c0001177983 */ /* 0x000ee80000300800 */
[----:B------:R-:W3:Y:S01]  /*20030*/  LDL.LU R22, [R1+0x568] ;  /* 0x0005680001167983 */ /* 0x000ee20000300800 */
[----:B------:R-:W-:Y:S02]  /*20040*/  F2FP.F16.E4M3.UNPACK_B R12, R12 ;  /* 0x0000000cff0c723e */ /* 0x000fe400020006ff */
[----:B------:R-:W-:Y:S02]  /*20050*/  F2FP.F16.E4M3.UNPACK_B R13, R13 ;  /* 0x0000000dff0d723e */ /* 0x000fe400020006ff */
[----:B------:R-:W-:Y:S01]  /*20060*/  F2FP.F16.E4M3.UNPACK_B R14, R14 ;  /* 0x0000000eff0e723e */ /* 0x000fe200020006ff */
[----:B----4-:R-:W-:-:S02]  /*20070*/  IMAD R15, R15, 0x100, R0 ;  /* 0x000001000f0f7824 */ /* 0x010fc400078e0200 */
[----:B------:R-:W4:Y:S03]  /*20080*/  LDL.LU R0, [R1+0x1f80] ;  /* 0x001f800001007983 */ /* 0x000f260000300800 */
[----:B------:R-:W-:-:S07]  /*20090*/  F2FP.F16.E4M3.UNPACK_B R15, R15 ;  /* 0x0000000fff0f723e */ /* 0x000fce00020006ff */
[C---:B--2---:R-:W-:Y:S08]  /*200a0*/  HMMA.16816.F32 R24, R12.reuse, R20, R24 ;  /* 0x000000140c18723c */ /* 0x044ff00000001818 */
[C---:B---3--:R-:W-:Y:S08]  /*200b0*/  HMMA.16816.F32 R4, R12.reuse, R18, R4 ;  /* 0x000000120c04723c */ /* 0x048ff00000001804 */
[C---:B------:R-:W-:Y:S03]  /*200c0*/  HMMA.16816.F32 R8, R12.reuse, R16, R8 ;  /* 0x000000100c08723c */ /* 0x040fe60000001808 */
        /* <DEDUP_REMOVED lines=12> */
[----:B------:R-:W-:Y:S04]  /*20190*/  STL.64 [R1+0x260], R8 ;  /* 0x0002600801007387 */ /* 0x000fe80000100a00 */
[----:B------:R0:W-:Y:S04]  /*201a0*/  STL.64 [R1+0x268], R10 ;  /* 0x0002680a01007387 */ /* 0x0001e80000100a00 */
[----:B0-----:R-:W2:Y:S04]  /*201b0*/  LDL.LU.64 R10, [R1+0x1f68] ;  /* 0x001f6800010a7983 */ /* 0x001ea80000300a00 */
[----:B------:R-:W3:Y:S04]  /*201c0*/  LDL.LU.64 R8, [R1+0x1f60] ;  /* 0x001f600001087983 */ /* 0x000ee80000300a00 */
[----:B------:R-:W-:Y:S04]  /*201d0*/  STL.64 [R1+0x1f38], R18 ;  /* 0x001f381201007387 */ /* 0x000fe80000100a00 */
[----:B------:R0:W-:Y:S04]  /*201e0*/  STL.64 [R1+0x1f30], R16 ;  /* 0x001f301001007387 */ /* 0x0001e80000100a00 */
[----:B0-----:R-:W2:Y:S04]  /*201f0*/  LDL.LU.64 R16, [R1+0x250] ;  /* 0x0002500001107983 */ /* 0x001ea80000300a00 */
[----:B------:R-:W2:Y:S02]  /*20200*/  LDL.LU.64 R18, [R1+0x258] ;  /* 0x0002580001127983 */ /* 0x000ea40000300a00 */
[----:B--2---:R-:W-:-:S15]  /*20210*/  HMMA.16816.F32 R16, R12, R10, R16 ;  /* 0x0000000a0c10723c */ /* 0x004fde0000001810 */
[----:B------:R-:W-:-:S04]  /*20220*/  NOP ;  /* 0x0000000000007918 */ /* 0x000fc80000000000 */
[----:B------:R-:W-:Y:S04]  /*20230*/  STL.64 [R1+0x250], R16 ;  /* 0x0002501001007387 */ /* 0x000fe80000100a00 */
[----:B------:R3:W-:Y:S02]  /*20240*/  STL.64 [R1+0x258], R18 ;  /* 0x0002581201007387 */ /* 0x0007e40000100a00 */
[----:B---3--:R-:W-:Y:S02]  /*20250*/  HMMA.16816.F32 R16, R12, R8, R20 ;  /* 0x000000080c10723c */ /* 0x008fe40000001814 */
[----:B------:R-:W2:Y:S04]  /*20260*/  LDL.LU.64 R20, [R1+0xe0] ;  /* 0x0000e00001147983 */ /* 0x000ea80000300a00 */
[----:B------:R-:W3:-:S13]  /*20270*/  LDL.LU.64 R22, [R1+0xe8] ;  /* 0x0000e80001167983 */ /* 0x000eda0000300a00 */
[----:B------:R-:W-:Y:S04]  /*20280*/  STL.64 [R1+0x240], R16 ;  /* 0x0002401001007387 */ /* 0x000fe80000100a00 */
[----:B------:R-:W-:Y:S04]  /*20290*/  STL.64 [R1+0x248], R18 ;  /* 0x0002481201007387 */ /* 0x000fe80000100a00 */
[----:B---3--:R-:W-:Y:S04]  /*202a0*/  STL.64 [R1+0x1f58], R22 ;  /* 0x001f581601007387 */ /* 0x008fe80000100a00 */
[----:B--2---:R0:W-:Y:S04]  /*202b0*/  STL.64 [R1+0x1f50], R20 ;  /* 0x001f501401007387 */ /* 0x0041e80000100a00 */
[----:B0-----:R-:W2:Y:S04]  /*202c0*/  LDL.LU.64 R20, [R1+0x220] ;  /* 0x0002200001147983 */ /* 0x001ea80000300a00 */
[----:B------:R-:W2:Y:S04]  /*202d0*/  LDL.LU.64 R22, [R1+0x228] ;  /* 0x0002280001167983 */ /* 0x000ea80000300a00 */
[----:B------:R-:W-:Y:S04]  /*202e0*/  STL.64 [R1+0x1f28], R10 ;  /* 0x001f280a01007387 */ /* 0x000fe80000100a00 */
[----:B------:R0:W-:Y:S04]  /*202f0*/  STL.64 [R1+0x1f20], R8 ;  /* 0x001f200801007387 */ /* 0x0001e80000100a00 */
[----:B------:R-:W3:Y:S04]  /*20300*/  LDL.LU.64 R16, [R1+0x210] ;  /* 0x0002100001107983 */ /* 0x000ee80000300a00 */
[----:B------:R-:W3:Y:S01]  /*20310*/  LDL.LU.64 R18, [R1+0x218] ;  /* 0x0002180001127983 */ /* 0x000ee20000300a00 */
[----:B0-----:R-:W-:-:S15]  /*20320*/  HMMA.16816.F32 R8, R12, R6, R24 ;  /* 0x000000060c08723c */ /* 0x001fde0000001818 */
[----:B------:R-:W-:-:S04]  /*20330*/  NOP ;  /* 0x0000000000007918 */ /* 0x000fc80000000000 */
[----:B------:R0:W-:Y:S04]  /*20340*/  STL.64 [R1+0x230], R8 ;  /* 0x0002300801007387 */ /* 0x0001e80000100a00 */
[----:B------:R1:W-:Y:S04]  /*20350*/  STL.64 [R1+0x238], R10 ;  /* 0x0002380a01007387 */ /* 0x0003e80000100a00 */
[----:B0-----:R-:W3:Y:S04]  /*20360*/  LDL.LU.64 R8, [R1+0x200] ;  /* 0x0002000001087983 */ /* 0x001ee80000300a00 */
[----:B-1----:R-:W3:Y:S04]  /*20370*/  LDL.LU.64 R10, [R1+0x208] ;  /* 0x00020800010a7983 */ /* 0x002ee80000300a00 */
[----:B------:R-:W3:Y:S04]  /*20380*/  LDL.LU.64 R24, [R1+0x1f0] ;  /* 0x0001f00001187983 */ /* 0x000ee80000300a00 */
[----:B------:R-:W3:Y:S01]  /*20390*/  LDL.LU.64 R26, [R1+0x1f8] ;  /* 0x0001f800011a7983 */ /* 0x000ee20000300a00 */
[----:B--2---:R-:W-:-:S15]  /*203a0*/  HMMA.16816.F32 R20, R12, R4, R20 ;  /* 0x000000040c14723c */ /* 0x004fde0000001814 */
[----:B------:R-:W-:-:S04]  /*203b0*/  NOP ;  /* 0x0000000000007918 */ /* 0x000fc80000000000 */
[----:B------:R-:W-:Y:S04]  /*203c0*/  STL.64 [R1+0x220], R20 ;  /* 0x0002201401007387 */ /* 0x000fe80000100a00 */
[----:B------:R0:W-:Y:S04]  /*203d0*/  STL.64 [R1+0x228], R22 ;  /* 0x0002281601007387 */ /* 0x0001e80000100a00 */
[----:B0-----:R-:W2:Y:S04]  /*203e0*/  LDL.LU.64 R22, [R1+0x1f58] ;  /* 0x001f580001167983 */ /* 0x001ea80000300a00 */
[----:B------:R-:W2:Y:S04]  /*203f0*/  LDL.LU.64 R20, [R1+0x1f50] ;  /* 0x001f500001147983 */ /* 0x000ea80000300a00 */
[----:B------:R0:W-:Y:S04]  /*20400*/  STL.64 [R1+0x1f18], R6 ;  /* 0x001f180601007387 */ /* 0x0001e80000100a00 */
[----:B0-----:R-:W3:Y:S04]  /*20410*/  LDL.LU R6, [R1+0x564] ;  /* 0x0005640001067983 */ /* 0x001ee80000300800 */
[----:B------:R-:W3:Y:S04]  /*20420*/  LDL.LU R7, [R1+0x560] ;  /* 0x0005600001077983 */ /* 0x000ee80000300800 */
[----:B------:R0:W-:Y:S04]  /*20430*/  STL.64 [R1+0x1f10], R4 ;  /* 0x001f100401007387 */ /* 0x0001e80000100a00 */
[----:B0-----:R-:W3:Y:S04]  /*20440*/  LDL.LU R4, [R1+0x55c] ;  /* 0x00055c0001047983 */ /* 0x001ee80000300800 */
[----:B------:R-:W3:Y:S01]  /*20450*/  LDL.LU R5, [R1+0x558] ;  /* 0x0005580001057983 */ /* 0x000ee20000300800 */
[----:B--2---:R-:W-:Y:S03]  /*20460*/  HMMA.16816.F32 R12, R12, R2, R20 ;  /* 0x000000020c0c723c */ /* 0x004fe60000001814 */
[----:B------:R-:W2:Y:S04]  /*20470*/  LDL.LU.64 R22, [R1+0x1f48] ;  /* 0x001f480001167983 */ /* 0x000ea80000300a00 */
[----:B------:R-:W2:-:S12]  /*20480*/  LDL.LU.64 R20, [R1+0x1f40] ;  /* 0x001f400001147983 */ /* 0x000e980000300a00 */
[----:B------:R-:W-:Y:S04]  /*20490*/  STL.64 [R1+0xe0], R12 ;  /* 0x0000e00c01007387 */ /* 0x000fe80000100a00 */
[----:B------:R0:W-:Y:S04]  /*204a0*/  STL.64 [R1+0xe8], R14 ;  /* 0x0000e80e01007387 */ /* 0x0001e80000100a00 */
[----:B0-----:R-:W2:Y:S04]  /*204b0*/  LDL.LU R14, [R1+0x554] ;  /* 0x00055400010e7983 */ /* 0x001ea80000300800 */
[----:B------:R-:W2:Y:S01]  /*204c0*/  LDL.LU R15, [R1+0x550] ;  /* 0x00055000010f7983 */ /* 0x000ea20000300800 */
[----:B---3--:R-:W-:-:S03]  /*204d0*/  IMAD R13, R5, 0x100, R4 ;  /* 0x00000100050d7824 */ /* 0x008fc600078e0204 */
[----:B------:R-:W3:Y:S02]  /*204e0*/  LDL.LU.64 R4, [R1+0x1e0] ;  /* 0x0001e00001047983 */ /* 0x000ee40000300a00 */
[----:B------:R-:W-:Y:S01]  /*204f0*/  F2FP.F16.E4M3.UNPACK_B R13, R13 ;  /* 0x0000000dff0d723e */ /* 0x000fe200020006ff */
[----:B--2---:R-:W-:Y:S02]  /*20500*/  IMAD R12, R15, 0x100, R14 ;  /* 0x000001000f0c7824 */ /* 0x004fe400078e020e */
[----:B------:R-:W-:Y:S02]  /*20510*/  IMAD R14, R7, 0x100, R6 ;  /* 0x00000100070e7824 */ /* 0x000fe400078e0206 */
[----:B------:R-:W-:Y:S01]  /*20520*/  IMAD R15, R22, 0x100, R23 ;  /* 0x00000100160f7824 */ /* 0x000fe200078e0217 */
[----:B------:R-:W3:Y:S01]  /*20530*/  LDL.LU.64 R6, [R1+0x1e8] ;  /* 0x0001e80001067983 */ /* 0x000ee20000300a00 */
[----:B------:R-:W-:Y:S02]  /*20540*/  F2FP.F16.E4M3.UNPACK_B R12, R12 ;  /* 0x0000000cff0c723e */ /* 0x000fe400020006ff */
[----:B------:R-:W-:-:S02]  /*20550*/  F2FP.F16.E4M3.UNPACK_B R14, R14 ;  /* 0x0000000eff0e723e */ /* 0x000fc400020006ff */
[----:B------:R-:W-:-:S07]  /*20560*/  F2FP.F16.E4M3.UNPACK_B R15, R15 ;  /* 0x0000000fff0f723e */ /* 0x000fce00020006ff */
[----:B------:R-:W-:-:S15]  /*20570*/  HMMA.16816.F32 R16, R12, R20, R16 ;  /* 0x000000140c10723c */ /* 0x000fde0000001810 */
[----:B------:R-:W-:-:S04]  /*20580*/  NOP ;  /* 0x0000000000007918 */ /* 0x000fc80000000000 */
[----:B------:R-:W-:Y:S04]  /*20590*/  STL.64 [R1+0x210], R16 ;  /* 0x0002101001007387 */ /* 0x000fe80000100a00 */
[----:B------:R0:W-:Y:S04]  /*205a0*/  STL.64 [R1+0x218], R18 ;  /* 0x0002181201007387 */ /* 0x0001e80000100a00 */
[----:B0-----:R-:W2:Y:S04]  /*205b0*/  LDL.LU.64 R18, [R1+0x1f38] ;  /* 0x001f380001127983 */ /* 0x001ea80000300a00 */
[----:B------:R-:W3:Y:S01]  /*205c0*/  LDL.LU.64 R16, [R1+0x1f30] ;  /* 0x001f300001107983 */ /* 0x000ee20000300a00 */
[C---:B--2---:R-:W-:Y:S08]  /*205d0*/  HMMA.16816.F32 R8, R12.reuse, R18, R8 ;  /* 0x000000120c08723c */ /* 0x044ff00000001808 */
[C---:B---3--:R-:W-:Y:S11]  /*205e0*/  HMMA.16816.F32 R24, R12.reuse, R16, R24 ;  /* 0x000000100c18723c */ /* 0x048ff60000001818 */
[----:B------:R-:W-:Y:S04]  /*205f0*/  STL.64 [R1+0x200], R8 ;  /* 0x0002000801007387 */ /* 0x000fe80000100a00 */
[----:B------:R0:W-:Y:S04]  /*20600*/  STL.64 [R1+0x208], R10 ;  /* 0x0002080a01007387 */ /* 0x0001e80000100a00 */
[----:B0-----:R-:W2:Y:S04]  /*20610*/  LDL.LU.64 R10, [R1+0x1f28] ;  /* 0x001f2800010a7983 */ /* 0x001ea80000300a00 */
[----:B------:R-:W3:Y:S04]  /*20620*/  LDL.LU.64 R8, [R1+0x1f20] ;  /* 0x001f200001087983 */ /* 0x000ee80000300a00 */
[----:B------:R0:W-:Y:S04]  /*20630*/  STL.64 [R1+0x1ee8], R18 ;  /* 0x001ee81201007387 */ /* 0x0001e80000100a00 */
[----:B0-----:R-:W2:Y:S04]  /*20640*/  LDL.LU R18, [R1+0x584] ;  /* 0x0005840001127983 */ /* 0x001ea80000300800 */
[----:B------:R-:W-:Y:S04]  /*20650*/  STL.64 [R1+0x1f0], R24 ;  /* 0x0001f01801007387 */ /* 0x000fe80000100a00 */
[----:B------:R-:W-:Y:S04]  /*20660*/  STL.64 [R1+0x1f8], R26 ;  /* 0x0001f81a01007387 */ /* 0x000fe80000100a00 */
[----:B------:R-:W2:Y:S04]  /*20670*/  LDL.LU R19, [R1+0x580] ;  /* 0x0005800001137983 */ /* 0x000ea80000300800 */
[----:B------:R0:W-:Y:S04]  /*20680*/  STL.64 [R1+0x1ee0], R16 ;  /* 0x001ee01001007387 */ /* 0x0001e80000100a00 */
[----:B0-----:R-:W3:Y:S04]  /*20690*/  LDL.LU R16, [R1+0x57c] ;  /* 0x00057c0001107983 */ /* 0x001ee80000300800 */
[----:B------:R-:W3:Y:S04]  /*206a0*/  LDL.LU R17, [R1+0x578] ;  /* 0x0005780001117983 */ /* 0x000ee80000300800 */
[----:B--2---:R-:W-:Y:S04]  /*206b0*/  STL.64 [R1+0x1ef8], R18 ;  /* 0x001ef81201007387 */ /* 0x004fe80000100a00 */
[----:B---3--:R0:W-:Y:S02]  /*206c0*/  STL.64 [R1+0x1ef0], R16 ;  /* 0x001ef01001007387 */ /* 0x0081e40000100a00 */
[----:B0-----:R-:W-:Y:S02]  /*206d0*/  HMMA.16816.F32 R16, R12, R10, R4 ;  /* 0x0000000a0c10723c */ /* 0x001fe40000001804 */
[----:B------:R-:W2:Y:S04]  /*206e0*/  LDL.LU.64 R4, [R1+0x1d0] ;  /* 0x0001d00001047983 */ /* 0x000ea80000300a00 */
[----:B------:R-:W2:-:S13]  /*206f0*/  LDL.LU.64 R6, [R1+0x1d8] ;  /* 0x0001d80001067983 */ /* 0x000e9a0000300a00 */
[----:B------:R0:W-:Y:S04]  /*20700*/  STL.64 [R1+0x1e0], R16 ;  /* 0x0001e01001007387 */ /* 0x0001e80000100a00 */
[----:B------:R1:W-:Y:S04]  /*20710*/  STL.64 [R1+0x1e8], R18 ;  /* 0x0001e81201007387 */ /* 0x0003e80000100a00 */
[----:B0-----:R-:W3:Y:S04]  /*20720*/  LDL.LU.64 R16, [R1+0x1b0] ;  /* 0x0001b00001107983 */ /* 0x001ee80000300a00 */
[----:B-1----:R-:W2:Y:S04]  /*20730*/  LDL.LU.64 R18, [R1+0x1b8] ;  /* 0x0001b80001127983 */ /* 0x002ea80000300a00 */
[----:B--2---:R-:W-:Y:S04]  /*20740*/  STL.64 [R1+0x1f08], R18 ;  /* 0x001f081201007387 */ /* 0x004fe80000100a00 */
[----:B---3--:R0:W-:Y:S04]  /*20750*/  STL.64 [R1+0x1f00], R16 ;  /* 0x001f001001007387 */ /* 0x0081e80000100a00 */
[----:B0-----:R-:W2:Y:S04]  /*20760*/  LDL.LU.64 R16, [R1+0x1c0] ;  /* 0x0001c00001107983 */ /* 0x001ea80000300a00 */
[----:B------:R-:W2:Y:S04]  /*20770*/  LDL.LU.64 R18, [R1+0x1c8] ;  /* 0x0001c80001127983 */ /* 0x000ea80000300a00 */
[----:B------:R-:W3:Y:S04]  /*20780*/  LDL.LU R22, [R1+0x590] ;  /* 0x0005900001167983 */ /* 0x000ee80000300800 */
[----:B------:R-:W2:Y:S04]  /*20790*/  LDL.LU R25, [R1+0x59c] ;  /* 0x00059c0001197983 */ /* 0x000ea80000300800 */
[----:B------:R-:W2:Y:S04]  /*207a0*/  LDL.LU R23, [R1+0x598] ;  /* 0x0005980001177983 */ /* 0x000ea80000300800 */
[----:B------:R-:W2:Y:S04]  /*207b0*/  LDL.LU R27, [R1+0x5a4] ;  /* 0x0005a400011b7983 */ /* 0x000ea80000300800 */
[----:B------:R-:W2:Y:S04]  /*207c0*/  LDL.LU R24, [R1+0x5a0] ;  /* 0x0005a00001187983 */ /* 0x000ea80000300800 */
[----:B------:R-:W2:Y:S01]  /*207d0*/  LDL.LU R26, [R1+0x5ac] ;  /* 0x0005ac00011a7983 */ /* 0x000ea20000300800 */
[C---:B------:R-:W-:Y:S03]  /*207e0*/  HMMA.16816.F32 R4, R12.reuse, R8, R4 ;  /* 0x000000080c04723c */ /* 0x040fe60000001804 */
[----:B--2---:R0:W-:Y:S04]  /*207f0*/  STL.64 [R1+0x1e88], R26 ;  /* 0x001e881a01007387 */ /* 0x0041e80000100a00 */
[----:B0-----:R-:W2:Y:S04]  /*20800*/  LDL.LU R26, [R1+0x58c] ;  /* 0x00058c00011a7983 */ /* 0x001ea80000300800 */
[----:B------:R-:W2:Y:S04]  /*20810*/  LDL.LU R27, [R1+0x588] ;  /* 0x00058800011b7983 */ /* 0x000ea80000300800 */
[----:B------:R0:W-:Y:S04]  /*20820*/  STL.64 [R1+0x1e80], R24 ;  /* 0x001e801801007387 */ /* 0x0001e80000100a00 */
[----:B0-----:R-:W2:Y:S04]  /*20830*/  LDL.LU R24, [R1+0x574] ;  /* 0x0005740001187983 */ /* 0x001ea80000300800 */
[----:B------:R-:W2:Y:S04]  /*20840*/  LDL.LU R25, [R1+0x570] ;  /* 0x0005700001197983 */ /* 0x000ea80000300800 */
        /* <DEDUP_REMOVED lines=20> */
[----:B------:R-:W-:Y:S04]  /*20990*/  STL.64 [R1+0x1ea8], R6 ;  /* 0x001ea80601007387 */ /* 0x000fe80000100a00 */
[----:B------:R0:W-:Y:S02]  /*209a0*/  STL.64 [R1+0x1ea0], R4 ;  /* 0x001ea00401007387 */ /* 0x0001e40000100a00 */
[----:B0-----:R-:W-:-:S15]  /*209b0*/  HMMA.16816.F32 R4, R12, R2, R8 ;  /* 0x000000020c04723c */ /* 0x001fde0000001808 */
[----:B------:R-:W-:-:S04]  /*209c0*/  NOP ;  /* 0x0000000000007918 */ /* 0x000fc80000000000 */
[----:B------:R-:W-:Y:S04]  /*209d0*/  STL.64 [R1+0xd0], R4 ;  /* 0x0000d00401007387 */ /* 0x000fe80000100a00 */
[----:B------:R-:W-:Y:S01]  /*209e0*/  STL.64 [R1+0xd8], R6 ;  /* 0x0000d80601007387 */ /* 0x000fe20000100a00 */
[----:B--2---:R-:W-:Y:S02]  /*209f0*/  IMAD R14, R19, 0x100, R18 ;  /* 0x00000100130e7824 */ /* 0x004fe400078e0212 */
[----:B---3--:R-:W-:Y:S02]  /*20a00*/  IMAD R13, R17, 0x100, R16 ;  /* 0x00000100110d7824 */ /* 0x008fe400078e0210 */
[----:B------:R-:W2:Y:S04]  /*20a10*/  LDL.LU.64 R16, [R1+0x1a0] ;  /* 0x0001a00001107983 */ /* 0x000ea80000300a00 */
[----:B------:R-:W2:Y:S04]  /*20a20*/  LDL.LU.64 R18, [R1+0x1a8] ;  /* 0x0001a80001127983 */ /* 0x000ea80000300a00 */
[----:B------:R-:W3:Y:S04]  /*20a30*/  LDL.LU.64 R8, [R1+0x180] ;  /* 0x0001800001087983 */ /* 0x000ee80000300a00 */
[----:B------:R-:W2:Y:S04]  /*20a40*/  LDL.LU.64 R10, [R1+0x188] ;  /* 0x00018800010a7983 */ /* 0x000ea80000300a00 */
[----:B--2---:R-:W-:Y:S04]  /*20a50*/  STL.64 [R1+0x1ed8], R10 ;  /* 0x001ed80a01007387 */ /* 0x004fe80000100a00 */
[----:B---3--:R0:W-:Y:S04]  /*20a60*/  STL.64 [R1+0x1ed0], R8 ;  /* 0x001ed00801007387 */ /* 0x0081e80000100a00 */
[----:B0-----:R-:W2:Y:S04]  /*20a70*/  LDL.LU.64 R8, [R1+0x190] ;  /* 0x0001900001087983 */ /* 0x001ea80000300a00 */
[----:B------:R-:W2:Y:S04]  /*20a80*/  LDL.LU.64 R10, [R1+0x198] ;  /* 0x00019800010a7983 */ /* 0x000ea80000300a00 */
[----:B------:R-:W3:Y:S04]  /*20a90*/  LDL.LU.64 R4, [R1+0x160] ;  /* 0x0001600001047983 */ /* 0x000ee80000300a00 */
[----:B------:R-:W2:Y:S01]  /*20aa0*/  LDL.LU.64 R6, [R1+0x168] ;  /* 0x0001680001067983 */ /* 0x000ea20000300a00 */
[----:B------:R-:W-:-:S02]  /*20ab0*/  IMAD R12, R25, 0x100, R24 ;  /* 0x00000100190c7824 */ /* 0x000fc400078e0218 */
[----:B------:R-:W-:Y:S01]  /*20ac0*/  IMAD R15, R27, 0x100, R26 ;  /* 0x000001001b0f7824 */ /* 0x000fe200078e021a */
[----:B------:R-:W-:Y:S02]  /*20ad0*/  F2FP.F16.E4M3.UNPACK_B R13, R13 ;  /* 0x0000000dff0d723e */ /* 0x000fe400020006ff */
[----:B------:R-:W-:Y:S02]  /*20ae0*/  F2FP.F16.E4M3.UNPACK_B R14, R14 ;  /* 0x0000000eff0e723e */ /* 0x000fe400020006ff */
[----:B------:R-:W-:Y:S02]  /*20af0*/  F2FP.F16.E4M3.UNPACK_B R12, R12 ;  /* 0x0000000cff0c723e */ /* 0x000fe400020006ff */
[----:B------:R-:W-:Y:S01]  /*20b00*/  F2FP.F16.E4M3.UNPACK_B R15, R15 ;  /* 0x0000000fff0f723e */ /* 0x000fe200020006ff */
[----:B--2---:R-:W-:Y:S04]  /*20b10*/  STL.64 [R1+0x1eb8], R6 ;  /* 0x001eb80601007387 */ /* 0x004fe80000100a00 */
[----:B---3--:R0:W-:Y:S04]  /*20b20*/  STL.64 [R1+0x1eb0], R4 ;  /* 0x001eb00401007387 */ /* 0x0081e80000100a00 */
[----:B0-----:R-:W2:Y:S04]  /*20b30*/  LDL.LU.64 R4, [R1+0x170] ;  /* 0x0001700001047983 */ /* 0x001ea80000300a00 */
[----:B------:R-:W2:Y:S04]  /*20b40*/  LDL.LU.64 R6, [R1+0x178] ;  /* 0x0001780001067983 */ /* 0x000ea80000300a00 */
[----:B------:R-:W3:Y:S04]  /*20b50*/  LDL.LU.64 R24, [R1+0x140] ;  /* 0x0001400001187983 */ /* 0x000ee80000300a00 */
[----:B------:R-:W2:Y:S01]  /*20b60*/  LDL.LU.64 R26, [R1+0x148] ;  /* 0x00014800011a7983 */ /* 0x000ea20000300a00 */
[C---:B------:R-:W-:Y:S03]  /*20b70*/  HMMA.16816.F32 R16, R12.reuse, R20, R16 ;  /* 0x000000140c10723c */ /* 0x040fe60000001810 */
[----:B--2---:R-:W-:Y:S04]  /*20b80*/  STL.64 [R1+0x1e98], R26 ;  /* 0x001e981a01007387 */ /* 0x004fe80000100a00 */
[----:B---3--:R0:W-:Y:S04]  /*20b90*/  STL.64 [R1+0x1e90], R24 ;  /* 0x001e901801007387 */ /* 0x0081e80000100a00 */
[----:B0-----:R-:W2:Y:S04]  /*20ba0*/  LDL.LU.64 R24, [R1+0x150] ;  /* 0x0001500001187983 */ /* 0x001ea80000300a00 */
[----:B------:R-:W2:Y:S04]  /*20bb0*/  LDL.LU.64 R26, [R1+0x158] ;  /* 0x00015800011a7983 */ /* 0x000ea80000300a00 */
[----:B------:R-:W-:Y:S04]  /*20bc0*/  STL.64 [R1+0x1a0], R16 ;  /* 0x0001a01001007387 */ /* 0x000fe80000100a00 */
[----:B------:R0:W-:Y:S04]  /*20bd0*/  STL.64 [R1+0x1a8], R18 ;  /* 0x0001a81201007387 */ /* 0x0001e80000100a00 */
[----:B0-----:R-:W3:Y:S04]  /*20be0*/  LDL.LU.64 R18, [R1+0x1ee8] ;  /* 0x001ee80001127983 */ /* 0x001ee80000300a00 */
[----:B------:R-:W2:Y:S01]  /*20bf0*/  LDL.LU.64 R16, [R1+0x1ee0] ;  /* 0x001ee00001107983 */ /* 0x000ea20000300a00 */
[----:B---3--:R-:W-:-:S15]  /*20c00*/  HMMA.16816.F32 R8, R12, R18, R8 ;  /* 0x000000120c08723c */ /* 0x008fde0000001808 */
[----:B------:R-:W-:-:S04]  /*20c10*/  NOP ;  /* 0x0000000000007918 */ /* 0x000fc80000000000 */
        /* <DEDUP_REMOVED lines=28> */
[----:B------:R-:W-:Y:S01]  /*20de0*/  STL.64 [R1+0x1e50], R8 ;  /* 0x001e500801007387 */ /* 0x000fe20000100a00 */
[----:B--2---:R-:W-:-:S15]  /*20df0*/  HMMA.16816.F32 R24, R12, R6, R24 ;  /* 0x000000060c18723c */ /* 0x004fde0000001818 */
[----:B------:R-:W-:-:S04]  /*20e00*/  NOP ;  /* 0x0000000000007918 */ /* 0x000fc80000000000 */
[----:B------:R-:W-:Y:S04]  /*20e10*/  STL.64 [R1+0x150], R24 ;  /* 0x0001501801007387 */ /* 0x000fe80000100a00 */
[----:B------:R0:W-:Y:S04]  /*20e20*/  STL.64 [R1+0x158], R26 ;  /* 0x0001581a01007387 */ /* 0x0001e80000100a00 */
[----:B0-----:R-:W2:Y:S04]  /*20e30*/  LDL.LU.64 R26, [R1+0x1e98] ;  /* 0x001e9800011a7983 */ /* 0x001ea80000300a00 */
[----:B------:R-:W2:Y:S01]  /*20e40*/  LDL.LU.64 R24, [R1+0x1e90] ;  /* 0x001e900001187983 */ /* 0x000ea20000300a00 */
[----:B---3--:R-:W-:Y:S01]  /*20e50*/  IMAD R22, R22, 0x100, R11 ;  /* 0x0000010016167824 */ /* 0x008fe200078e020b */
[----:B--2---:R-:W-:-:S15]  /*20e60*/  HMMA.16816.F32 R24, R12, R4, R24 ;  /* 0x000000040c18723c */ /* 0x004fde0000001818 */
[----:B------:R-:W-:-:S04]  /*20e70*/  NOP ;  /* 0x0000000000007918 */ /* 0x000fc80000000000 */
[----:B------:R-:W-:Y:S04]  /*20e80*/  STL.64 [R1+0x140], R24 ;  /* 0x0001401801007387 */ /* 0x000fe80000100a00 */
[----:B------:R0:W-:Y:S04]  /*20e90*/  STL.64 [R1+0x148], R26 ;  /* 0x0001481a01007387 */ /* 0x0001e80000100a00 */
[----:B0-----:R-:W2:Y:S04]  /*20ea0*/  LDL.LU.64 R26, [R1+0x1e88] ;  /* 0x001e8800011a7983 */ /* 0x001ea80000300a00 */
[----:B------:R-:W3:Y:S04]  /*20eb0*/  LDL.LU.64 R24, [R1+0x1e80] ;  /* 0x001e800001187983 */ /* 0x000ee80000300a00 */
[----:B------:R-:W-:Y:S04]  /*20ec0*/  STL.64 [R1+0x1e38], R6 ;  /* 0x001e380601007387 */ /* 0x000fe80000100a00 */
[----:B------:R0:W-:Y:S02]  /*20ed0*/  STL.64 [R1+0x1e30], R4 ;  /* 0x001e300401007387 */ /* 0x0001e40000100a00 */
[----:B0-----:R-:W-:Y:S02]  /*20ee0*/  HMMA.16816.F32 R4, R12, R2, R16 ;  /* 0x000000020c04723c */ /* 0x001fe40000001810 */
[----:B------:R-:W2:Y:S04]  /*20ef0*/  LDL.LU.64 R16, [R1+0xb0] ;  /* 0x0000b00001107983 */ /* 0x000ea80000300a00 */
[----:B------:R-:W2:-:S13]  /*20f00*/  LDL.LU.64 R18, [R1+0xb8] ;  /* 0x0000b80001127983 */ /* 0x000e9a0000300a00 */
[----:B------:R-:W-:Y:S04]  /*20f10*/  STL.64 [R1+0xc0], R4 ;  /* 0x0000c00401007387 */ /* 0x000fe80000100a00 */
[----:B------:R-:W-:Y:S04]  /*20f20*/  STL.64 [R1+0xc8], R6 ;  /* 0x0000c80601007387 */ /* 0x000fe80000100a00 */
        /* <DEDUP_REMOVED lines=8> */
[----:B---3--:R-:W-:-:S02]  /*20fb0*/  IMAD R23, R23, 0x100, R25 ;  /* 0x0000010017177824 */ /* 0x008fc400078e0219 */
[----:B------:R-:W-:Y:S02]  /*20fc0*/  IMAD R24, R24, 0x100, R27 ;  /* 0x0000010018187824 */ /* 0x000fe400078e021b */
        /* <DEDUP_REMOVED lines=9> */
[----:B------:R-:W3:Y:S04]  /*21060*/  LDL.LU R22, [R1+0x5c8] ;  /* 0x0005c80001167983 */ /* 0x000ee80000300800 */
[----:B------:R-:W3:Y:S04]  /*21070*/  LDL.LU R23, [R1+0x5cc] ;  /* 0x0005cc0001177983 */ /* 0x000ee80000300800 */
[----:B------:R-:W4:Y:S04]  /*21080*/  LDL.LU.64 R24, [R1+0x470] ;  /* 0x0004700001187983 */ /* 0x000f280000300a00 */
[----:B------:R-:W2:Y:S01]  /*21090*/  LDL.LU.64 R26, [R1+0x478] ;  /* 0x00047800011a7983 */ /* 0x000ea20000300a00 */
[C---:B------:R-:W-:Y:S03]  /*210a0*/  HMMA.16816.F32 R16, R12.reuse, R20, R16 ;  /* 0x000000140c10723c */ /* 0x040fe60000001810 */
[----:B--2---:R-:W-:Y:S04]  /*210b0*/  STL.64 [R1+0x1e28], R26 ;  /* 0x001e281a01007387 */ /* 0x004fe80000100a00 */
[----:B----4-:R0:W-:Y:S04]  /*210c0*/  STL.64 [R1+0x1e20], R24 ;  /* 0x001e201801007387 */ /* 0x0101e80000100a00 */
[----:B0-----:R-:W2:Y:S04]  /*210d0*/  LDL.LU.64 R24, [R1+0x4a0] ;  /* 0x0004a00001187983 */ /* 0x001ea80000300a00 */
[----:B------:R-:W2:Y:S04]  /*210e0*/  LDL.LU.64 R26, [R1+0x4a8] ;  /* 0x0004a800011a7983 */ /* 0x000ea80000300a00 */
[----:B------:R-:W-:Y:S04]  /*210f0*/  STL.64 [R1+0xb0], R16 ;  /* 0x0000b01001007387 */ /* 0x000fe80000100a00 */
[----:B------:R0:W-:Y:S04]  /*21100*/  STL.64 [R1+0xb8], R18 ;  /* 0x0000b81201007387 */ /* 0x0001e80000100a00 */
[----:B0-----:R-:W4:Y:S04]  /*21110*/  LDL.LU.64 R18, [R1+0x1e78] ;  /* 0x001e780001127983 */ /* 0x001f280000300a00 */
[----:B------:R-:W2:Y:S04]  /*21120*/  LDL.LU.64 R16, [R1+0x1e70] ;  /* 0x001e700001107983 */ /* 0x000ea80000300a00 */
[----:B------:R-:W2:Y:S04]  /*21130*/  LDL.LU R20, [R1+0x5c4] ;  /* 0x0005c40001147983 */ /* 0x000ea80000300800 */
[----:B------:R-:W2:Y:S01]  /*21140*/  LDL.LU R21, [R1+0x5c0] ;  /* 0x0005c00001157983 */ /* 0x000ea20000300800 */
[----:B----4-:R-:W-:-:S15]  /*21150*/  HMMA.16816.F32 R8, R12, R18, R8 ;  /* 0x000000120c08723c */ /* 0x010fde0000001808 */
[----:B------:R-:W-:-:S04]  /*21160*/  NOP ;  /* 0x0000000000007918 */ /* 0x000fc80000000000 */
[----:B------:R-:W-:Y:S04]  /*21170*/  STL.64 [R1+0x90], R8 ;  /* 0x0000900801007387 */ /* 0x000fe80000100a00 */
[----:B------:R0:W-:Y:S04]  /*21180*/  STL.64 [R1+0x98], R10 ;  /* 0x0000980a01007387 */ /* 0x0001e80000100a00 */
[----:B0-----:R-:W2:Y:S04]  /*21190*/  LDL.LU.64 R10, [R1+0x1e68] ;  /* 0x001e6800010a7983 */ /* 0x001ea80000300a00 */
[----:B------:R-:W2:Y:S04]  /*211a0*/  LDL.LU.64 R8, [R1+0x1e60] ;  /* 0x001e600001087983 */ /* 0x000ea80000300a00 */
[----:B------:R-:W4:Y:S04]  /*211b0*/  LDL.LU R18, [R1+0x5bc] ;  /* 0x0005bc0001127983 */ /* 0x000f280000300800 */
[----:B------:R-:W4:Y:S01]  /*211c0*/  LDL.LU R19, [R1+0x5b8] ;  /* 0x0005b80001137983 */ /* 0x000f220000300800 */
[----:B--2---:R-:W-:-:S15]  /*211d0*/  HMMA.16816.F32 R8, R12, R16, R8 ;  /* 0x000000100c08723c */ /* 0x004fde0000001808 */
[----:B------:R-:W-:-:S04]  /*211e0*/  NOP ;  /* 0x0000000000007918 */ /* 0x000fc80000000000 */
[----:B------:R-:W-:Y:S04]  /*211f0*/  STL.64 [R1+0x70], R8 ;  /* 0x0000700801007387 */ /* 0x000fe80000100a00 */
[----:B------:R0:W-:Y:S04]  /*21200*/  STL.64 [R1+0x78], R10 ;  /* 0x0000780a01007387 */ /* 0x0001e80000100a00 */
[----:B0-----:R-:W2:Y:S04]  /*21210*/  LDL.LU.64 R10, [R1+0x1e58] ;  /* 0x001e5800010a7983 */ /* 0x001ea80000300a00 */
[----:B------:R-:W3:Y:S04]  /*21220*/  LDL.LU.64 R8, [R1+0x1e50] ;  /* 0x001e500001087983 */ /* 0x000ee80000300a00 */
[----:B------:R-:W3:Y:S04]  /*21230*/  LDL.LU R16, [R1+0x5b4] ;  /* 0x0005b40001107983 */ /* 0x000ee80000300800 */
[----:B------:R-:W3:Y:S01]  /*21240*/  LDL.LU R17, [R1+0x5b0] ;  /* 0x0005b00001117983 */ /* 0x000ee20000300800 */
[----:B--2---:R-:W-:-:S15]  /*21250*/  HMMA.16816.F32 R4, R12, R10, R4 ;  /* 0x0000000a0c04723c */ /* 0x004fde0000001804 */
[----:B------:R-:W-:-:S04]  /*21260*/  NOP ;  /* 0x0000000000007918 */ /* 0x000fc80000000000 */
[----:B------:R-:W-:Y:S04]  /*21270*/  STL.64 [R1+0x50], R4 ;  /* 0x0000500401007387 */ /* 0x000fe80000100a00 */
[----:B------:R0:W-:Y:S04]  /*21280*/  STL.64 [R1+0x58], R6 ;  /* 0x0000580601007387 */ /* 0x0001e80000100a00 */
[----:B0-----:R-:W3:Y:S04]  /*21290*/  LDL.LU.64 R6, [R1+0x1e48] ;  /* 0x001e480001067983 */ /* 0x001ee80000300a00 */
[----:B------:R-:W3:Y:S02]  /*212a0*/  LDL.LU.64 R4, [R1+0x1e40] ;  /* 0x001e400001047983 */ /* 0x000ee40000300a00 */
[----:B---3--:R-:W-:Y:S02]  /*212b0*/  HMMA.16816.F32 R8, R12, R8, R4 ;  /* 0x000000080c08723c */ /* 0x008fe40000001804 */
[----:B------:R-:W2:Y:S04]  /*212c0*/  LDL.LU.64 R6, [R1+0x1e38] ;  /* 0x001e380001067983 */ /* 0x000ea80000300a00 */
[----:B------:R-:W3:-:S13]  /*212d0*/  LDL.LU.64 R4, [R1+0x1e30] ;  /* 0x001e300001047983 */ /* 0x000eda0000300a00 */
[----:B------:R0:W-:Y:S04]  /*212e0*/  STL.64 [R1+0x30], R8 ;  /* 0x0000300801007387 */ /* 0x0001e80000100a00 */
[----:B------:R1:W-:Y:S04]  /*212f0*/  STL.64 [R1+0x38], R10 ;  /* 0x0000380a01007387 */ /* 0x0003e80000100a00 */
[----:B0-----:R-:W3:Y:S04]  /*21300*/  LDL.LU.64 R8, [R1+0x480] ;  /* 0x0004800001087983 */ /* 0x001ee80000300a00 */
[----:B-1----:R-:W3:Y:S01]  /*21310*/  LDL.LU.64 R10, [R1+0x488] ;  /* 0x00048800010a7983 */ /* 0x002ee20000300a00 */
[C---:B--2---:R-:W-:Y:S08]  /*21320*/  HMMA.16816.F32 R24, R12.reuse, R6, R24 ;  /* 0x000000060c18723c */ /* 0x044ff00000001818 */
[----:B---3--:R-:W-:Y:S11]  /*21330*/  HMMA.16816.F32 R8, R12, R4, R8 ;  /* 0x000000040c08723c */ /* 0x008ff60000001808 */
[----:B------:R-:W-:Y:S04]  /*21340*/  STL.64 [R1+0x10], R24 ;  /* 0x0000101801007387 */ /* 0x000fe80000100a00 */
[----:B------:R0:W-:Y:S01]  /*21350*/  STL.64 [R1+0x18], R26 ;  /* 0x0000181a01007387 */ /* 0x0001e20000100a00 */
[----:B------:R-:W-:-:S03]  /*21360*/  IMAD R4, R17, 0x100, R16 ;  /* 0x0000010011047824 */ /* 0x000fc600078e0210 */
[----:B0-----:R-:W2:Y:S04]  /*21370*/  LDL.LU.64 R26, [R1+0x1e28] ;  /* 0x001e2800011a7983 */ /* 0x001ea80000300a00 */
[----:B------:R-:W2:Y:S01]  /*21380*/  LDL.LU.64 R24, [R1+0x1e20] ;  /* 0x001e200001187983 */ /* 0x000ea20000300a00 */
[----:B------:R-:W-:-:S03]  /*21390*/  IMAD.MOV.U32 R0, RZ, RZ, R11 ;  /* 0x000000ffff007224 */ /* 0x000fc600078e000b */
[----:B------:R-:W-:Y:S04]  /*213a0*/  STL.64 [R1], R8 ;  /* 0x0000000801007387 */ /* 0x000fe80000100a00 */
[----:B------:R0:W-:Y:S04]  /*213b0*/  STL [R1+0x8], R10 ;  /* 0x0000080a01007387 */ /* 0x0001e80000100800 */
[----:B------:R-:W-:Y:S04]  /*213c0*/  STL [R1+0x1af8], R0 ;  /* 0x001af80001007387 */ /* 0x000fe80000100800 */
[----:B------:R-:W3:Y:S04]  /*213d0*/  LDL.LU R17, [R1+0x414] ;  /* 0x0004140001117983 */ /* 0x000ee80000300800 */
[----:B0-----:R-:W2:Y:S04]  /*213e0*/  LDL.LU R10, [R1+0x420] ;  /* 0x00042000010a7983 */ /* 0x001ea80000300800 */
[----:B------:R-:W2:Y:S04]  /*213f0*/  LDL.LU R11, [R1+0x424] ;  /* 0x00042400010b7983 */ /* 0x000ea80000300800 */
[----:B------:R-:W3:Y:S04]  /*21400*/  LDL.LU R8, [R1+0x430] ;  /* 0x0004300001087983 */ /* 0x000ee80000300800 */
[----:B------:R-:W3:Y:S04]  /*21410*/  LDL.LU R9, [R1+0x434] ;  /* 0x0004340001097983 */ /* 0x000ee80000300800 */
[----:B--2---:R-:W-:Y:S04]  /*21420*/  STL.64 [R1+0x1e08], R10 ;  /* 0x001e080a01007387 */ /* 0x004fe80000100a00 */
[----:B---3--:R0:W-:Y:S04]  /*21430*/  STL.64 [R1+0x1e00], R8 ;  /* 0x001e000801007387 */ /* 0x0081e80000100a00 */
[----:B0-----:R-:W2:Y:S04]  /*21440*/  LDL.LU R8, [R1+0x40] ;  /* 0x0000400001087983 */ /* 0x001ea80000300800 */
[----:B------:R-:W2:Y:S04]  /*21450*/  LDL.LU R9, [R1+0x44] ;  /* 0x0000440001097983 */ /* 0x000ea80000300800 */
[----:B------:R-:W3:Y:S04]  /*21460*/  LDL.LU R10, [R1+0x48] ;  /* 0x00004800010a7983 */ /* 0x000ee80000300800 */
[----:B------:R-:W3:Y:S01]  /*21470*/  LDL.LU R11, [R1+0x4c] ;  /* 0x00004c00010b7983 */ /* 0x000ee20000300800 */
[----:B------:R-:W-:Y:S01]  /*21480*/  HMMA.16816.F32 R24, R12, R2, R24 ;  /* 0x000000020c18723c */ /* 0x000fe20000001818 */
[----:B------:R-:W-:-:S02]  /*21490*/  IMAD R6, R21, 0x100, R20 ;  /* 0x0000010015067824 */ /* 0x000fc400078e0214 */
[----:B----4-:R-:W-:Y:S01]  /*214a0*/  IMAD R5, R19, 0x100, R18 ;  /* 0x0000010013057824 */ /* 0x010fe200078e0212 */
[----:B------:R-:W4:Y:S04]  /*214b0*/  LDL.LU R20, [R1+0x3f0] ;  /* 0x0003f00001147983 */ /* 0x000f280000300800 */
[----:B------:R-:W4:Y:S04]  /*214c0*/  LDL.LU R21, [R1+0x3f4] ;  /* 0x0003f40001157983 */ /* 0x000f280000300800 */
[----:B------:R-:W4:Y:S01]  /*214d0*/  LDL.LU R18, [R1+0x400] ;  /* 0x0004000001127983 */ /* 0x000f220000300800 */
[----:B------:R-:W-:-:S03]  /*214e0*/  IMAD R7, R22, 0x100, R23 ;  /* 0x0000010016077824 */ /* 0x000fc600078e0217 */
[----:B---3--:R-:W-:Y:S04]  /*214f0*/  STL.64 [R1+0x1e18], R10 ;  /* 0x001e180a01007387 */ /* 0x008fe80000100a00 */
[----:B--2---:R0:W-:Y:S04]  /*21500*/  STL.64 [R1+0x1e10], R8 ;  /* 0x001e100801007387 */ /* 0x0041e80000100a00 */
[----:B0-----:R-:W2:Y:S04]  /*21510*/  LDL.LU R8, [R1+0x20] ;  /* 0x0000200001087983 */ /* 0x001ea80000300800 */
[----:B------:R-:W2:Y:S04]  /*21520*/  LDL.LU R9, [R1+0x24] ;  /* 0x0000240001097983 */ /* 0x000ea80000300800 */
[----:B------:R-:W2:Y:S04]  /*21530*/  LDL.LU R10, [R1+0x28] ;  /* 0x00002800010a7983 */ /* 0x000ea80000300800 */
[----:B------:R-:W2:Y:S04]  /*21540*/  LDL.LU R11, [R1+0x2c] ;  /* 0x00002c00010b7983 */ /* 0x000ea80000300800 */
[----:B------:R-:W3:Y:S04]  /*21550*/  LDL.LU R19, [R1+0x404] ;  /* 0x0004040001137983 */ /* 0x000ee80000300800 */
[----:B------:R-:W3:Y:S04]  /*21560*/  LDL.LU R16, [R1+0x410] ;  /* 0x0004100001107983 */ /* 0x000ee80000300800 */
[----:B------:R-:W3:Y:S04]  /*21570*/  LDL.LU R0, [R1+0x440] ;  /* 0x0004400001007983 */ /* 0x000ee80000300800 */
[----:B------:R-:W3:Y:S04]  /*21580*/  LDL.LU R23, [R1+0x444] ;  /* 0x0004440001177983 */ /* 0x000ee80000300800 */
[----:B------:R-:W3:Y:S04]  /*21590*/  LDL.LU R22, [R1+0x450] ;  /* 0x0004500001167983 */ /* 0x000ee80000300800 */
[----:B------:R-:W-:Y:S04]  /*215a0*/  STL.64 [R1+0x1a90], R26 ;  /* 0x001a901a01007387 */ /* 0x000fe80000100a00 */
[----:B------:R0:W-:Y:S04]  /*215b0*/  STL.64 [R1+0x1a88], R24 ;  /* 0x001a881801007387 */ /* 0x0001e80000100a00 */
[----:B0-----:R-:W3:Y:S04]  /*215c0*/  LDL.LU R24, [R1+0x130] ;  /* 0x0001300001187983 */ /* 0x001ee80000300800 */
[----:B------:R-:W3:Y:S04]  /*215d0*/  LDL.LU R25, [R1+0x134] ;  /* 0x0001340001197983 */ /* 0x000ee80000300800 */
[----:B------:R-:W3:Y:S04]  /*215e0*/  LDL.LU R26, [R1+0x138] ;  /* 0x00013800011a7983 */ /* 0x000ee80000300800 */
[----:B------:R-:W3:Y:S01]  /*215f0*/  LDL.LU R27, [R1+0x13c] ;  /* 0x00013c00011b7983 */ /* 0x000ee20000300800 */
[----:B------:R-:W-:-:S02]  /*21600*/  F2FP.F16.E4M3.UNPACK_B R12, R4 ;  /* 0x00000004ff0c723e */ /* 0x000fc400020006ff */
[----:B------:R-:W-:Y:S02]  /*21610*/  F2FP.F16.E4M3.UNPACK_B R13, R5 ;  /* 0x00000005ff0d723e */ /* 0x000fe400020006ff */
[----:B------:R-:W-:Y:S02]  /*21620*/  F2FP.F16.E4M3.UNPACK_B R14, R6 ;  /* 0x00000006ff0e723e */ /* 0x000fe400020006ff */
[----:B------:R-:W-:Y:S02]  /*21630*/  F2FP.F16.E4M3.UNPACK_B R15, R7 ;  /* 0x00000007ff0f723e */ /* 0x000fe400020006ff */
[----:B----4-:R-:W-:Y:S02]  /*21640*/  F2FP.F16.E4M3.UNPACK_B R20, R20.H1 ;  /* 0x00000014ff14723e */ /* 0x010fe400030006ff */
[----:B------:R-:W-:-:S07]  /*21650*/  F2FP.F16.E4M3.UNPACK_B R21, R21.H1 ;  /* 0x00000015ff15723e */ /* 0x000fce00030006ff */
[----:B--2---:R-:W-:Y:S01]  /*21660*/  HMMA.16816.F32 R8, R12, R20, R8 ;  /* 0x000000140c08723c */ /* 0x004fe20000001808 */
[----:B---3--:R-:W-:Y:S04]  /*21670*/  STL.64 [R1+0x1df8], R26 ;  /* 0x001df81a01007387 */ /* 0x008fe80000100a00 */
[----:B------:R0:W-:Y:S04]  /*21680*/  STL.64 [R1+0x1df0], R24 ;  /* 0x001df01801007387 */ /* 0x0001e80000100a00 */
        /* <DEDUP_REMOVED lines=8> */
[----:B------:R-:W-:Y:S04]  /*21710*/  STL.64 [R1+0x20], R8 ;  /* 0x0000200801007387 */ /* 0x000fe80000100a00 */
[----:B------:R0:W-:Y:S04]  /*21720*/  STL.64 [R1+0x28], R10 ;  /* 0x0000280a01007387 */ /* 0x0001e80000100a00 */
[----:B0-----:R-:W4:Y:S04]  /*21730*/  LDL.LU.64 R10, [R1+0x1e18] ;  /* 0x001e1800010a7983 */ /* 0x001f280000300a00 */
[----:B------:R-:W4:Y:S01]  /*21740*/  LDL.LU.64 R8, [R1+0x1e10] ;  /* 0x001e100001087983 */ /* 0x000f220000300a00 */
[----:B------:R-:W-:-:S02]  /*21750*/  F2FP.F16.E4M3.UNPACK_B R18, R18.H1 ;  /* 0x00000012ff12723e */ /* 0x000fc400030006ff */
[----:B------:R-:W-:Y:S02]  /*21760*/  F2FP.F16.E4M3.UNPACK_B R19, R19.H1 ;  /* 0x00000013ff13723e */ /* 0x000fe400030006ff */
[----:B------:R-:W-:Y:S02]  /*21770*/  F2FP.F16.E4M3.UNPACK_B R16, R16.H1 ;  /* 0x00000010ff10723e */ /* 0x000fe400030006ff */
[----:B------:R-:W-:Y:S01]  /*21780*/  F2FP.F16.E4M3.UNPACK_B R17, R17.H1 ;  /* 0x00000011ff11723e */ /* 0x000fe200030006ff */
[----:B------:R-:W-:Y:S04]  /*21790*/  STL [R1+0x1dcc], R20 ;  /* 0x001dcc1401007387 */ /* 0x000fe80000100800 */
[----:B------:R-:W-:Y:S02]  /*217a0*/  STL [R1+0x1dc8], R21 ;  /* 0x001dc81501007387 */ /* 0x000fe40000100800 */
[C---:B--2---:R-:W-:Y:S08]  /*217b0*/  HMMA.16816.F32 R24, R12.reuse, R16, R24 ;  /* 0x000000100c18723c */ /* 0x044ff00000001818 */
[----:B----4-:R-:W-:-:S15]  /*217c0*/  HMMA.16816.F32 R8, R12, R18, R8 ;  /* 0x000000120c08723c */ /* 0x010fde0000001808 */
[----:B------:R-:W-:-:S04]  /*217d0*/  NOP ;  /* 0x0000000000007918 */ /* 0x000fc80000000000 */
[----:B------:R-:W-:Y:S04]  /*217e0*/  STL.64 [R1+0x40], R8 ;  /* 0x0000400801007387 */ /* 0x000fe80000100a00 */
[----:B------:R0:W-:Y:S04]  /*217f0*/  STL.64 [R1+0x48], R10 ;  /* 0x0000480a01007387 */ /* 0x0001e80000100a00 */
[----:B0-----:R-:W2:Y:S04]  /*21800*/  LDL.LU.64 R10, [R1+0x1e08] ;  /* 0x001e0800010a7983 */ /* 0x001ea80000300a00 */
[----:B------:R-:W4:Y:S04]  /*21810*/  LDL.LU.64 R8, [R1+0x1e00] ;  /* 0x001e000001087983 */ /* 0x000f280000300a00 */
[----:B------:R-:W-:Y:S04]  /*21820*/  STL.64 [R1+0x60], R24 ;  /* 0x0000601801007387 */ /* 0x000fe80000100a00 */
[----:B------:R0:W-:Y:S04]  /*21830*/  STL.64 [R1+0x68], R26 ;  /* 0x0000681a01007387 */ /* 0x0001e80000100a00 */
[----:B0-----:R-:W3:Y:S04]  /*21840*/  LDL.LU.64 R26, [R1+0x1df8] ;  /* 0x001df800011a7983 */ /* 0x001ee80000300a00 */
[----:B------:R-:W3:Y:S04]  /*21850*/  LDL.LU.64 R24, [R1+0x1df0] ;  /* 0x001df00001187983 */ /* 0x000ee80000300a00 */
[----:B------:R-:W-:Y:S04]  /*21860*/  STL.64 [R1+0x1db0], R18 ;  /* 0x001db01201007387 */ /* 0x000fe80000100a00 */
[----:B------:R0:W-:Y:S04]  /*21870*/  STL.64 [R1+0x1da8], R16 ;  /* 0x001da81001007387 */ /* 0x0001e80000100a00 */
[----:B0-----:R-:W3:Y:S04]  /*21880*/  LDL.LU R16, [R1+0xa0] ;  /* 0x0000a00001107983 */ /* 0x001ee80000300800 */
[----:B------:R-:W3:Y:S04]  /*21890*/  LDL.LU R17, [R1+0xa4] ;  /* 0x0000a40001117983 */ /* 0x000ee80000300800 */
[----:B------:R-:W3:Y:S04]  /*218a0*/  LDL.LU R18, [R1+0xa8] ;  /* 0x0000a80001127983 */ /* 0x000ee80000300800 */
[----:B------:R-:W3:Y:S01]  /*218b0*/  LDL.LU R19, [R1+0xac] ;  /* 0x0000ac0001137983 */ /* 0x000ee20000300800 */
[----:B--2---:R-:W-:-:S02]  /*218c0*/  F2FP.F16.E4M3.UNPACK_B R10, R10.H1 ;  /* 0x0000000aff0a723e */ /* 0x004fc400030006ff */
[----:B------:R-:W-:Y:S02]  /*218d0*/  F2FP.F16.E4M3.UNPACK_B R11, R11.H1 ;  /* 0x0000000bff0b723e */ /* 0x000fe400030006ff */
[----:B----4-:R-:W-:Y:S02]  /*218e0*/  F2FP.F16.E4M3.UNPACK_B R8, R8.H1 ;  /* 0x00000008ff08723e */ /* 0x010fe400030006ff */
[----:B------:R-:W-:-:S03]  /*218f0*/  F2FP.F16.E4M3.UNPACK_B R9, R9.H1 ;  /* 0x00000009ff09723e */ /* 0x000fc600030006ff */
[C---:B---3--:R-:W-:Y:S08]  /*21900*/  HMMA.16816.F32 R4, R12.reuse, R10, R4 ;  /* 0x0000000a0c04723c */ /* 0x048ff00000001804 */
[----:B------:R-:W-:Y:S11]  /*21910*/  HMMA.16816.F32 R16, R12, R8, R16 ;  /* 0x000000080c10723c */ /* 0x000ff60000001810 */
[----:B------:R-:W-:Y:S04]  /*21920*/  STL.64 [R1+0x80], R4 ;  /* 0x0000800401007387 */ /* 0x000fe80000100a00 */
[----:B------:R0:W-:Y:S04]  /*21930*/  STL.64 [R1+0x88], R6 ;  /* 0x0000880601007387 */ /* 0x0001e80000100a00 */
[----:B------:R-:W-:Y:S04]  /*21940*/  STL.64 [R1+0x1d90], R10 ;  /* 0x001d900a01007387 */ /* 0x000fe80000100a00 */
[----:B------:R-:W-:Y:S01]  /*21950*/  STL.64 [R1+0x1d88], R8 ;  /* 0x001d880801007387 */ /* 0x000fe20000100a00 */
[----:B0-----:R-:W-:-:S02]  /*21960*/  F2FP.F16.E4M3.UNPACK_B R6, R0.H1 ;  /* 0x00000000ff06723e */ /* 0x001fc400030006ff */
[----:B------:R-:W-:Y:S01]  /*21970*/  F2FP.F16.E4M3.UNPACK_B R7, R23.H1 ;  /* 0x00000017ff07723e */ /* 0x000fe200030006ff */
[----:B------:R-:W-:Y:S04]  /*21980*/  STL.64 [R1+0xa0], R16 ;  /* 0x0000a01001007387 */ /* 0x000fe80000100a00 */
[----:B------:R0:W-:Y:S02]  /*21990*/  STL.64 [R1+0xa8], R18 ;  /* 0x0000a81201007387 */ /* 0x0001e40000100a00 */
[----:B0-----:R-:W-:Y:S02]  /*219a0*/  HMMA.16816.F32 R16, R12, R6, R24 ;  /* 0x000000060c10723c */ /* 0x001fe40000001818 */
[----:B------:R-:W-:Y:S04]  /*219b0*/  STL [R1+0x1dd0], R7 ;  /* 0x001dd00701007387 */ /* 0x000fe80000100800 */
[----:B------:R-:W2:-:S13]  /*219c0*/  LDL.LU R8, [R1+0x3b0] ;  /* 0x0003b00001087983 */ /* 0x000e9a0000300800 */
[----:B------:R-:W-:Y:S04]  /*219d0*/  STL.64 [R1+0x130], R16 ;  /* 0x0001301001007387 */ /* 0x000fe80000100a00 */
[----:B------:R-:W-:Y:S04]  /*219e0*/  STL.64 [R1+0x138], R18 ;  /* 0x0001381201007387 */ /* 0x000fe80000100a00 */
[----:B------:R-:W2:Y:S04]  /*219f0*/  LDL.LU R9, [R1+0x3b4] ;  /* 0x0003b40001097983 */ /* 0x000ea80000300800 */
[----:B------:R-:W3:Y:S04]  /*21a00*/  LDL.LU R10, [R1+0x3b8] ;  /* 0x0003b800010a7983 */ /* 0x000ee80000300800 */
[----:B------:R-:W3:Y:S01]  /*21a10*/  LDL.LU R11, [R1+0x3bc] ;  /* 0x0003bc00010b7983 */ /* 0x000ee20000300800 */
[----:B------:R-:W-:-:S03]  /*21a20*/  F2FP.F16.E4M3.UNPACK_B R4, R22.H1 ;  /* 0x00000016ff04723e */ /* 0x000fc600030006ff */
[----:B---3--:R0:W-:Y:S04]  /*21a30*/  STL.64 [R1+0x1da0], R10 ;  /* 0x001da00a01007387 */ /* 0x0081e80000100a00 */
[----:B--2---:R1:W-:Y:S01]  /*21a40*/  STL.64 [R1+0x1d98], R8 ;  /* 0x001d980801007387 */ /* 0x0043e20000100a00 */
[----:B0-----:R-:W-:-:S03]  /*21a50*/  IMAD.MOV.U32 R10, RZ, RZ, R29 ;  /* 0x000000ffff0a7224 */ /* 0x001fc600078e001d */
[----:B-1----:R-:W2:Y:S04]  /*21a60*/  LDL.LU R8, [R1+0x3c0] ;  /* 0x0003c00001087983 */ /* 0x002ea80000300800 */
[----:B------:R-:W2:Y:S04]  /*21a70*/  LDL.LU R9, [R1+0x3c4] ;  /* 0x0003c40001097983 */ /* 0x000ea80000300800 */
[----:B------:R-:W3:Y:S04]  /*21a80*/  LDL.LU R29, [R1+0x1de8] ;  /* 0x001de800011d7983 */ /* 0x000ee80000300800 */
[----:B------:R-:W4:Y:S04]  /*21a90*/  LDL.LU R5, [R1+0x454] ;  /* 0x0004540001057983 */ /* 0x000f280000300800 */
[----:B------:R-:W2:Y:S04]  /*21aa0*/  LDL.LU R2, [R1+0x460] ;  /* 0x0004600001027983 */ /* 0x000ea80000300800 */
[----:B------:R-:W2:Y:S04]  /*21ab0*/  LDL.LU R3, [R1+0x464] ;  /* 0x0004640001037983 */ /* 0x000ea80000300800 */
[----:B------:R-:W2:Y:S04]  /*21ac0*/  LDL.LU R7, [R1+0x5d4] ;  /* 0x0005d40001077983 */ /* 0x000ea80000300800 */
[----:B------:R-:W2:Y:S04]  /*21ad0*/  LDL.LU R22, [R1+0x5d0] ;  /* 0x0005d00001167983 */ /* 0x000ea80000300800 */
[----:B------:R-:W2:Y:S04]  /*21ae0*/  LDL.LU R20, [R1+0x5dc] ;  /* 0x0005dc0001147983 */ /* 0x000ea80000300800 */
[----:B------:R-:W2:Y:S01]  /*21af0*/  LDL.LU R23, [R1+0x5d8] ;  /* 0x0005d80001177983 */ /* 0x000ea20000300800 */
[----:B------:R-:W-:-:S03]  /*21b00*/  IMAD.MOV.U32 R11, RZ, RZ, R28 ;  /* 0x000000ffff0b7224 */ /* 0x000fc600078e001c */
[----:B------:R-:W3:Y:S04]  /*21b10*/  LDL.LU R0, [R1+0x5e4] ;  /* 0x0005e40001007983 */ /* 0x000ee80000300800 */
[----:B------:R-:W3:Y:S04]  /*21b20*/  LDL.LU R28, [R1+0x5e0] ;  /* 0x0005e000011c7983 */ /* 0x000ee80000300800 */
[----:B------:R-:W3:Y:S04]  /*21b30*/  LDL.LU R21, [R1+0x5ec] ;  /* 0x0005ec0001157983 */ /* 0x000ee80000300800 */
[----:B--2---:R0:W-:Y:S04]  /*21b40*/  STL.64 [R1+0x1de0], R22 ;  /* 0x001de01601007387 */ /* 0x0041e80000100a00 */
[----:B---3--:R1:W-:Y:S01]  /*21b50*/  STL.64 [R1+0x1dd8], R20 ;  /* 0x001dd81401007387 */ /* 0x0083e20000100a00 */
[----:B0-----:R-:W-:-:S03]  /*21b60*/  IMAD.MOV.U32 R23, RZ, RZ, R29 ;  /* 0x000000ffff177224 */ /* 0x001fc600078e001d */
[----:B-1----:R-:W2:Y:S04]  /*21b70*/  LDL.LU R20, [R1+0x3e0] ;  /* 0x0003e00001147983 */ /* 0x002ea80000300800 */
[----:B------:R-:W2:Y:S04]  /*21b80*/  LDL.LU R21, [R1+0x3e4] ;  /* 0x0003e40001157983 */ /* 0x000ea80000300800 */
[----:B------:R-:W2:Y:S04]  /*21b90*/  LDL.LU R22, [R1+0x3e8] ;  /* 0x0003e80001167983 */ /* 0x000ea80000300800 */
[----:B------:R-:W3:Y:S04]  /*21ba0*/  LDL.LU R29, [R1+0x5e8] ;  /* 0x0005e800011d7983 */ /* 0x000ee80000300800 */
[----:B------:R-:W-:Y:S04]  /*21bb0*/  STL.64 [R1+0x1dc0], R10 ;  /* 0x001dc00a01007387 */ /* 0x000fe80000100a00 */
[----:B------:R0:W-:Y:S04]  /*21bc0*/  STL.64 [R1+0x1db8], R8 ;  /* 0x001db80801007387 */ /* 0x0001e80000100a00 */
        /* <DEDUP_REMOVED lines=12> */
[----:B----4-:R-:W-:-:S03]  /*21c90*/  F2FP.F16.E4M3.UNPACK_B R5, R5.H1 ;  /* 0x00000005ff05723e */ /* 0x010fc600030006ff */
[----:B--2---:R-:W-:Y:S04]  /*21ca0*/  STL.64 [R1+0x1d70], R26 ;  /* 0x001d701a01007387 */ /* 0x004fe80000100a00 */
[----:B------:R0:W-:Y:S04]  /*21cb0*/  STL.64 [R1+0x1d68], R24 ;  /* 0x001d681801007387 */ /* 0x0001e80000100a00 */
[----:B0-----:R-:W2:Y:S04]  /*21cc0*/  LDL.LU R24, [R1+0x390] ;  /* 0x0003900001187983 */ /* 0x001ea80000300800 */
[----:B------:R-:W2:Y:S04]  /*21cd0*/  LDL.LU R25, [R1+0x394] ;  /* 0x0003940001197983 */ /* 0x000ea80000300800 */
[----:B------:R-:W4:Y:S04]  /*21ce0*/  LDL.LU R26, [R1+0x398] ;  /* 0x00039800011a7983 */ /* 0x000f280000300800 */
[----:B------:R-:W4:Y:S01]  /*21cf0*/  LDL.LU R27, [R1+0x39c] ;  /* 0x00039c00011b7983 */ /* 0x000f220000300800 */
[----:B------:R-:W-:Y:S03]  /*21d00*/  HMMA.16816.F32 R20, R12, R4, R20 ;  /* 0x000000040c14723c */ /* 0x000fe60000001814 */
[----:B----4-:R-:W-:Y:S04]  /*21d10*/  STL.64 [R1+0x1d80], R26 ;  /* 0x001d801a01007387 */ /* 0x010fe80000100a00 */
[----:B--2---:R0:W-:Y:S04]  /*21d20*/  STL.64 [R1+0x1d78], R24 ;  /* 0x001d781801007387 */ /* 0x0041e80000100a00 */
[----:B0-----:R-:W2:Y:S04]  /*21d30*/  LDL.LU R24, [R1+0x3a0] ;  /* 0x0003a00001187983 */ /* 0x001ea80000300800 */
[----:B------:R-:W2:Y:S04]  /*21d40*/  LDL.LU R25, [R1+0x3a4] ;  /* 0x0003a40001197983 */ /* 0x000ea80000300800 */
[----:B------:R-:W2:Y:S04]  /*21d50*/  LDL.LU R26, [R1+0x3a8] ;  /* 0x0003a800011a7983 */ /* 0x000ea80000300800 */
[----:B------:R-:W2:Y:S04]  /*21d60*/  LDL.LU R27, [R1+0x3ac] ;  /* 0x0003ac00011b7983 */ /* 0x000ea80000300800 */
[----:B------:R-:W-:Y:S04]  /*21d70*/  STL.64 [R1+0x3e0], R20 ;  /* 0x0003e01401007387 */ /* 0x000fe80000100a00 */
[----:B------:R0:W-:Y:S04]  /*21d80*/  STL.64 [R1+0x3e8], R22 ;  /* 0x0003e81601007387 */ /* 0x0001e80000100a00 */
[----:B0-----:R-:W4:Y:S04]  /*21d90*/  LDL.LU.64 R22, [R1+0x1de0] ;  /* 0x001de00001167983 */ /* 0x001f280000300a00 */
[----:B------:R-:W2:Y:S01]  /*21da0*/  LDL.LU.64 R20, [R1+0x1dd8] ;  /* 0x001dd80001147983 */ /* 0x000ea20000300a00 */
[----:B------:R-:W-:Y:S01]  /*21db0*/  IMAD R28, R28, 0x100, R0 ;  /* 0x000001001c1c7824 */ /* 0x000fe200078e0200 */
[----:B------:R-:W-:-:S02]  /*21dc0*/  F2FP.F16.E4M3.UNPACK_B R2, R2.H1 ;  /* 0x00000002ff02723e */ /* 0x000fc400030006ff */
[----:B------:R-:W-:-:S07]  /*21dd0*/  F2FP.F16.E4M3.UNPACK_B R3, R3.H1 ;  /* 0x00000003ff03723e */ /* 0x000fce00030006ff */
[----:B------:R-:W-:Y:S01]  /*21de0*/  HMMA.16816.F32 R12, R12, R2, R8 ;  /* 0x000000020c0c723c */ /* 0x000fe20000001808 */
[----:B----4-:R-:W-:Y:S02]  /*21df0*/  IMAD R22, R22, 0x100, R7 ;  /* 0x0000010016167824 */ /* 0x010fe400078e0207 */
[----:B--2---:R-:W-:Y:S01]  /*21e00*/  IMAD R23, R23, 0x100, R20 ;  /* 0x0000010017177824 */ /* 0x004fe200078e0214 */
[----:B------:R-:W2:Y:S04]  /*21e10*/  LDL.LU R7, [R1+0x1dd0] ;  /* 0x001dd00001077983 */ /* 0x000ea80000300800 */
[----:B------:R-:W4:Y:S04]  /*21e20*/  LDL.LU R20, [R1+0x1dcc] ;  /* 0x001dcc0001147983 */ /* 0x000f280000300800 */
[----:B------:R-:W2:Y:S01]  /*21e30*/  LDL.LU R0, [R1+0x600] ;  /* 0x0006000001007983 */ /* 0x000ea20000300800 */
[----:B---3--:R-:W-:-:S03]  /*21e40*/  IMAD R29, R29, 0x100, R21 ;  /* 0x000001001d1d7824 */ /* 0x008fc600078e0215 */
[----:B------:R-:W4:Y:S04]  /*21e50*/  LDL.LU R21, [R1+0x1dc8] ;  /* 0x001dc80001157983 */ /* 0x000f280000300800 */
[----:B------:R-:W3:Y:S04]  /*21e60*/  LDL.LU.64 R10, [R1+0x1dc0] ;  /* 0x001dc000010a7983 */ /* 0x000ee80000300a00 */
[----:B------:R-:W3:Y:S04]  /*21e70*/  LDL.LU.64 R8, [R1+0x1db8] ;  /* 0x001db80001087983 */ /* 0x000ee80000300a00 */
[----:B------:R0:W-:Y:S04]  /*21e80*/  STL [R1+0x1d60], R3 ;  /* 0x001d600301007387 */ /* 0x0001e80000100800 */
[----:B0-----:R-:W2:Y:S04]  /*21e90*/  LDL.LU R3, [R1+0x604] ;  /* 0x0006040001037983 */ /* 0x001ea80000300800 */
[----:B------:R0:W-:Y:S04]  /*21ea0*/  STL.64 [R1+0x120], R12 ;  /* 0x0001200c01007387 */ /* 0x0001e80000100a00 */
[----:B------:R1:W-:Y:S01]  /*21eb0*/  STL.64 [R1+0x128], R14 ;  /* 0x0001280e01007387 */ /* 0x0003e20000100a00 */
[----:B0-----:R-:W-:-:S02]  /*21ec0*/  F2FP.F16.E4M3.UNPACK_B R12, R22 ;  /* 0x00000016ff0c723e */ /* 0x001fc400020006ff */
[----:B------:R-:W-:Y:S02]  /*21ed0*/  F2FP.F16.E4M3.UNPACK_B R13, R23 ;  /* 0x00000017ff0d723e */ /* 0x000fe400020006ff */
[----:B-1----:R-:W-:Y:S02]  /*21ee0*/  F2FP.F16.E4M3.UNPACK_B R14, R28 ;  /* 0x0000001cff0e723e */ /* 0x002fe400020006ff */
[----:B------:R-:W-:-:S07]  /*21ef0*/  F2FP.F16.E4M3.UNPACK_B R15, R29 ;  /* 0x0000001dff0f723e */ /* 0x000fce00020006ff */
[----:B----4-:R-:W-:-:S15]  /*21f00*/  HMMA.16816.F32 R16, R12, R20, R16 ;  /* 0x000000140c10723c */ /* 0x010fde0000001810 */
[----:B------:R-:W-:-:S04]  /*21f10*/  NOP ;  /* 0x0000000000007918 */ /* 0x000fc80000000000 */
[----:B------:R-:W-:Y:S04]  /*21f20*/  STL.64 [R1+0x3d0], R16 ;  /* 0x0003d01001007387 */ /* 0x000fe80000100a00 */
[----:B------:R0:W-:Y:S04]  /*21f30*/  STL.64 [R1+0x3d8], R18 ;  /* 0x0003d81201007387 */ /* 0x0001e80000100a00 */
[----:B0-----:R-:W3:Y:S04]  /*21f40*/  LDL.LU.64 R18, [R1+0x1db0] ;  /* 0x001db00001127983 */ /* 0x001ee80000300a00 */
[----:B------:R-:W4:Y:S01]  /*21f50*/  LDL.LU.64 R16, [R1+0x1da8] ;  /* 0x001da80001107983 */ /* 0x000f220000300a00 */
[----:B---3--:R-:W-:-:S15]  /*21f60*/  HMMA.16816.F32 R8, R12, R18, R8 ;  /* 0x000000120c08723c */ /* 0x008fde0000001808 */
[----:B------:R-:W-:-:S04]  /*21f70*/  NOP ;  /* 0x0000000000007918 */ /* 0x000fc80000000000 */
[----:B------:R-:W-:Y:S04]  /*21f80*/  STL.64 [R1+0x3c0], R8 ;  /* 0x0003c00801007387 */ /* 0x000fe80000100a00 */
[----:B------:R0:W-:Y:S04]  /*21f90*/  STL.64 [R1+0x3c8], R10 ;  /* 0x0003c80a01007387 */ /* 0x0001e80000100a00 */
[----:B0-----:R-:W4:Y:S04]  /*21fa0*/  LDL.LU.64 R10, [R1+0x1da0] ;  /* 0x001da000010a7983 */ /* 0x001f280000300a00 */
[----:B------:R-:W4:Y:S02]  /*21fb0*/  LDL.LU.64 R8, [R1+0x1d98] ;  /* 0x001d980001087983 */ /* 0x000f240000300a00 */
[----:B----4-:R-:W-:-:S15]  /*21fc0*/  HMMA.16816.F32 R8, R12, R16, R8 ;  /* 0x000000100c08723c */ /* 0x010fde0000001808 */
[----:B------:R-:W-:-:S04]  /*21fd0*/  NOP ;  /* 0x0000000000007918 */ /* 0x000fc80000000000 */
[----:B------:R-:W-:Y:S04]  /*21fe0*/  STL.64 [R1+0x3b0], R8 ;  /* 0x0003b00801007387 */ /* 0x000fe80000100a00 */
[----:B------:R0:W-:Y:S04]  /*21ff0*/  STL.64 [R1+0x3b8], R10 ;  /* 0x0003b80a01007387 */ /* 0x0001e80000100a00 */
[----:B0-----:R-:W3:Y:S04]  /*22000*/  LDL.LU.64 R10, [R1+0x1d90] ;  /* 0x001d9000010a7983 */ /* 0x001ee80000300a00 */
[----:B------:R-:W4:Y:S04]  /*22010*/  LDL.LU.64 R8, [R1+0x1d88] ;  /* 0x001d880001087983 */ /* 0x000f280000300a00 */
[----:B------:R-:W-:Y:S04]  /*22020*/  STL.64 [R1+0x1d48], R18 ;  /* 0x001d481201007387 */ /* 0x000fe80000100a00 */
[----:B------:R0:W-:Y:S04]  /*22030*/  STL.64 [R1+0x1d40], R16 ;  /* 0x001d401001007387 */ /* 0x0001e80000100a00 */
[----:B0-----:R-:W2:Y:S04]  /*22040*/  LDL.LU R16, [R1+0x370] ;  /* 0x0003700001107983 */ /* 0x001ea80000300800 */
[----:B------:R-:W2:Y:S04]  /*22050*/  LDL.LU R17, [R1+0x374] ;  /* 0x0003740001117983 */ /* 0x000ea80000300800 */
[----:B------:R-:W2:Y:S04]  /*22060*/  LDL.LU R18, [R1+0x378] ;  /* 0x0003780001127983 */ /* 0x000ea80000300800 */
[----:B------:R-:W2:Y:S01]  /*22070*/  LDL.LU R19, [R1+0x37c] ;  /* 0x00037c0001137983 */ /* 0x000ea20000300800 */
        /* <DEDUP_REMOVED lines=17> */
[----:B------:R-:W2:Y:S02]  /*22190*/  LDL.LU R11, [R1+0x38c] ;  /* 0x00038c00010b7983 */ /* 0x000ea40000300800 */
[----:B--2---:R-:W-:Y:S01]  /*221a0*/  HMMA.16816.F32 R8, R12, R6, R8 ;  /* 0x000000060c08723c */ /* 0x004fe20000001808 */
[----:B----4-:R-:W-:-:S15]  /*221b0*/  IMAD R22, R25, 0x100, R24 ;  /* 0x0000010019167824 */ /* 0x010fde00078e0218 */
[----:B------:R-:W-:-:S03]  /*221c0*/  NOP ;  /* 0x0000000000007918 */ /* 0x000fc60000000000 */
[----:B------:R-:W-:Y:S04]  /*221d0*/  STL.64 [R1+0x380], R8 ;  /* 0x0003800801007387 */ /* 0x000fe80000100a00 */
[----:B------:R0:W-:Y:S02]  /*221e0*/  STL.64 [R1+0x388], R10 ;  /* 0x0003880a01007387 */ /* 0x0001e40000100a00 */
[----:B0-----:R-:W-:Y:S01]  /*221f0*/  HMMA.16816.F32 R8, R12, R4, R16 ;  /* 0x000000040c08723c */ /* 0x001fe20000001810 */
[----:B---3--:R-:W-:Y:S01]  /*22200*/  IMAD R23, R27, 0x100, R26 ;  /* 0x000001001b177824 */ /* 0x008fe200078e021a */
[----:B------:R-:W-:Y:S04]  /*22210*/  STL.64 [R1+0x1d08], R6 ;  /* 0x001d080601007387 */ /* 0x000fe80000100a00 */
[----:B------:R-:W-:-:S13]  /*22220*/  STL.64 [R1+0x1d00], R4 ;  /* 0x001d000401007387 */ /* 0x000fda0000100a00 */
[----:B------:R-:W-:Y:S04]  /*22230*/  STL.64 [R1+0x370], R8 ;  /* 0x0003700801007387 */ /* 0x000fe80000100a00 */
[----:B------:R-:W-:Y:S04]  /*22240*/  STL.64 [R1+0x378], R10 ;  /* 0x0003780a01007387 */ /* 0x000fe80000100a00 */
[----:B------:R-:W-:Y:S04]  /*22250*/  STL.64 [R1+0x1d58], R22 ;  /* 0x001d581601007387 */ /* 0x000fe80000100a00 */
[----:B------:R-:W-:Y:S04]  /*22260*/  STL.64 [R1+0x1d50], R20 ;  /* 0x001d501401007387 */ /* 0x000fe80000100a00 */
[----:B------:R-:W2:Y:S04]  /*22270*/  LDL.LU R24, [R1+0x2d0] ;  /* 0x0002d00001187983 */ /* 0x000ea80000300800 */
[----:B------:R-:W2:Y:S04]  /*22280*/  LDL.LU R25, [R1+0x2d4] ;  /* 0x0002d40001197983 */ /* 0x000ea80000300800 */
[----:B------:R-:W3:Y:S04]  /*22290*/  LDL.LU R26, [R1+0x2d8] ;  /* 0x0002d800011a7983 */ /* 0x000ee80000300800 */
[----:B------:R-:W3:Y:S01]  /*222a0*/  LDL.LU R27, [R1+0x2dc] ;  /* 0x0002dc00011b7983 */ /* 0x000ee20000300800 */
[----:B------:R-:W-:-:S03]  /*222b0*/  IMAD R28, R0, 0x100, R3 ;  /* 0x00000100001c7824 */ /* 0x000fc600078e0203 */
[----:B---3--:R-:W-:Y:S04]  /*222c0*/  STL.64 [R1+0x1cb8], R26 ;  /* 0x001cb81a01007387 */ /* 0x008fe80000100a00 */
[----:B--2---:R-:W-:Y:S04]  /*222d0*/  STL.64 [R1+0x1cb0], R24 ;  /* 0x001cb01801007387 */ /* 0x004fe80000100a00 */
[----:B------:R-:W2:Y:S04]  /*222e0*/  LDL.LU R0, [R1+0x628] ;  /* 0x0006280001007983 */ /* 0x000ea80000300800 */
[----:B--2---:R0:W-:Y:S04]  /*222f0*/  STL [R1+0x1cd0], R0 ;  /* 0x001cd00001007387 */ /* 0x0041e80000100800 */
[----:B0-----:R-:W2:Y:S04]  /*22300*/  LDL.LU R0, [R1+0x624] ;  /* 0x0006240001007983 */ /* 0x001ea80000300800 */
[----:B--2---:R0:W-:Y:S04]  /*22310*/  STL [R1+0x1cd4], R0 ;  /* 0x001cd40001007387 */ /* 0x0041e80000100800 */
[----:B0-----:R-:W2:Y:S04]  /*22320*/  LDL.LU R0, [R1+0x61c] ;  /* 0x00061c0001007983 */ /* 0x001ea80000300800 */
[----:B--2---:R0:W-:Y:S04]  /*22330*/  STL [R1+0x1cd8], R0 ;  /* 0x001cd80001007387 */ /* 0x0041e80000100800 */
[----:B0-----:R-:W2:Y:S04]  /*22340*/  LDL.LU R0, [R1+0x614] ;  /* 0x0006140001007983 */ /* 0x001ea80000300800 */
[----:B------:R-:W3:Y:S04]  /*22350*/  LDL.LU R24, [R1+0x2f0] ;  /* 0x0002f00001187983 */ /* 0x000ee80000300800 */
[----:B------:R-:W3:Y:S04]  /*22360*/  LDL.LU R25, [R1+0x2f4] ;  /* 0x0002f40001197983 */ /* 0x000ee80000300800 */
[----:B------:R-:W4:Y:S04]  /*22370*/  LDL.LU R26, [R1+0x2f8] ;  /* 0x0002f800011a7983 */ /* 0x000f280000300800 */
[----:B------:R-:W4:Y:S04]  /*22380*/  LDL.LU R27, [R1+0x2fc] ;  /* 0x0002fc00011b7983 */ /* 0x000f280000300800 */
[----:B------:R-:W2:Y:S04]  /*22390*/  LDL.LU R4, [R1+0x320] ;  /* 0x0003200001047983 */ /* 0x000ea80000300800 */
[----:B------:R-:W2:Y:S04]  /*223a0*/  LDL.LU R5, [R1+0x324] ;  /* 0x0003240001057983 */ /* 0x000ea80000300800 */
[----:B------:R-:W2:Y:S04]  /*223b0*/  LDL.LU R6, [R1+0x328] ;  /* 0x0003280001067983 */ /* 0x000ea80000300800 */
[----:B------:R-:W2:Y:S04]  /*223c0*/  LDL.LU R7, [R1+0x32c] ;  /* 0x00032c0001077983 */ /* 0x000ea80000300800 */
[----:B--2---:R-:W-:Y:S04]  /*223d0*/  STL.64 [R1+0x1d18], R6 ;  /* 0x001d180601007387 */ /* 0x004fe80000100a00 */
        /* <DEDUP_REMOVED lines=10> */
[----:B------:R-:W3:Y:S04]  /*22480*/  LDL.LU R29, [R1+0x608] ;  /* 0x00060800011d7983 */ /* 0x000ee80000300800 */
[----:B--2---:R-:W-:Y:S04]  /*22490*/  STL.64 [R1+0x1d38], R6 ;  /* 0x001d380601007387 */ /* 0x004fe80000100a00 */
        /* <DEDUP_REMOVED lines=13> */
[----:B----4-:R-:W-:Y:S04]  /*22570*/  STL.64 [R1+0x1cc8], R26 ;  /* 0x001cc81a01007387 */ /* 0x010fe80000100a00 */
[----:B---3--:R0:W-:Y:S04]  /*22580*/  STL.64 [R1+0x1cc0], R24 ;  /* 0x001cc01801007387 */ /* 0x0081e80000100a00 */
[----:B0-----:R-:W3:Y:S04]  /*22590*/  LDL.LU R24, [R1+0x100] ;  /* 0x0001000001187983 */ /* 0x001ee80000300800 */
[----:B------:R-:W3:Y:S04]  /*225a0*/  LDL.LU R25, [R1+0x104] ;  /* 0x0001040001197983 */ /* 0x000ee80000300800 */
[----:B------:R-:W4:Y:S04]  /*225b0*/  LDL.LU R26, [R1+0x108] ;  /* 0x00010800011a7983 */ /* 0x000f280000300800 */
[----:B------:R-:W4:Y:S04]  /*225c0*/  LDL.LU R27, [R1+0x10c] ;  /* 0x00010c00011b7983 */ /* 0x000f280000300800 */
[----:B----4-:R-:W-:Y:S04]  /*225d0*/  STL.64 [R1+0x1ce8], R26 ;  /* 0x001ce81a01007387 */ /* 0x010fe80000100a00 */
[----:B---3--:R0:W-:Y:S04]  /*225e0*/  STL.64 [R1+0x1ce0], R24 ;  /* 0x001ce01801007387 */ /* 0x0081e80000100a00 */
[----:B0-----:R-:W3:Y:S04]  /*225f0*/  LDL.LU R24, [R1+0x300] ;  /* 0x0003000001187983 */ /* 0x001ee80000300800 */
[----:B------:R-:W3:Y:S04]  /*22600*/  LDL.LU R25, [R1+0x304] ;  /* 0x0003040001197983 */ /* 0x000ee80000300800 */
[----:B------:R-:W4:Y:S04]  /*22610*/  LDL.LU R26, [R1+0x308] ;  /* 0x00030800011a7983 */ /* 0x000f280000300800 */
[----:B------:R-:W4:Y:S01]  /*22620*/  LDL.LU R27, [R1+0x30c] ;  /* 0x00030c00011b7983 */ /* 0x000f220000300800 */
[----:B------:R-:W-:-:S03]  /*22630*/  IMAD R29, R29, 0x100, R3 ;  /* 0x000001001d1d7824 */ /* 0x000fc600078e0203 */
[----:B----4-:R-:W-:Y:S04]  /*22640*/  STL.64 [R1+0x1cf8], R26 ;  /* 0x001cf81a01007387 */ /* 0x010fe80000100a00 */
[----:B---3--:R0:W-:Y:S04]  /*22650*/  STL.64 [R1+0x1cf0], R24 ;  /* 0x001cf01801007387 */ /* 0x0081e80000100a00 */
[----:B0-----:R-:W3:Y:S04]  /*22660*/  LDL.LU R24, [R1+0x310] ;  /* 0x0003100001187983 */ /* 0x001ee80000300800 */
[----:B------:R-:W3:Y:S04]  /*22670*/  LDL.LU R25, [R1+0x314] ;  /* 0x0003140001197983 */ /* 0x000ee80000300800 */
[----:B------:R-:W3:Y:S04]  /*22680*/  LDL.LU R26, [R1+0x318] ;  /* 0x00031800011a7983 */ /* 0x000ee80000300800 */
[----:B------:R-:W3:Y:S04]  /*22690*/  LDL.LU R27, [R1+0x31c] ;  /* 0x00031c00011b7983 */ /* 0x000ee80000300800 */
[----:B------:R-:W4:Y:S02]  /*226a0*/  LDL.LU R3, [R1+0x1d60] ;  /* 0x001d600001037983 */ /* 0x000f240000300800 */
[----:B----4-:R-:W-:Y:S02]  /*226b0*/  HMMA.16816.F32 R12, R12, R2, R20 ;  /* 0x000000020c0c723c */ /* 0x010fe40000001814 */
[----:B------:R-:W4:Y:S04]  /*226c0*/  LDL.LU.64 R22, [R1+0x1d58] ;  /* 0x001d580001167983 */ /* 0x000f280000300a00 */
[----:B------:R-:W2:-:S13]  /*226d0*/  LDL.LU.64 R20, [R1+0x1d50] ;  /* 0x001d500001147983 */ /* 0x000e9a0000300a00 */
[----:B------:R-:W-:Y:S04]  /*226e0*/  STL.64 [R1+0x110], R12 ;  /* 0x0001100c01007387 */ /* 0x000fe80000100a00 */
[----:B------:R0:W-:Y:S02]  /*226f0*/  STL.64 [R1+0x118], R14 ;  /* 0x0001180e01007387 */ /* 0x0001e40000100a00 */
[----:B0-----:R-:W-:Y:S02]  /*22700*/  F2FP.F16.E4M3.UNPACK_B R14, R28 ;  /* 0x0000001cff0e723e */ /* 0x001fe400020006ff */
[----:B------:R-:W-:Y:S02]  /*22710*/  F2FP.F16.E4M3.UNPACK_B R15, R29 ;  /* 0x0000001dff0f723e */ /* 0x000fe400020006ff */
[----:B----4-:R-:W-:-:S02]  /*22720*/  F2FP.F16.E4M3.UNPACK_B R12, R22 ;  /* 0x00000016ff0c723e */ /* 0x010fc400020006ff */
[----:B------:R-:W-:Y:S01]  /*22730*/  F2FP.F16.E4M3.UNPACK_B R13, R23 ;  /* 0x00000017ff0d723e */ /* 0x000fe200020006ff */
[----:B------:R-:W4:Y:S04]  /*22740*/  LDL.LU R22, [R1+0x610] ;  /* 0x0006100001167983 */ /* 0x000f280000300800 */
[----:B------:R-:W3:Y:S04]  /*22750*/  LDL.LU R23, [R1+0x618] ;  /* 0x0006180001177983 */ /* 0x000ee80000300800 */
[----:B------:R-:W3:Y:S04]  /*22760*/  LDL.LU R28, [R1+0x620] ;  /* 0x00062000011c7983 */ /* 0x000ee80000300800 */
[----:B------:R-:W3:Y:S01]  /*22770*/  LDL.LU R29, [R1+0x62c] ;  /* 0x00062c00011d7983 */ /* 0x000ee20000300800 */
[----:B--2---:R-:W-:-:S15]  /*22780*/  HMMA.16816.F32 R16, R12, R20, R16 ;  /* 0x000000140c10723c */ /* 0x004fde0000001810 */
        /* <DEDUP_REMOVED lines=32> */
[----:B------:R-:W3:Y:S01]  /*22990*/  LDL.LU.64 R24, [R1+0x1cf0] ;  /* 0x001cf00001187983 */ /* 0x000ee20000300a00 */
[----:B----4-:R-:W-:Y:S01]  /*229a0*/  IMAD R22, R22, 0x100, R0 ;  /* 0x0000010016167824 */ /* 0x010fe200078e0200 */
[----:B---3--:R-:W-:-:S15]  /*229b0*/  HMMA.16816.F32 R24, R12, R4, R24 ;  /* 0x000000040c18723c */ /* 0x008fde0000001818 */
[----:B------:R-:W-:-:S04]  /*229c0*/  NOP ;  /* 0x0000000000007918 */ /* 0x000fc80000000000 */
[----:B------:R-:W-:Y:S04]  /*229d0*/  STL.64 [R1+0x300], R24 ;  /* 0x0003001801007387 */ /* 0x000fe80000100a00 */
[----:B------:R0:W-:Y:S04]  /*229e0*/  STL.64 [R1+0x308], R26 ;  /* 0x0003081a01007387 */ /* 0x0001e80000100a00 */
[----:B0-----:R-:W2:Y:S04]  /*229f0*/  LDL.LU.64 R26, [R1+0x1ce8] ;  /* 0x001ce800011a7983 */ /* 0x001ea80000300a00 */
[----:B------:R-:W2:Y:S04]  /*22a00*/  LDL.LU.64 R24, [R1+0x1ce0] ;  /* 0x001ce00001187983 */ /* 0x000ea80000300a00 */
[----:B------:R-:W-:Y:S04]  /*22a10*/  STL.64 [R1+0x1c98], R6 ;  /* 0x001c980601007387 */ /* 0x000fe80000100a00 */
[----:B------:R0:W-:Y:S04]  /*22a20*/  STL.64 [R1+0x1c90], R4 ;  /* 0x001c900401007387 */ /* 0x0001e80000100a00 */
[----:B0-----:R-:W3:Y:S04]  /*22a30*/  LDL.LU R4, [R1+0x2e0] ;  /* 0x0002e00001047983 */ /* 0x001ee80000300800 */
[----:B------:R-:W3:Y:S04]  /*22a40*/  LDL.LU R5, [R1+0x2e4] ;  /* 0x0002e40001057983 */ /* 0x000ee80000300800 */
[----:B------:R-:W3:Y:S04]  /*22a50*/  LDL.LU R6, [R1+0x2e8] ;  /* 0x0002e80001067983 */ /* 0x000ee80000300800 */
[----:B------:R-:W3:Y:S04]  /*22a60*/  LDL.LU R7, [R1+0x2ec] ;  /* 0x0002ec0001077983 */ /* 0x000ee80000300800 */
[----:B------:R-:W4:Y:S02]  /*22a70*/  LDL.LU R0, [R1+0x1cd8] ;  /* 0x001cd80001007983 */ /* 0x000f240000300800 */
[----:B----4-:R-:W-:-:S02]  /*22a80*/  IMAD R23, R23, 0x100, R0 ;  /* 0x0000010017177824 */ /* 0x010fc400078e0200 */
[----:B------:R-:W4:Y:S01]  /*22a90*/  LDL.LU R0, [R1+0x1cd4] ;  /* 0x001cd40001007983 */ /* 0x000f220000300800 */
[----:B--2---:R-:W-:Y:S01]  /*22aa0*/  HMMA.16816.F32 R12, R12, R2, R24 ;  /* 0x000000020c0c723c */ /* 0x004fe20000001818 */
[----:B----4-:R-:W-:Y:S02]  /*22ab0*/  IMAD R28, R28, 0x100, R0 ;  /* 0x000001001c1c7824 */ /* 0x010fe400078e0200 */
[----:B------:R-:W2:Y:S04]  /*22ac0*/  LDL.LU R0, [R1+0x1cd0] ;  /* 0x001cd00001007983 */ /* 0x000ea80000300800 */
[----:B------:R-:W4:Y:S04]  /*22ad0*/  LDL.LU.64 R26, [R1+0x1cc8] ;  /* 0x001cc800011a7983 */ /* 0x000f280000300a00 */
[----:B------:R-:W4:Y:S04]  /*22ae0*/  LDL.LU.64 R24, [R1+0x1cc0] ;  /* 0x001cc00001187983 */ /* 0x000f280000300a00 */
[----:B------:R-:W-:Y:S04]  /*22af0*/  STL [R1+0x1c64], R2 ;  /* 0x001c640201007387 */ /* 0x000fe80000100800 */
[----:B------:R-:W-:Y:S04]  /*22b00*/  STL [R1+0x1c60], R3 ;  /* 0x001c600301007387 */ /* 0x000fe80000100800 */
[----:B------:R0:W-:Y:S04]  /*22b10*/  STL.64 [R1+0x100], R12 ;  /* 0x0001000c01007387 */ /* 0x0001e80000100a00 */
[----:B------:R1:W-:Y:S01]  /*22b20*/  STL.64 [R1+0x108], R14 ;  /* 0x0001080e01007387 */ /* 0x0003e20000100a00 */
[----:B0-----:R-:W-:-:S02]  /*22b30*/  F2FP.F16.E4M3.UNPACK_B R12, R22 ;  /* 0x00000016ff0c723e */ /* 0x001fc400020006ff */
[----:B------:R-:W-:Y:S02]  /*22b40*/  F2FP.F16.E4M3.UNPACK_B R13, R23 ;  /* 0x00000017ff0d723e */ /* 0x000fe400020006ff */
[----:B-1----:R-:W-:Y:S01]  /*22b50*/  F2FP.F16.E4M3.UNPACK_B R14, R28 ;  /* 0x0000001cff0e723e */ /* 0x002fe200020006ff */
[----:B--2---:R-:W-:-:S05]  /*22b60*/  IMAD R29, R0, 0x100, R29 ;  /* 0x00000100001d7824 */ /* 0x004fca00078e021d */
[----:B------:R-:W-:-:S07]  /*22b70*/  F2FP.F16.E4M3.UNPACK_B R15, R29 ;  /* 0x0000001dff0f723e */ /* 0x000fce00020006ff */
[----:B----4-:R-:W-:-:S15]  /*22b80*/  HMMA.16816.F32 R24, R12, R20, R24 ;  /* 0x000000140c18723c */ /* 0x010fde0000001818 */
[----:B------:R-:W-:-:S04]  /*22b90*/  NOP ;  /* 0x0000000000007918 */ /* 0x000fc80000000000 */
[----:B------:R-:W-:Y:S04]  /*22ba0*/  STL.64 [R1+0x2f0], R24 ;  /* 0x0002f01801007387 */ /* 0x000fe80000100a00 */
[----:B------:R0:W-:Y:S04]  /*22bb0*/  STL.64 [R1+0x2f8], R26 ;  /* 0x0002f81a01007387 */ /* 0x0001e80000100a00 */
[----:B0-----:R-:W2:Y:S04]  /*22bc0*/  LDL.LU.64 R26, [R1+0x1cb8] ;  /* 0x001cb800011a7983 */ /* 0x001ea80000300a00 */
[----:B------:R-:W2:Y:S01]  /*22bd0*/  LDL.LU.64 R24, [R1+0x1cb0] ;  /* 0x001cb00001187983 */ /* 0x000ea20000300a00 */
[----:B---3--:R-:W-:Y:S03]  /*22be0*/  HMMA.16816.F32 R4, R12, R18, R4 ;  /* 0x000000120c04723c */ /* 0x008fe60000001804 */
[----:B------:R-:W-:-:S15]  /*22bf0*/  STL [R1+0x1c68], R21 ;  /* 0x001c681501007387 */ /* 0x000fde0000100800 */
[----:B------:R-:W-:Y:S01]  /*22c00*/  NOP ;  /* 0x0000000000007918 */ /* 0x000fe20000000000 */
[----:B------:R-:W-:Y:S04]  /*22c10*/  STL.64 [R1+0x2e0], R4 ;  /* 0x0002e00401007387 */ /* 0x000fe80000100a00 */
[----:B------:R2:W-:Y:S04]  /*22c20*/  STL.64 [R1+0x2e8], R6 ;  /* 0x0002e80601007387 */ /* 0x0005e80000100a00 */
[----:B------:R-:W-:Y:S04]  /*22c30*/  STL.64 [R1+0x1c48], R18 ;  /* 0x001c481201007387 */ /* 0x000fe80000100a00 */
[----:B------:R-:W-:Y:S01]  /*22c40*/  STL.64 [R1+0x1c40], R16 ;  /* 0x001c401001007387 */ /* 0x000fe20000100a00 */
[----:B--2---:R-:W-:-:S15]  /*22c50*/  HMMA.16816.F32 R4, R12, R16, R24 ;  /* 0x000000100c04723c */ /* 0x004fde0000001818 */
[----:B------:R-:W-:-:S04]  /*22c60*/  NOP ;  /* 0x0000000000007918 */ /* 0x000fc80000000000 */
[----:B------:R-:W-:Y:S04]  /*22c70*/  STL.64 [R1+0x2d0], R4 ;  /* 0x0002d00401007387 */ /* 0x000fe80000100a00 */
[----:B------:R-:W-:Y:S04]  /*22c80*/  STL.64 [R1+0x2d8], R6 ;  /* 0x0002d80601007387 */ /* 0x000fe80000100a00 */
[----:B------:R-:W2:Y:S04]  /*22c90*/  LDL.LU R24, [R1+0x654] ;  /* 0x0006540001187983 */ /* 0x000ea80000300800 */
[----:B------:R-:W2:Y:S04]  /*22ca0*/  LDL.LU R25, [R1+0x650] ;  /* 0x0006500001197983 */ /* 0x000ea80000300800 */
[----:B------:R-:W3:Y:S04]  /*22cb0*/  LDL.LU R26, [R1+0x65c] ;  /* 0x00065c00011a7983 */ /* 0x000ee80000300800 */
[----:B------:R-:W3:Y:S04]  /*22cc0*/  LDL.LU R27, [R1+0x658] ;  /* 0x00065800011b7983 */ /* 0x000ee80000300800 */
[----:B---3--:R-:W-:Y:S04]  /*22cd0*/  STL.64 [R1+0x1c08], R26 ;  /* 0x001c081a01007387 */ /* 0x008fe80000100a00 */
[----:B--2---:R0:W-:Y:S04]  /*22ce0*/  STL.64 [R1+0x1c00], R24 ;  /* 0x001c001801007387 */ /* 0x0041e80000100a00 */
[----:B0-----:R-:W2:Y:S04]  /*22cf0*/  LDL.LU R24, [R1+0x240] ;  /* 0x0002400001187983 */ /* 0x001ea80000300800 */
[----:B------:R-:W2:Y:S04]  /*22d00*/  LDL.LU R25, [R1+0x244] ;  /* 0x0002440001197983 */ /* 0x000ea80000300800 */
        /* <DEDUP_REMOVED lines=36> */
[----:B------:R-:W-:Y:S04]  /*22f50*/  STL.64 [R1+0x1c58], R18 ;  /* 0x001c581201007387 */ /* 0x000fe80000100a00 */
[----:B----4-:R0:W-:Y:S04]  /*22f60*/  STL.64 [R1+0x1c50], R16 ;  /* 0x001c501001007387 */ /* 0x0101e80000100a00 */
[----:B0-----:R-:W4:Y:S04]  /*22f70*/  LDL.LU R16, [R1+0xf0] ;  /* 0x0000f00001107983 */ /* 0x001f280000300800 */
[----:B------:R-:W4:Y:S04]  /*22f80*/  LDL.LU R17, [R1+0xf4] ;  /* 0x0000f40001117983 */ /* 0x000f280000300800 */
[----:B------:R-:W4:Y:S04]  /*22f90*/  LDL.LU R18, [R1+0xf8] ;  /* 0x0000f80001127983 */ /* 0x000f280000300800 */
[----:B------:R-:W4:Y:S04]  /*22fa0*/  LDL.LU R19, [R1+0xfc] ;  /* 0x0000fc0001137983 */ /* 0x000f280000300800 */
[----:B---3--:R-:W-:Y:S04]  /*22fb0*/  STL.64 [R1+0x1c18], R26 ;  /* 0x001c181a01007387 */ /* 0x008fe80000100a00 */
[----:B------:R0:W-:Y:S04]  /*22fc0*/  STL.64 [R1+0x1c10], R24 ;  /* 0x001c101801007387 */ /* 0x0001e80000100a00 */
[----:B0-----:R-:W3:Y:S04]  /*22fd0*/  LDL.LU R24, [R1+0x250] ;  /* 0x0002500001187983 */ /* 0x001ee80000300800 */
[----:B------:R-:W3:Y:S04]  /*22fe0*/  LDL.LU R25, [R1+0x254] ;  /* 0x0002540001197983 */ /* 0x000ee80000300800 */
[----:B------:R-:W2:Y:S04]  /*22ff0*/  LDL.LU R26, [R1+0x258] ;  /* 0x00025800011a7983 */ /* 0x000ea80000300800 */
[----:B------:R-:W2:Y:S04]  /*23000*/  LDL.LU R27, [R1+0x25c] ;  /* 0x00025c00011b7983 */ /* 0x000ea80000300800 */
[----:B--2---:R-:W-:Y:S04]  /*23010*/  STL.64 [R1+0x1c28], R26 ;  /* 0x001c281a01007387 */ /* 0x004fe80000100a00 */
[----:B---3--:R0:W-:Y:S04]  /*23020*/  STL.64 [R1+0x1c20], R24 ;  /* 0x001c201801007387 */ /* 0x0081e80000100a00 */
[----:B0-----:R-:W2:Y:S04]  /*23030*/  LDL.LU R24, [R1+0x260] ;  /* 0x0002600001187983 */ /* 0x001ea80000300800 */
[----:B------:R-:W2:Y:S04]  /*23040*/  LDL.LU R25, [R1+0x264] ;  /* 0x0002640001197983 */ /* 0x000ea80000300800 */
[----:B------:R-:W3:Y:S04]  /*23050*/  LDL.LU R26, [R1+0x268] ;  /* 0x00026800011a7983 */ /* 0x000ee80000300800 */
[----:B------:R-:W3:Y:S01]  /*23060*/  LDL.LU R27, [R1+0x26c] ;  /* 0x00026c00011b7983 */ /* 0x000ee20000300800 */
[C---:B------:R-:W-:Y:S03]  /*23070*/  HMMA.16816.F32 R4, R12.reuse, R10, R4 ;  /* 0x0000000a0c04723c */ /* 0x040fe60000001804 */
[----:B---3--:R-:W-:Y:S04]  /*23080*/  STL.64 [R1+0x1c38], R26 ;  /* 0x001c381a01007387 */ /* 0x008fe80000100a00 */
[----:B--2---:R0:W-:Y:S04]  /*23090*/  STL.64 [R1+0x1c30], R24 ;  /* 0x001c301801007387 */ /* 0x0041e80000100a00 */
[----:B0-----:R-:W2:Y:S04]  /*230a0*/  LDL.LU R24, [R1+0x270] ;  /* 0x0002700001187983 */ /* 0x001ea80000300800 */
[----:B------:R-:W2:Y:S04]  /*230b0*/  LDL.LU R25, [R1+0x274] ;  /* 0x0002740001197983 */ /* 0x000ea80000300800 */
[----:B------:R-:W2:Y:S04]  /*230c0*/  LDL.LU R26, [R1+0x278] ;  /* 0x00027800011a7983 */ /* 0x000ea80000300800 */
[----:B------:R-:W2:Y:S04]  /*230d0*/  LDL.LU R27, [R1+0x27c] ;  /* 0x00027c00011b7983 */ /* 0x000ea80000300800 */
        /* <DEDUP_REMOVED lines=21> */
[----:B------:R-:W3:Y:S01]  /*23230*/  LDL.LU.64 R20, [R1+0x1c70] ;  /* 0x001c700001147983 */ /* 0x000ee20000300a00 */
[----:B------:R-:W-:-:S02]  /*23240*/  IMAD R28, R0, 0x100, R28 ;  /* 0x00000100001c7824 */ /* 0x000fc400078e021c */
[----:B------:R-:W-:Y:S02]  /*23250*/  IMAD R29, R29, 0x100, R3 ;  /* 0x000001001d1d7824 */ /* 0x000fe400078e0203 */
[----:B--2---:R-:W-:Y:S02]  /*23260*/  IMAD R23, R23, 0x100, R2 ;  /* 0x0000010017177824 */ /* 0x004fe400078e0202 */
[----:B---3--:R-:W-:Y:S02]  /*23270*/  IMAD R22, R22, 0x100, R21 ;  /* 0x0000010016167824 */ /* 0x008fe400078e0215 */
[----:B------:R-:W2:Y:S04]  /*23280*/  LDL.LU R21, [R1+0x1c68] ;  /* 0x001c680001157983 */ /* 0x000ea80000300800 */
[----:B------:R-:W4:Y:S04]  /*23290*/  LDL.LU R2, [R1+0x1c64] ;  /* 0x001c640001027983 */ /* 0x000f280000300800 */
[----:B------:R-:W3:Y:S04]  /*232a0*/  LDL.LU R0, [R1+0x660] ;  /* 0x0006600001007983 */ /* 0x000ee80000300800 */
[----:B------:R-:W4:Y:S02]  /*232b0*/  LDL.LU R3, [R1+0x1c60] ;  /* 0x001c600001037983 */ /* 0x000f240000300800 */
[----:B----4-:R-:W-:Y:S02]  /*232c0*/  HMMA.16816.F32 R12, R12, R2, R16 ;  /* 0x000000020c0c723c */ /* 0x010fe40000001810 */
[----:B------:R-:W2:Y:S04]  /*232d0*/  LDL.LU.64 R18, [R1+0x1c58] ;  /* 0x001c580001127983 */ /* 0x000ea80000300a00 */
[----:B------:R-:W2:Y:S04]  /*232e0*/  LDL.LU.64 R16, [R1+0x1c50] ;  /* 0x001c500001107983 */ /* 0x000ea80000300a00 */
[----:B------:R0:W-:Y:S04]  /*232f0*/  STL [R1+0x1bf8], R3 ;  /* 0x001bf80301007387 */ /* 0x0001e80000100800 */
[----:B0-----:R-:W3:Y:S05]  /*23300*/  LDL.LU R3, [R1+0x664] ;  /* 0x0006640001037983 */ /* 0x001eea0000300800 */
[----:B------:R0:W-:Y:S04]  /*23310*/  STL.64 [R1+0xf0], R12 ;  /* 0x0000f00c01007387 */ /* 0x0001e80000100a00 */
[----:B------:R1:W-:Y:S01]  /*23320*/  STL.64 [R1+0xf8], R14 ;  /* 0x0000f80e01007387 */ /* 0x0003e20000100a00 */
[----:B0-----:R-:W-:-:S02]  /*23330*/  F2FP.F16.E4M3.UNPACK_B R12, R22 ;  /* 0x00000016ff0c723e */ /* 0x001fc400020006ff */
[----:B------:R-:W-:Y:S02]  /*23340*/  F2FP.F16.E4M3.UNPACK_B R13, R23 ;  /* 0x00000017ff0d723e */ /* 0x000fe400020006ff */
[----:B-1----:R-:W-:Y:S02]  /*23350*/  F2FP.F16.E4M3.UNPACK_B R14, R28 ;  /* 0x0000001cff0e723e */ /* 0x002fe400020006ff */
[----:B------:R-:W-:-:S07]  /*23360*/  F2FP.F16.E4M3.UNPACK_B R15, R29 ;  /* 0x0000001dff0f723e */ /* 0x000fce00020006ff */
[----:B--2---:R-:W-:-:S15]  /*23370*/  HMMA.16816.F32 R16, R12, R20, R16 ;  /* 0x000000140c10723c */ /* 0x004fde0000001810 */
[----:B------:R-:W-:-:S04]  /*23380*/  NOP ;  /* 0x0000000000007918 */ /* 0x000fc80000000000 */
[----:B------:R-:W-:Y:S04]  /*23390*/  STL.64 [R1+0x280], R16 ;  /* 0x0002801001007387 */ /* 0x000fe80000100a00 */
[----:B------:R0:W-:Y:S04]  /*233a0*/  STL.64 [R1+0x288], R18 ;  /* 0x0002881201007387 */ /* 0x0001e80000100a00 */
[----:B0-----:R-:W2:Y:S04]  /*233b0*/  LDL.LU.64 R18, [R1+0x1c48] ;  /* 0x001c480001127983 */ /* 0x001ea80000300a00 */
[----:B------:R-:W4:Y:S01]  /*233c0*/  LDL.LU.64 R16, [R1+0x1c40] ;  /* 0x001c400001107983 */ /* 0x000f220000300a00 */
[----:B--2---:R-:W-:-:S15]  /*233d0*/  HMMA.16816.F32 R24, R12, R18, R24 ;  /* 0x000000120c18723c */ /* 0x004fde0000001818 */
        /* <DEDUP_REMOVED lines=9> */
[----:B0-----:R-:W2:Y:S04]  /*23470*/  LDL.LU.64 R26, [R1+0x1c28] ;  /* 0x001c2800011a7983 */ /* 0x001ea80000300a00 */
[----:B------:R-:W2:Y:S04]  /*23480*/  LDL.LU.64 R24, [R1+0x1c20] ;  /* 0x001c200001187983 */ /* 0x000ea80000300a00 */
[----:B------:R-:W-:Y:S04]  /*23490*/  STL.64 [R1+0x1be0], R18 ;  /* 0x001be01201007387 */ /* 0x000fe80000100a00 */
[----:B------:R0:W-:Y:S04]  /*234a0*/  STL.64 [R1+0x1bd8], R16 ;  /* 0x001bd81001007387 */ /* 0x0001e80000100a00 */
[----:B0-----:R-:W4:Y:S04]  /*234b0*/  LDL.LU R16, [R1+0x220] ;  /* 0x0002200001107983 */ /* 0x001f280000300800 */
[----:B------:R-:W4:Y:S04]  /*234c0*/  LDL.LU R17, [R1+0x224] ;  /* 0x0002240001117983 */ /* 0x000f280000300800 */
[----:B------:R-:W4:Y:S04]  /*234d0*/  LDL.LU R18, [R1+0x228] ;  /* 0x0002280001127983 */ /* 0x000f280000300800 */
[----:B------:R-:W4:Y:S01]  /*234e0*/  LDL.LU R19, [R1+0x22c] ;  /* 0x00022c0001137983 */ /* 0x000f220000300800 */
[----:B--2---:R-:W-:-:S15]  /*234f0*/  HMMA.16816.F32 R24, R12, R10, R24 ;  /* 0x0000000a0c18723c */ /* 0x004fde0000001818 */
        /* <DEDUP_REMOVED lines=10> */
[----:B------:R-:W2:Y:S04]  /*235a0*/  LDL.LU.64 R24, [R1+0x1c00] ;  /* 0x001c000001187983 */ /* 0x000ea80000300a00 */
[----:B------:R-:W-:Y:S04]  /*235b0*/  STL.64 [R1+0x1bc0], R10 ;  /* 0x001bc00a01007387 */ /* 0x000fe80000100a00 */
[----:B------:R0:W-:Y:S04]  /*235c0*/  STL.64 [R1+0x1bb8], R8 ;  /* 0x001bb80801007387 */ /* 0x0001e80000100a00 */
[----:B0-----:R-:W2:Y:S04]  /*235d0*/  LDL.LU R8, [R1+0x230] ;  /* 0x0002300001087983 */ /* 0x001ea80000300800 */
[----:B------:R-:W2:Y:S04]  /*235e0*/  LDL.LU R9, [R1+0x234] ;  /* 0x0002340001097983 */ /* 0x000ea80000300800 */
[----:B------:R-:W2:Y:S04]  /*235f0*/  LDL.LU R10, [R1+0x238] ;  /* 0x00023800010a7983 */ /* 0x000ea80000300800 */
[----:B------:R-:W2:Y:S02]  /*23600*/  LDL.LU R11, [R1+0x23c] ;  /* 0x00023c00010b7983 */ /* 0x000ea40000300800 */
[----:B--2---:R-:W-:Y:S01]  /*23610*/  HMMA.16816.F32 R8, R12, R6, R8 ;  /* 0x000000060c08723c */ /* 0x004fe20000001808 */
[----:B------:R-:W-:-:S15]  /*23620*/  IMAD R22, R25, 0x100, R24 ;  /* 0x0000010019167824 */ /* 0x000fde00078e0218 */
[----:B------:R-:W-:-:S03]  /*23630*/  NOP ;  /* 0x0000000000007918 */ /* 0x000fc60000000000 */
[----:B------:R-:W-:Y:S04]  /*23640*/  STL.64 [R1+0x230], R8 ;  /* 0x0002300801007387 */ /* 0x000fe80000100a00 */
[----:B------:R4:W-:Y:S02]  /*23650*/  STL.64 [R1+0x238], R10 ;  /* 0x0002380a01007387 */ /* 0x0009e40000100a00 */
[----:B----4-:R-:W-:Y:S01]  /*23660*/  HMMA.16816.F32 R8, R12, R4, R16 ;  /* 0x000000040c08723c */ /* 0x010fe20000001810 */
[----:B------:R-:W-:Y:S01]  /*23670*/  IMAD R23, R27, 0x100, R26 ;  /* 0x000001001b177824 */ /* 0x000fe200078e021a */
        /* <DEDUP_REMOVED lines=8> */
[----:B------:R-:W4:Y:S04]  /*23700*/  LDL.LU R26, [R1+0x188] ;  /* 0x00018800011a7983 */ /* 0x000f280000300800 */
[----:B------:R-:W4:Y:S01]  /*23710*/  LDL.LU R27, [R1+0x18c] ;  /* 0x00018c00011b7983 */ /* 0x000f220000300800 */
[----:B---3--:R-:W-:-:S03]  /*23720*/  IMAD R28, R0, 0x100, R3 ;  /* 0x00000100001c7824 */ /* 0x008fc600078e0203 */
[----:B----4-:R-:W-:Y:S04]  /*23730*/  STL.64 [R1+0x1b50], R26 ;  /* 0x001b501a01007387 */ /* 0x010fe80000100a00 */
        /* <DEDUP_REMOVED lines=248> */
[----:B--2---:R-:W-:Y:S02]  /*246c0*/  IMAD R23, R23, 0x100, R2 ;  /* 0x0000010017177824 */ /* 0x004fe400078e0202 */
[----:B---3--:R-:W-:Y:S02]  /*246d0*/  IMAD R22, R22, 0x100, R21 ;  /* 0x0000010016167824 */ /* 0x008fe400078e0215 */
[----:B------:R-:W2:Y:S04]  /*246e0*/  LDL.LU R21, [R1+0x1b04] ;  /* 0x001b040001157983 */ /* 0x000ea80000300800 */
[----:B------:R-:W4:Y:S04]  /*246f0*/  LDL.LU R2, [R1+0x1b00] ;  /* 0x001b000001027983 */ /* 0x000f280000300800 */
[----:B------:R-:W4:Y:S01]  /*24700*/  LDL.LU R3, [R1+0x1afc] ;  /* 0x001afc0001037983 */ /* 0x000f220000300800 */
[----:B------:R-:W-:-:S03]  /*24710*/  IMAD R29, R29, 0x100, R0 ;  /* 0x000001001d1d7824 */ /* 0x000fc600078e0200 */
[----:B------:R-:W3:Y:S01]  /*24720*/  LDL.LU R0, [R1+0x1af8] ;  /* 0x001af80001007983 */ /* 0x000ee20000300800 */
[----:B----4-:R-:W-:Y:S03]  /*24730*/  HMMA.16816.F32 R12, R12, R2, R16 ;  /* 0x000000020c0c723c */ /* 0x010fe60000001810 */
[----:B------:R-:W2:Y:S04]  /*24740*/  LDL.LU.64 R18, [R1+0x1af0] ;  /* 0x001af00001127983 */ /* 0x000ea80000300a00 */
[----:B------:R-:W2:-:S12]  /*24750*/  LDL.LU.64 R16, [R1+0x1ae8] ;  /* 0x001ae80001107983 */ /* 0x000e980000300a00 */
[----:B------:R0:W-:Y:S04]  /*24760*/  STL.64 [R1+0xc0], R12 ;  /* 0x0000c00c01007387 */ /* 0x0001e80000100a00 */
[----:B------:R1:W-:Y:S01]  /*24770*/  STL.64 [R1+0xc8], R14 ;  /* 0x0000c80e01007387 */ /* 0x0003e20000100a00 */
[----:B0-----:R-:W-:Y:S02]  /*24780*/  F2FP.F16.E4M3.UNPACK_B R12, R22 ;  /* 0x00000016ff0c723e */ /* 0x001fe400020006ff */
[----:B------:R-:W-:Y:S02]  /*24790*/  F2FP.F16.E4M3.UNPACK_B R13, R23 ;  /* 0x00000017ff0d723e */ /* 0x000fe400020006ff */
[----:B-1----:R-:W-:Y:S02]  /*247a0*/  F2FP.F16.E4M3.UNPACK_B R14, R28 ;  /* 0x0000001cff0e723e */ /* 0x002fe400020006ff */
[----:B------:R-:W-:Y:S01]  /*247b0*/  F2FP.F16.E4M3.UNPACK_B R15, R29 ;  /* 0x0000001dff0f723e */ /* 0x000fe200020006ff */
[----:B------:R-:W4:Y:S04]  /*247c0*/  LDL.LU R22, [R1+0x6c8] ;  /* 0x0006c80001167983 */ /* 0x000f280000300800 */
[----:B------:R-:W4:Y:S04]  /*247d0*/  LDL.LU R23, [R1+0x6cc] ;  /* 0x0006cc0001177983 */ /* 0x000f280000300800 */
[----:B------:R-:W3:Y:S04]  /*247e0*/  LDL.LU R28, [R1+0x6c0] ;  /* 0x0006c000011c7983 */ /* 0x000ee80000300800 */
[----:B------:R-:W3:Y:S01]  /*247f0*/  LDL.LU R29, [R1+0x6c4] ;  /* 0x0006c400011d7983 */ /* 0x000ee20000300800 */
        /* <DEDUP_REMOVED lines=13> */
[----:B------:R-:W3:Y:S04]  /*248d0*/  LDL.LU.64 R24, [R1+0x1ac8] ;  /* 0x001ac80001187983 */ /* 0x000ee80000300a00 */
[----:B------:R-:W2:Y:S04]  /*248e0*/  LDL.LU R18, [R1+0x6b4] ;  /* 0x0006b40001127983 */ /* 0x000ea80000300800 */
[----:B------:R-:W2:Y:S01]  /*248f0*/  LDL.LU R19, [R1+0x6b0] ;  /* 0x0006b00001137983 */ /* 0x000ea20000300800 */
[----:B---3--:R-:W-:-:S15]  /*24900*/  HMMA.16816.F32 R24, R12, R16, R24 ;  /* 0x000000100c18723c */ /* 0x008fde0000001818 */
        /* <DEDUP_REMOVED lines=10> */
[----:B------:R-:W3:Y:S02]  /*249b0*/  LDL.LU.64 R24, [R1+0x1aa8] ;  /* 0x001aa80001187983 */ /* 0x000ee40000300a00 */
[----:B---3--:R-:W-:Y:S02]  /*249c0*/  HMMA.16816.F32 R8, R12, R8, R24 ;  /* 0x000000080c08723c */ /* 0x008fe40000001818 */
[----:B------:R-:W3:Y:S04]  /*249d0*/  LDL.LU.64 R26, [R1+0x1aa0] ;  /* 0x001aa000011a7983 */ /* 0x000ee80000300a00 */
[----:B------:R-:W3:-:S13]  /*249e0*/  LDL.LU.64 R24, [R1+0x1a98] ;  /* 0x001a980001187983 */ /* 0x000eda0000300a00 */
[----:B------:R0:W-:Y:S04]  /*249f0*/  STL.64 [R1+0x30], R8 ;  /* 0x0000300801007387 */ /* 0x0001e80000100a00 */
[----:B------:R1:W-:Y:S04]  /*24a00*/  STL.64 [R1+0x38], R10 ;  /* 0x0000380a01007387 */ /* 0x0003e80000100a00 */
[----:B0-----:R-:W2:Y:S04]  /*24a10*/  LDL.LU R8, [R1] ;  /* 0x0000000001087983 */ /* 0x001ea80000300800 */
[----:B------:R-:W2:Y:S04]  /*24a20*/  LDL.LU R9, [R1+0x4] ;  /* 0x0000040001097983 */ /* 0x000ea80000300800 */
[----:B-1----:R-:W2:Y:S01]  /*24a30*/  LDL.LU R10, [R1+0x8] ;  /* 0x00000800010a7983 */ /* 0x002ea20000300800 */
[----:B---3--:R-:W-:-:S15]  /*24a40*/  HMMA.16816.F32 R24, R12, R6, R24 ;  /* 0x000000060c18723c */ /* 0x008fde0000001818 */
[----:B------:R-:W-:-:S04]  /*24a50*/  NOP ;  /* 0x0000000000007918 */ /* 0x000fc80000000000 */
[----:B------:R-:W-:Y:S04]  /*24a60*/  STL.64 [R1+0x10], R24 ;  /* 0x0000101801007387 */ /* 0x000fe80000100a00 */
[----:B------:R0:W-:Y:S04]  /*24a70*/  STL.64 [R1+0x18], R26 ;  /* 0x0000181a01007387 */ /* 0x0001e80000100a00 */
[----:B0-----:R-:W3:Y:S04]  /*24a80*/  LDL.LU.64 R26, [R1+0x1a90] ;  /* 0x001a9000011a7983 */ /* 0x001ee80000300a00 */
[----:B------:R-:W3:Y:S01]  /*24a90*/  LDL.LU.64 R24, [R1+0x1a88] ;  /* 0x001a880001187983 */ /* 0x000ee20000300a00 */
[----:B------:R-:W-:-:S07]  /*24aa0*/  IMAD.MOV.U32 R11, RZ, RZ, R0 ;  /* 0x000000ffff0b7224 */ /* 0x000fce00078e0000 */
[----:B--2---:R-:W-:-:S15]  /*24ab0*/  HMMA.16816.F32 R8, R12, R4, R8 ;  /* 0x000000040c08723c */ /* 0x004fde0000001808 */
[----:B------:R-:W-:-:S04]  /*24ac0*/  NOP ;  /* 0x0000000000007918 */ /* 0x000fc80000000000 */
[----:B------:R-:W-:Y:S01]  /*24ad0*/  IMAD.MOV.U32 R0, RZ, RZ, R11 ;  /* 0x000000ffff007224 */ /* 0x000fe200078e000b */
[----:B------:R-:W-:Y:S04]  /*24ae0*/  STL.64 [R1], R8 ;  /* 0x0000000801007387 */ /* 0x000fe80000100a00 */
[----:B------:R-:W-:Y:S04]  /*24af0*/  STL [R1+0x8], R10 ;  /* 0x0000080a01007387 */ /* 0x000fe80000100800 */
[----:B------:R-:W-:Y:S01]  /*24b00*/  STL [R1+0x1798], R0 ;  /* 0x0017980001007387 */ /* 0x000fe20000100800 */
[----:B---3--:R-:W-:-:S15]  /*24b10*/  HMMA.16816.F32 R24, R12, R2, R24 ;  /* 0x000000020c18723c */ /* 0x008fde0000001818 */
[----:B------:R-:W-:-:S04]  /*24b20*/  NOP ;  /* 0x0000000000007918 */ /* 0x000fc80000000000 */
[----:B------:R-:W-:Y:S04]  /*24b30*/  STL.64 [R1+0x1730], R26 ;  /* 0x0017301a01007387 */ /* 0x000fe80000100a00 */
[----:B------:R0:W-:Y:S04]  /*24b40*/  STL.64 [R1+0x1728], R24 ;  /* 0x0017281801007387 */ /* 0x0001e80000100a00 */
[----:B0-----:R-:W2:Y:S04]  /*24b50*/  LDL.LU R24, [R1+0x130] ;  /* 0x0001300001187983 */ /* 0x001ea80000300800 */
        /* <DEDUP_REMOVED lines=8> */
[----:B------:R-:W3:Y:S01]  /*24be0*/  LDL.LU R27, [R1+0x6c] ;  /* 0x00006c00011b7983 */ /* 0x000ee20000300800 */
[----:B------:R-:W-:-:S02]  /*24bf0*/  IMAD R4, R19, 0x100, R18 ;  /* 0x0000010013047824 */ /* 0x000fc400078e0212 */
[----:B------:R-:W-:Y:S02]  /*24c00*/  IMAD R6, R28, 0x100, R29 ;  /* 0x000001001c067824 */ /* 0x000fe400078e021d */
[----:B----4-:R-:W-:Y:S01]  /*24c10*/  IMAD R7, R22, 0x100, R23 ;  /* 0x0000010016077824 */ /* 0x010fe200078e0217 */
[----:B------:R-:W4:Y:S04]  /*24c20*/  LDL R28, [R1+0x3f8] ;  /* 0x0003f800011c7983 */ /* 0x000f280000100800 */
[----:B------:R-:W4:Y:S04]  /*24c30*/  LDL R23, [R1+0x3fc] ;  /* 0x0003fc0001177983 */ /* 0x000f280000100800 */
[----:B------:R-:W4:Y:S04]  /*24c40*/  LDL R22, [R1+0x408] ;  /* 0x0004080001167983 */ /* 0x000f280000100800 */
[----:B------:R-:W4:Y:S04]  /*24c50*/  LDL R19, [R1+0x40c] ;  /* 0x00040c0001137983 */ /* 0x000f280000100800 */
[----:B------:R-:W4:Y:S04]  /*24c60*/  LDL R16, [R1+0x418] ;  /* 0x0004180001107983 */ /* 0x000f280000100800 */
[----:B---3--:R-:W-:Y:S04]  /*24c70*/  STL.64 [R1+0x1a70], R26 ;  /* 0x001a701a01007387 */ /* 0x008fe80000100a00 */
[----:B--2---:R0:W-:Y:S04]  /*24c80*/  STL.64 [R1+0x1a68], R24 ;  /* 0x001a681801007387 */ /* 0x0041e80000100a00 */
[----:B0-----:R-:W2:Y:S04]  /*24c90*/  LDL.LU R24, [R1+0x40] ;  /* 0x0000400001187983 */ /* 0x001ea80000300800 */
[----:B------:R-:W2:Y:S04]  /*24ca0*/  LDL.LU R25, [R1+0x44] ;  /* 0x0000440001197983 */ /* 0x000ea80000300800 */
[----:B------:R-:W3:Y:S04]  /*24cb0*/  LDL.LU R26, [R1+0x48] ;  /* 0x00004800011a7983 */ /* 0x000ee80000300800 */
[----:B------:R-:W3:Y:S01]  /*24cc0*/  LDL.LU R27, [R1+0x4c] ;  /* 0x00004c00011b7983 */ /* 0x000ee20000300800 */
[----:B------:R-:W-:Y:S01]  /*24cd0*/  IMAD R5, R21, 0x100, R20 ;  /* 0x0000010015057824 */ /* 0x000fe200078e0214 */
[----:B------:R-:W-:-:S02]  /*24ce0*/  F2FP.F16.E4M3.UNPACK_B R12, R4 ;  /* 0x00000004ff0c723e */ /* 0x000fc400020006ff */
[----:B---3--:R-:W-:Y:S04]  /*24cf0*/  STL.64 [R1+0x1a80], R26 ;  /* 0x001a801a01007387 */ /* 0x008fe80000100a00 */
[----:B--2---:R0:W-:Y:S04]  /*24d00*/  STL.64 [R1+0x1a78], R24 ;  /* 0x001a781801007387 */ /* 0x0041e80000100a00 */
[----:B0-----:R-:W2:Y:S04]  /*24d10*/  LDL.LU R24, [R1+0x20] ;  /* 0x0000200001187983 */ /* 0x001ea80000300800 */
[----:B------:R-:W2:Y:S04]  /*24d20*/  LDL.LU R25, [R1+0x24] ;  /* 0x0000240001197983 */ /* 0x000ea80000300800 */
[----:B------:R-:W2:Y:S04]  /*24d30*/  LDL.LU R26, [R1+0x28] ;  /* 0x00002800011a7983 */ /* 0x000ea80000300800 */
[----:B------:R-:W2:Y:S01]  /*24d40*/  LDL.LU R27, [R1+0x2c] ;  /* 0x00002c00011b7983 */ /* 0x000ea20000300800 */
[----:B------:R-:W-:-:S02]  /*24d50*/  F2FP.F16.E4M3.UNPACK_B R13, R5 ;  /* 0x00000005ff0d723e */ /* 0x000fc400020006ff */
[----:B------:R-:W-:Y:S02]  /*24d60*/  F2FP.F16.E4M3.UNPACK_B R14, R6 ;  /* 0x00000006ff0e723e */ /* 0x000fe400020006ff */
[----:B------:R-:W-:Y:S02]  /*24d70*/  F2FP.F16.E4M3.UNPACK_B R15, R7 ;  /* 0x00000007ff0f723e */ /* 0x000fe400020006ff */
[----:B----4-:R-:W-:Y:S02]  /*24d80*/  F2FP.F16.E4M3.UNPACK_B R20, R28 ;  /* 0x0000001cff14723e */ /* 0x010fe400020006ff */
[----:B------:R-:W-:Y:S01]  /*24d90*/  F2FP.F16.E4M3.UNPACK_B R21, R23 ;  /* 0x00000017ff15723e */ /* 0x000fe200020006ff */
[----:B------:R-:W3:Y:S04]  /*24da0*/  LDL R17, [R1+0x41c] ;  /* 0x00041c0001117983 */ /* 0x000ee80000100800 */
[----:B------:R-:W4:Y:S04]  /*24db0*/  LDL R10, [R1+0x428] ;  /* 0x00042800010a7983 */ /* 0x000f280000100800 */
[----:B------:R-:W3:Y:S04]  /*24dc0*/  LDL R11, [R1+0x42c] ;  /* 0x00042c00010b7983 */ /* 0x000ee80000100800 */
[----:B------:R-:W3:Y:S04]  /*24dd0*/  LDL R8, [R1+0x438] ;  /* 0x0004380001087983 */ /* 0x000ee80000100800 */
[----:B------:R-:W3:Y:S04]  /*24de0*/  LDL R9, [R1+0x43c] ;  /* 0x00043c0001097983 */ /* 0x000ee80000100800 */
[----:B------:R-:W3:Y:S04]  /*24df0*/  LDL R2, [R1+0x448] ;  /* 0x0004480001027983 */ /* 0x000ee80000100800 */
[----:B------:R-:W3:Y:S04]  /*24e00*/  LDL R3, [R1+0x44c] ;  /* 0x00044c0001037983 */ /* 0x000ee80000100800 */
[----:B------:R-:W3:Y:S04]  /*24e10*/  LDL R0, [R1+0x458] ;  /* 0x0004580001007983 */ /* 0x000ee80000100800 */
[----:B------:R-:W3:Y:S04]  /*24e20*/  LDL.LU R4, [R1+0x80] ;  /* 0x0000800001047983 */ /* 0x000ee80000300800 */
        /* <DEDUP_REMOVED lines=10> */
[----:B------:R-:W-:Y:S01]  /*24ed0*/  F2FP.F16.E4M3.UNPACK_B R19, R19 ;  /* 0x00000013ff13723e */ /* 0x000fe200020006ff */
[----:B------:R-:W3:Y:S04]  /*24ee0*/  LDL R29, [R1+0x45c] ;  /* 0x00045c00011d7983 */ /* 0x000ee80000100800 */
[----:B------:R-:W3:Y:S04]  /*24ef0*/  LDL R28, [R1+0x468] ;  /* 0x00046800011c7983 */ /* 0x000ee80000100800 */
[----:B------:R0:W-:Y:S04]  /*24f00*/  STL [R1+0x1a4c], R20 ;  /* 0x001a4c1401007387 */ /* 0x0001e80000100800 */
[----:B------:R1:W-:Y:S04]  /*24f10*/  STL [R1+0x1a48], R21 ;  /* 0x001a481501007387 */ /* 0x0003e80000100800 */
[----:B0-----:R-:W3:Y:S04]  /*24f20*/  LDL.LU R20, [R1+0x3e0] ;  /* 0x0003e00001147983 */ /* 0x001ee80000300800 */
[----:B-1----:R-:W3:Y:S04]  /*24f30*/  LDL.LU R21, [R1+0x3e4] ;  /* 0x0003e40001157983 */ /* 0x002ee80000300800 */
        /* <DEDUP_REMOVED lines=9> */
[----:B---3--:R-:W-:-:S07]  /*24fd0*/  F2FP.F16.E4M3.UNPACK_B R17, R17 ;  /* 0x00000011ff11723e */ /* 0x008fce00020006ff */
        /* <DEDUP_REMOVED lines=11> */
[----:B------:R-:W3:Y:S01]  /*25090*/  LDL.LU R19, [R1+0xac] ;  /* 0x0000ac0001137983 */ /* 0x000ee20000300800 */
[----:B----4-:R-:W-:-:S02]  /*250a0*/  F2FP.F16.E4M3.UNPACK_B R10, R10 ;  /* 0x0000000aff0a723e */ /* 0x010fc400020006ff */
[----:B------:R-:W-:Y:S02]  /*250b0*/  F2FP.F16.E4M3.UNPACK_B R11, R11 ;  /* 0x0000000bff0b723e */ /* 0x000fe400020006ff */
[----:B------:R-:W-:Y:S02]  /*250c0*/  F2FP.F16.E4M3.UNPACK_B R8, R8 ;  /* 0x00000008ff08723e */ /* 0x000fe400020006ff */
[----:B------:R-:W-:-:S03]  /*250d0*/  F2FP.F16.E4M3.UNPACK_B R9, R9 ;  /* 0x00000009ff09723e */ /* 0x000fc600020006ff */
[----:B------:R-:W-:-:S15]  /*250e0*/  HMMA.16816.F32 R4, R12, R10, R4 ;  /* 0x0000000a0c04723c */ /* 0x000fde0000001804 */
[----:B------:R-:W-:-:S04]  /*250f0*/  NOP ;  /* 0x0000000000007918 */ /* 0x000fc80000000000 */
[----:B------:R0:W-:Y:S04]  /*25100*/  STL.64 [R1+0x80], R4 ;  /* 0x0000800401007387 */ /* 0x0001e80000100a00 */
[----:B------:R1:W-:Y:S04]  /*25110*/  STL.64 [R1+0x88], R6 ;  /* 0x0000880601007387 */ /* 0x0003e80000100a00 */
[----:B------:R-:W-:Y:S04]  /*25120*/  STL.64 [R1+0x1a10], R10 ;  /* 0x001a100a01007387 */ /* 0x000fe80000100a00 */
[----:B------:R2:W-:Y:S01]  /*25130*/  STL.64 [R1+0x1a08], R8 ;  /* 0x001a080801007387 */ /* 0x0005e20000100a00 */
[----:B0-----:R-:W-:Y:S01]  /*25140*/  F2FP.F16.E4M3.UNPACK_B R4, R0 ;  /* 0x00000000ff04723e */ /* 0x001fe200020006ff */
[----:B---3--:R-:W-:-:S15]  /*25150*/  HMMA.16816.F32 R16, R12, R8, R16 ;  /* 0x000000080c10723c */ /* 0x008fde0000001810 */
[----:B------:R-:W-:-:S04]  /*25160*/  NOP ;  /* 0x0000000000007918 */ /* 0x000fc80000000000 */
[----:B------:R-:W-:Y:S04]  /*25170*/  STL.64 [R1+0xa0], R16 ;  /* 0x0000a01001007387 */ /* 0x000fe80000100a00 */
[----:B------:R0:W-:Y:S04]  /*25180*/  STL.64 [R1+0xa8], R18 ;  /* 0x0000a81201007387 */ /* 0x0001e80000100a00 */
[----:B------:R-:W3:Y:S01]  /*25190*/  LDL.LU R0, [R1+0x70c] ;  /* 0x00070c0001007983 */ /* 0x000ee20000300800 */
[----:B-1----:R-:W-:Y:S02]  /*251a0*/  F2FP.F16.E4M3.UNPACK_B R6, R2 ;  /* 0x00000002ff06723e */ /* 0x002fe400020006ff */
[----:B------:R-:W-:-:S07]  /*251b0*/  F2FP.F16.E4M3.UNPACK_B R7, R3 ;  /* 0x00000003ff07723e */ /* 0x000fce00020006ff */
[----:B--2---:R-:W-:Y:S01]  /*251c0*/  HMMA.16816.F32 R8, R12, R6, R24 ;  /* 0x000000060c08723c */ /* 0x004fe20000001818 */
[----:B------:R-:W-:Y:S01]  /*251d0*/  F2FP.F16.E4M3.UNPACK_B R5, R29 ;  /* 0x0000001dff05723e */ /* 0x000fe200020006ff */
[----:B---3--:R-:W-:-:S15]  /*251e0*/  STL [R1+0x1a50], R0 ;  /* 0x001a500001007387 */ /* 0x008fde0000100800 */
[----:B------:R-:W-:Y:S02]  /*251f0*/  NOP ;  /* 0x0000000000007918 */ /* 0x000fe40000000000 */
[----:B------:R1:W-:Y:S04]  /*25200*/  STL.64 [R1+0x130], R8 ;  /* 0x0001300801007387 */ /* 0x0003e80000100a00 */
[----:B------:R2:W-:Y:S04]  /*25210*/  STL.64 [R1+0x138], R10 ;  /* 0x0001380a01007387 */ /* 0x0005e80000100a00 */
[----:B------:R-:W3:Y:S04]  /*25220*/  LDL.LU R24, [R1+0x110] ;  /* 0x0001100001187983 */ /* 0x000ee80000300800 */
[----:B------:R-:W3:Y:S04]  /*25230*/  LDL.LU R25, [R1+0x114] ;  /* 0x0001140001197983 */ /* 0x000ee80000300800 */
[----:B------:R-:W4:Y:S04]  /*25240*/  LDL.LU R26, [R1+0x118] ;  /* 0x00011800011a7983 */ /* 0x000f280000300800 */
[----:B------:R-:W4:Y:S01]  /*25250*/  LDL.LU R27, [R1+0x11c] ;  /* 0x00011c00011b7983 */ /* 0x000f220000300800 */
[----:B0-----:R-:W-:Y:S01]  /*25260*/  HMMA.16816.F32 R16, R12, R4, R20 ;  /* 0x000000040c10723c */ /* 0x001fe20000001814 */
[----:B------:R-:W-:-:S02]  /*25270*/  F2FP.F16.E4M3.UNPACK_B R2, R28 ;  /* 0x0000001cff02723e */ /* 0x000fc400020006ff */
[----:B----4-:R-:W-:Y:S04]  /*25280*/  STL.64 [R1+0x19e0], R26 ;  /* 0x0019e01a01007387 */ /* 0x010fe80000100a00 */
[----:B---3--:R-:W-:Y:S04]  /*25290*/  STL.64 [R1+0x19d8], R24 ;  /* 0x0019d81801007387 */ /* 0x008fe80000100a00 */
[----:B------:R-:W-:Y:S04]  /*252a0*/  STL [R1+0x1a54], R2 ;  /* 0x001a540201007387 */ /* 0x000fe80000100800 */
[----:B-1----:R-:W3:Y:S04]  /*252b0*/  LDL.LU R8, [R1+0x3b0] ;  /* 0x0003b00001087983 */ /* 0x002ee80000300800 */
[----:B------:R-:W-:Y:S04]  /*252c0*/  STL.64 [R1+0x3e0], R16 ;  /* 0x0003e01001007387 */ /* 0x000fe80000100a00 */
[----:B------:R-:W-:Y:S04]  /*252d0*/  STL.64 [R1+0x3e8], R18 ;  /* 0x0003e81201007387 */ /* 0x000fe80000100a00 */
[----:B------:R-:W3:Y:S04]  /*252e0*/  LDL.LU R9, [R1+0x3b4] ;  /* 0x0003b40001097983 */ /* 0x000ee80000300800 */
[----:B--2---:R-:W2:Y:S04]  /*252f0*/  LDL.LU R10, [R1+0x3b8] ;  /* 0x0003b800010a7983 */ /* 0x004ea80000300800 */
[----:B------:R-:W2:Y:S04]  /*25300*/  LDL.LU R11, [R1+0x3bc] ;  /* 0x0003bc00010b7983 */ /* 0x000ea80000300800 */
[----:B--2---:R-:W-:Y:S04]  /*25310*/  STL.64 [R1+0x1a20], R10 ;  /* 0x001a200a01007387 */ /* 0x004fe80000100a00 */
[----:B---3--:R0:W-:Y:S04]  /*25320*/  STL.64 [R1+0x1a18], R8 ;  /* 0x001a180801007387 */ /* 0x0081e80000100a00 */
[----:B0-----:R-:W2:Y:S04]  /*25330*/  LDL.LU R8, [R1+0x3c0] ;  /* 0x0003c00001087983 */ /* 0x001ea80000300800 */
[----:B------:R-:W2:Y:S04]  /*25340*/  LDL.LU R9, [R1+0x3c4] ;  /* 0x0003c40001097983 */ /* 0x000ea80000300800 */
[----:B------:R-:W3:Y:S04]  /*25350*/  LDL.LU R10, [R1+0x3c8] ;  /* 0x0003c800010a7983 */ /* 0x000ee80000300800 */
[----:B------:R-:W3:Y:S04]  /*25360*/  LDL.LU R11, [R1+0x3cc] ;  /* 0x0003cc00010b7983 */ /* 0x000ee80000300800 */
[----:B------:R-:W4:Y:S04]  /*25370*/  LDL R3, [R1+0x46c] ;  /* 0x00046c0001037983 */ /* 0x000f280000100800 */
        /* <DEDUP_REMOVED lines=20> */
[----:B0-----:R-:W2:Y:S04]  /*254c0*/  LDL.LU R4, [R1+0x390] ;  /* 0x0003900001047983 */ /* 0x001ea80000300800 */
[----:B------:R-:W2:Y:S04]  /*254d0*/  LDL.LU R5, [R1+0x394] ;  /* 0x0003940001057983 */ /* 0x000ea80000300800 */
[----:B------:R-:W2:Y:S04]  /*254e0*/  LDL.LU R6, [R1+0x398] ;  /* 0x0003980001067983 */ /* 0x000ea80000300800 */
[----:B------:R-:W2:Y:S01]  /*254f0*/  LDL.LU R7, [R1+0x39c] ;  /* 0x00039c0001077983 */ /* 0x000ea20000300800 */
[----:B----4-:R-:W-:-:S02]  /*25500*/  IMAD R22, R22, 0x100, R2 ;  /* 0x0000010016167824 */ /* 0x010fc400078e0202 */
[----:B------:R-:W-:Y:S02]  /*25510*/  IMAD R23, R23, 0x100, R0 ;  /* 0x0000010017177824 */ /* 0x000fe400078e0200 */
[----:B------:R-:W-:Y:S02]  /*25520*/  IMAD R28, R28, 0x100, R20 ;  /* 0x000001001c1c7824 */ /* 0x000fe400078e0214 */
[----:B------:R-:W-:Y:S01]  /*25530*/  IMAD R29, R29, 0x100, R21 ;  /* 0x000001001d1d7824 */ /* 0x000fe200078e0215 */
[----:B--2---:R-:W-:Y:S04]  /*25540*/  STL.64 [R1+0x1a00], R6 ;  /* 0x001a000601007387 */ /* 0x004fe80000100a00 */
[----:B------:R0:W-:Y:S04]  /*25550*/  STL.64 [R1+0x19f8], R4 ;  /* 0x0019f80401007387 */ /* 0x0001e80000100a00 */
[----:B0-----:R-:W2:Y:S04]  /*25560*/  LDL.LU R4, [R1+0x3a0] ;  /* 0x0003a00001047983 */ /* 0x001ea80000300800 */
[----:B------:R-:W2:Y:S04]  /*25570*/  LDL.LU R5, [R1+0x3a4] ;  /* 0x0003a40001057983 */ /* 0x000ea80000300800 */
[----:B------:R-:W2:Y:S04]  /*25580*/  LDL.LU R6, [R1+0x3a8] ;  /* 0x0003a80001067983 */ /* 0x000ea80000300800 */
[----:B------:R-:W2:Y:S04]  /*25590*/  LDL.LU R7, [R1+0x3ac] ;  /* 0x0003ac0001077983 */ /* 0x000ea80000300800 */
[----:B------:R-:W4:Y:S04]  /*255a0*/  LDL.LU R24, [R1+0x380] ;  /* 0x0003800001187983 */ /* 0x000f280000300800 */
[----:B------:R-:W4:Y:S04]  /*255b0*/  LDL.LU R25, [R1+0x384] ;  /* 0x0003840001197983 */ /* 0x000f280000300800 */
[----:B------:R-:W4:Y:S04]  /*255c0*/  LDL.LU R26, [R1+0x388] ;  /* 0x00038800011a7983 */ /* 0x000f280000300800 */
[----:B------:R-:W4:Y:S04]  /*255d0*/  LDL.LU R27, [R1+0x38c] ;  /* 0x00038c00011b7983 */ /* 0x000f280000300800 */
[----:B------:R-:W2:Y:S04]  /*255e0*/  LDL.LU R2, [R1+0x1a54] ;  /* 0x001a540001027983 */ /* 0x000ea80000300800 */
[----:B------:R-:W3:Y:S04]  /*255f0*/  LDL.LU R0, [R1+0x1a50] ;  /* 0x001a500001007983 */ /* 0x000ee80000300800 */
[----:B------:R-:W3:Y:S04]  /*25600*/  LDL.LU R20, [R1+0x1a4c] ;  /* 0x001a4c0001147983 */ /* 0x000ee80000300800 */
[----:B------:R-:W3:Y:S01]  /*25610*/  LDL.LU R21, [R1+0x1a48] ;  /* 0x001a480001157983 */ /* 0x000ee20000300800 */
[----:B------:R-:W-:-:S07]  /*25620*/  F2FP.F16.E4M3.UNPACK_B R3, R3 ;  /* 0x00000003ff03723e */ /* 0x000fce00020006ff */
[----:B--2---:R-:W-:Y:S01]  /*25630*/  HMMA.16816.F32 R12, R12, R2, R8 ;  /* 0x000000020c0c723c */ /* 0x004fe20000001808 */
[----:B------:R-:W2:Y:S04]  /*25640*/  LDL.LU.64 R10, [R1+0x1a40] ;  /* 0x001a4000010a7983 */ /* 0x000ea80000300a00 */
[----:B------:R-:W2:-:S14]  /*25650*/  LDL.LU.64 R8, [R1+0x1a38] ;  /* 0x001a380001087983 */ /* 0x000e9c0000300a00 */
[----:B------:R0:W-:Y:S04]  /*25660*/  STL.64 [R1+0x120], R12 ;  /* 0x0001200c01007387 */ /* 0x0001e80000100a00 */
[----:B------:R1:W-:Y:S01]  /*25670*/  STL.64 [R1+0x128], R14 ;  /* 0x0001280e01007387 */ /* 0x0003e20000100a00 */
[----:B0-----:R-:W-:Y:S02]  /*25680*/  F2FP.F16.E4M3.UNPACK_B R12, R22 ;  /* 0x00000016ff0c723e */ /* 0x001fe400020006ff */
[----:B------:R-:W-:Y:S02]  /*25690*/  F2FP.F16.E4M3.UNPACK_B R13, R23 ;  /* 0x00000017ff0d723e */ /* 0x000fe400020006ff */
[----:B-1----:R-:W-:Y:S02]  /*256a0*/  F2FP.F16.E4M3.UNPACK_B R14, R28 ;  /* 0x0000001cff0e723e */ /* 0x002fe400020006ff */
[----:B------:R-:W-:Y:S01]  /*256b0*/  F2FP.F16.E4M3.UNPACK_B R15, R29 ;  /* 0x0000001dff0f723e */ /* 0x000fe200020006ff */
[----:B------:R-:W2:Y:S04]  /*256c0*/  LDL.LU R22, [R1+0x6f4] ;  /* 0x0006f40001167983 */ /* 0x000ea80000300800 */
[----:B------:R-:W2:Y:S04]  /*256d0*/  LDL.LU R23, [R1+0x6fc] ;  /* 0x0006fc0001177983 */ /* 0x000ea80000300800 */
[----:B------:R-:W2:Y:S04]  /*256e0*/  LDL.LU R28, [R1+0x704] ;  /* 0x00070400011c7983 */ /* 0x000ea80000300800 */
[----:B------:R-:W2:Y:S01]  /*256f0*/  LDL.LU R29, [R1+0x710] ;  /* 0x00071000011d7983 */ /* 0x000ea20000300800 */
        /* <DEDUP_REMOVED lines=22> */
[----:B0-----:R-:W3:Y:S01]  /*25860*/  LDL.LU R17, [R1+0x6f8] ;  /* 0x0006f80001117983 */ /* 0x001ee20000300800 */
        /* <DEDUP_REMOVED lines=10> */
[----:B0-----:R-:W4:Y:S04]  /*25910*/  LDL.LU.64 R6, [R1+0x19f0] ;  /* 0x0019f00001067983 */ /* 0x001f280000300a00 */
[----:B------:R-:W2:Y:S04]  /*25920*/  LDL.LU.64 R4, [R1+0x19e8] ;  /* 0x0019e80001047983 */ /* 0x000ea80000300a00 */
[----:B------:R-:W-:Y:S04]  /*25930*/  STL.64 [R1+0x19b0], R10 ;  /* 0x0019b00a01007387 */ /* 0x000fe80000100a00 */
[----:B------:R0:W-:Y:S04]  /*25940*/  STL.64 [R1+0x19a8], R8 ;  /* 0x0019a80801007387 */ /* 0x0001e80000100a00 */
[----:B0-----:R-:W2:Y:S04]  /*25950*/  LDL.LU R8, [R1+0x370] ;  /* 0x0003700001087983 */ /* 0x001ea80000300800 */
[----:B------:R-:W2:Y:S04]  /*25960*/  LDL.LU R9, [R1+0x374] ;  /* 0x0003740001097983 */ /* 0x000ea80000300800 */
[----:B------:R-:W2:Y:S04]  /*25970*/  LDL.LU R10, [R1+0x378] ;  /* 0x00037800010a7983 */ /* 0x000ea80000300800 */
[----:B------:R-:W2:Y:S01]  /*25980*/  LDL.LU R11, [R1+0x37c] ;  /* 0x00037c00010b7983 */ /* 0x000ea20000300800 */
[----:B----4-:R-:W-:-:S15]  /*25990*/  HMMA.16816.F32 R24, R12, R6, R24 ;  /* 0x000000060c18723c */ /* 0x010fde0000001818 */
[----:B------:R-:W-:-:S04]  /*259a0*/  NOP ;  /* 0x0000000000007918 */ /* 0x000fc80000000000 */
[----:B------:R-:W-:Y:S04]  /*259b0*/  STL.64 [R1+0x380], R24 ;  /* 0x0003801801007387 */ /* 0x000fe80000100a00 */
[----:B------:R0:W-:Y:S04]  /*259c0*/  STL.64 [R1+0x388], R26 ;  /* 0x0003881a01007387 */ /* 0x0001e80000100a00 */
[----:B0-----:R-:W3:Y:S04]  /*259d0*/  LDL.LU.64 R26, [R1+0x19e0] ;  /* 0x0019e000011a7983 */ /* 0x001ee80000300a00 */
[----:B------:R-:W3:Y:S01]  /*259e0*/  LDL.LU.64 R24, [R1+0x19d8] ;  /* 0x0019d80001187983 */ /* 0x000ee20000300a00 */
[----:B--2---:R-:W-:Y:S03]  /*259f0*/  HMMA.16816.F32 R8, R12, R4, R8 ;  /* 0x000000040c08723c */ /* 0x004fe60000001808 */
[----:B------:R-:W-:Y:S04]  /*25a00*/  STL.64 [R1+0x1990], R6 ;  /* 0x0019900601007387 */ /* 0x000fe80000100a00 */
[----:B------:R3:W-:-:S12]  /*25a10*/  STL.64 [R1+0x1988], R4 ;  /* 0x0019880401007387 */ /* 0x0007d80000100a00 */
[----:B------:R-:W-:Y:S04]  /*25a20*/  STL.64 [R1+0x370], R8 ;  /* 0x0003700801007387 */ /* 0x000fe80000100a00 */
[----:B------:R-:W-:Y:S04]  /*25a30*/  STL.64 [R1+0x378], R10 ;  /* 0x0003780a01007387 */ /* 0x000fe80000100a00 */
[----:B------:R0:W-:Y:S04]  /*25a40*/  STL [R1+0x195c], R2 ;  /* 0x00195c0201007387 */ /* 0x0001e80000100800 */
[----:B------:R-:W-:Y:S01]  /*25a50*/  STL [R1+0x1958], R3 ;  /* 0x0019580301007387 */ /* 0x000fe20000100800 */
[----:B---3--:R-:W-:-:S15]  /*25a60*/  HMMA.16816.F32 R4, R12, R2, R24 ;  /* 0x000000020c04723c */ /* 0x008fde0000001818 */
[----:B------:R-:W-:-:S04]  /*25a70*/  NOP ;  /* 0x0000000000007918 */ /* 0x000fc80000000000 */
[----:B------:R-:W-:Y:S04]  /*25a80*/  STL.64 [R1+0x110], R4 ;  /* 0x0001100401007387 */ /* 0x000fe80000100a00 */
[----:B------:R-:W-:Y:S04]  /*25a90*/  STL.64 [R1+0x118], R6 ;  /* 0x0001180601007387 */ /* 0x000fe80000100a00 */
[----:B------:R-:W2:Y:S04]  /*25aa0*/  LDL.LU R24, [R1+0x2c0] ;  /* 0x0002c00001187983 */ /* 0x000ea80000300800 */
[----:B------:R-:W2:Y:S04]  /*25ab0*/  LDL.LU R25, [R1+0x2c4] ;  /* 0x0002c40001197983 */ /* 0x000ea80000300800 */
[----:B------:R-:W3:Y:S04]  /*25ac0*/  LDL.LU R26, [R1+0x2c8] ;  /* 0x0002c800011a7983 */ /* 0x000ee80000300800 */
[----:B------:R-:W3:Y:S04]  /*25ad0*/  LDL.LU R27, [R1+0x2cc] ;  /* 0x0002cc00011b7983 */ /* 0x000ee80000300800 */
[----:B0-----:R-:W4:Y:S01]  /*25ae0*/  LDL.LU R2, [R1+0x720] ;  /* 0x0007200001027983 */ /* 0x001f220000300800 */
[----:B------:R-:W-:-:S03]  /*25af0*/  IMAD R29, R0, 0x100, R29 ;  /* 0x00000100001d7824 */ /* 0x000fc600078e021d */
[----:B----4-:R0:W-:Y:S04]  /*25b00*/  STL [R1+0x1960], R2 ;  /* 0x0019600201007387 */ /* 0x0101e80000100800 */
[----:B0-----:R-:W4:Y:S04]  /*25b10*/  LDL.LU R2, [R1+0x718] ;  /* 0x0007180001027983 */ /* 0x001f280000300800 */
[----:B------:R-:W4:Y:S04]  /*25b20*/  LDL.LU R3, [R1+0x728] ;  /* 0x0007280001037983 */ /* 0x000f280000300800 */
[----:B------:R-:W4:Y:S04]  /*25b30*/  LDL.LU R0, [R1+0x72c] ;  /* 0x00072c0001007983 */ /* 0x000f280000300800 */
[----:B---3--:R-:W-:Y:S04]  /*25b40*/  STL.64 [R1+0x1940], R26 ;  /* 0x0019401a01007387 */ /* 0x008fe80000100a00 */
[----:B--2---:R0:W-:Y:S04]  /*25b50*/  STL.64 [R1+0x1938], R24 ;  /* 0x0019381801007387 */ /* 0x0041e80000100a00 */
[----:B0-----:R-:W2:Y:S04]  /*25b60*/  LDL.LU R24, [R1+0x2f0] ;  /* 0x0002f00001187983 */ /* 0x001ea80000300800 */
[----:B------:R-:W2:Y:S04]  /*25b70*/  LDL.LU R25, [R1+0x2f4] ;  /* 0x0002f40001197983 */ /* 0x000ea80000300800 */
[----:B------:R-:W3:Y:S04]  /*25b80*/  LDL.LU R26, [R1+0x2f8] ;  /* 0x0002f800011a7983 */ /* 0x000ee80000300800 */
        /* <DEDUP_REMOVED lines=9> */
[----:B------:R-:W-:-:S02]  /*25c20*/  IMAD R22, R22, 0x100, R17 ;  /* 0x0000010016167824 */ /* 0x000fc400078e0211 */
        /* <DEDUP_REMOVED lines=18> */
[----:B---3--:R-:W-:Y:S04]  /*25d50*/  STL.64 [R1+0x1950], R26 ;  /* 0x0019501a01007387 */ /* 0x008fe80000100a00 */
[----:B------:R0:W-:Y:S04]  /*25d60*/  STL.64 [R1+0x1948], R24 ;  /* 0x0019481801007387 */ /* 0x0001e80000100a00 */
[----:B0-----:R-:W3:Y:S04]  /*25d70*/  LDL.LU R24, [R1+0x100] ;  /* 0x0001000001187983 */ /* 0x001ee80000300800 */
[----:B------:R-:W3:Y:S04]  /*25d80*/  LDL.LU R25, [R1+0x104] ;  /* 0x0001040001197983 */ /* 0x000ee80000300800 */
[----:B------:R-:W2:Y:S04]  /*25d90*/  LDL.LU R26, [R1+0x108] ;  /* 0x00010800011a7983 */ /* 0x000ea80000300800 */
[----:B------:R-:W2:Y:S01]  /*25da0*/  LDL.LU R27, [R1+0x10c] ;  /* 0x00010c00011b7983 */ /* 0x000ea20000300800 */
[----:B------:R-:W-:-:S02]  /*25db0*/  F2FP.F16.E4M3.UNPACK_B R12, R22 ;  /* 0x00000016ff0c723e */ /* 0x000fc400020006ff */
[----:B------:R-:W-:Y:S02]  /*25dc0*/  F2FP.F16.E4M3.UNPACK_B R13, R23 ;  /* 0x00000017ff0d723e */ /* 0x000fe400020006ff */
[----:B------:R-:W-:Y:S02]  /*25dd0*/  F2FP.F16.E4M3.UNPACK_B R14, R28 ;  /* 0x0000001cff0e723e */ /* 0x000fe400020006ff */
[----:B------:R-:W-:Y:S01]  /*25de0*/  F2FP.F16.E4M3.UNPACK_B R15, R29 ;  /* 0x0000001dff0f723e */ /* 0x000fe200020006ff */
        /* <DEDUP_REMOVED lines=13> */
[----:B------:R-:W4:Y:S04]  /*25ec0*/  LDL.LU R22, [R1+0x714] ;  /* 0x0007140001167983 */ /* 0x000f280000300800 */
[----:B------:R-:W3:Y:S04]  /*25ed0*/  LDL.LU R23, [R1+0x71c] ;  /* 0x00071c0001177983 */ /* 0x000ee80000300800 */
[----:B------:R-:W2:Y:S04]  /*25ee0*/  LDL.LU R28, [R1+0x724] ;  /* 0x00072400011c7983 */ /* 0x000ea80000300800 */
[----:B------:R-:W2:Y:S04]  /*25ef0*/  LDL.LU R29, [R1+0x730] ;  /* 0x00073000011d7983 */ /* 0x000ea80000300800 */
        /* <DEDUP_REMOVED lines=47> */
[----:B------:R-:W4:Y:S01]  /*261f0*/  LDL.LU R2, [R1+0x1960] ;  /* 0x0019600001027983 */ /* 0x000f220000300800 */
[----:B------:R-:W-:-:S02]  /*26200*/  IMAD R28, R28, 0x100, R3 ;  /* 0x000001001c1c7824 */ /* 0x000fc400078e0203 */
[----:B----4-:R-:W-:Y:S02]  /*26210*/  IMAD R23, R23, 0x100, R2 ;  /* 0x0000010017177824 */ /* 0x010fe400078e0202 */
[----:B------:R-:W2:Y:S04]  /*26220*/  LDL.LU R2, [R1+0x195c] ;  /* 0x00195c0001027983 */ /* 0x000ea80000300800 */
[----:B------:R-:W2:Y:S01]  /*26230*/  LDL.LU R3, [R1+0x1958] ;  /* 0x0019580001037983 */ /* 0x000ea20000300800 */
[----:B------:R-:W-:Y:S01]  /*26240*/  IMAD R29, R0, 0x100, R29 ;  /* 0x00000100001d7824 */ /* 0x000fe200078e021d */
[----:B--2---:R-:W-:Y:S02]  /*26250*/  HMMA.16816.F32 R12, R12, R2, R24 ;  /* 0x000000020c0c723c */ /* 0x004fe40000001818 */
[----:B------:R-:W2:Y:S04]  /*26260*/  LDL.LU.64 R26, [R1+0x1950] ;  /* 0x00195000011a7983 */ /* 0x000ea80000300a00 */
[----:B------:R-:W2:Y:S04]  /*26270*/  LDL.LU.64 R24, [R1+0x1948] ;  /* 0x0019480001187983 */ /* 0x000ea80000300a00 */
[----:B------:R-:W-:Y:S04]  /*26280*/  STL [R1+0x18fc], R2 ;  /* 0x0018fc0201007387 */ /* 0x000fe80000100800 */
[----:B------:R-:W-:Y:S05]  /*26290*/  STL [R1+0x18f8], R3 ;  /* 0x0018f80301007387 */ /* 0x000fea0000100800 */
        /* <DEDUP_REMOVED lines=11> */
[----:B------:R-:W2:Y:S04]  /*26350*/  LDL.LU.64 R24, [R1+0x1938] ;  /* 0x0019380001187983 */ /* 0x000ea80000300a00 */
[----:B------:R0:W-:Y:S04]  /*26360*/  STL [R1+0x1904], R20 ;  /* 0x0019041401007387 */ /* 0x0001e80000100800 */
[----:B------:R1:W-:Y:S04]  /*26370*/  STL [R1+0x1900], R21 ;  /* 0x0019001501007387 */ /* 0x0003e80000100800 */
[----:B0-----:R-:W4:Y:S04]  /*26380*/  LDL.LU R20, [R1+0x2e0] ;  /* 0x0002e00001147983 */ /* 0x001f280000300800 */
[----:B-1----:R-:W4:Y:S04]  /*26390*/  LDL.LU R21, [R1+0x2e4] ;  /* 0x0002e40001157983 */ /* 0x002f280000300800 */
[----:B------:R-:W4:Y:S04]  /*263a0*/  LDL.LU R22, [R1+0x2e8] ;  /* 0x0002e80001167983 */ /* 0x000f280000300800 */
[----:B------:R-:W4:Y:S01]  /*263b0*/  LDL.LU R23, [R1+0x2ec] ;  /* 0x0002ec0001177983 */ /* 0x000f220000300800 */
[C---:B---3--:R-:W-:Y:S03]  /*263c0*/  HMMA.16816.F32 R4, R12.reuse, R16, R4 ;  /* 0x000000100c04723c */ /* 0x048fe60000001804 */
[----:B------:R-:W-:Y:S05]  /*263d0*/  STL.64 [R1+0x18e0], R18 ;  /* 0x0018e01201007387 */ /* 0x000fea0000100a00 */
[----:B----4-:R-:W-:-:S15]  /*263e0*/  HMMA.16816.F32 R20, R12, R18, R20 ;  /* 0x000000120c14723c */ /* 0x010fde0000001814 */
[----:B------:R-:W-:-:S04]  /*263f0*/  NOP ;  /* 0x0000000000007918 */ /* 0x000fc80000000000 */
[----:B------:R-:W-:Y:S04]  /*26400*/  STL.64 [R1+0x2e0], R20 ;  /* 0x0002e01401007387 */ /* 0x000fe80000100a00 */
[----:B------:R-:W-:Y:S04]  /*26410*/  STL.64 [R1+0x2e8], R22 ;  /* 0x0002e81601007387 */ /* 0x000fe80000100a00 */
[----:B------:R-:W-:Y:S04]  /*26420*/  STL.64 [R1+0x18d8], R16 ;  /* 0x0018d81001007387 */ /* 0x000fe80000100a00 */
[----:B------:R-:W-:Y:S04]  /*26430*/  STL.64 [R1+0x2d0], R4 ;  /* 0x0002d00401007387 */ /* 0x000fe80000100a00 */
[----:B------:R2:W-:Y:S02]  /*26440*/  STL.64 [R1+0x2d8], R6 ;  /* 0x0002d80601007387 */ /* 0x0005e40000100a00 */
[----:B--2---:R-:W-:Y:S02]  /*26450*/  HMMA.16816.F32 R4, R12, R10, R24 ;  /* 0x0000000a0c04723c */ /* 0x004fe40000001818 */
[----:B------:R-:W2:Y:S04]  /*26460*/  LDL.LU R24, [R1+0x75c] ;  /* 0x00075c0001187983 */ /* 0x000ea80000300800 */
[----:B------:R-:W2:-:S13]  /*26470*/  LDL.LU R25, [R1+0x768] ;  /* 0x0007680001197983 */ /* 0x000e9a0000300800 */
[----:B------:R-:W-:Y:S04]  /*26480*/  STL.64 [R1+0x2c0], R4 ;  /* 0x0002c00401007387 */ /* 0x000fe80000100a00 */
[----:B------:R-:W-:Y:S04]  /*26490*/  STL.64 [R1+0x2c8], R6 ;  /* 0x0002c80601007387 */ /* 0x000fe80000100a00 */
        /* <DEDUP_REMOVED lines=47> */
[----:B------:R-:W2:Y:S01]  /*26790*/  LDL.LU R27, [R1+0x25c] ;  /* 0x00025c00011b7983 */ /* 0x000ea20000300800 */
[C---:B------:R-:W-:Y:S03]  /*267a0*/  HMMA.16816.F32 R4, R12.reuse, R8, R4 ;  /* 0x000000080c04723c */ /* 0x040fe60000001804 */
[----:B--2---:R-:W-:Y:S04]  /*267b0*/  STL.64 [R1+0x18c0], R26 ;  /* 0x0018c01a01007387 */ /* 0x004fe80000100a00 */
[----:B---3--:R0:W-:Y:S04]  /*267c0*/  STL.64 [R1+0x18b8], R24 ;  /* 0x0018b81801007387 */ /* 0x0081e80000100a00 */
        /* <DEDUP_REMOVED lines=8> */
[----:B------:R-:W2:Y:S04]  /*26850*/  LDL.LU R26, [R1+0x278] ;  /* 0x00027800011a7983 */ /* 0x000ea80000300800 */
[----:B------:R-:W2:Y:S04]  /*26860*/  LDL.LU R27, [R1+0x27c] ;  /* 0x00027c00011b7983 */ /* 0x000ea80000300800 */
[----:B------:R-:W3:Y:S04]  /*26870*/  LDL.LU R0, [R1+0x76c] ;  /* 0x00076c0001007983 */ /* 0x000ee80000300800 */
        /* <DEDUP_REMOVED lines=15> */
[----:B------:R-:W2:Y:S01]  /*26970*/  LDL.LU.64 R20, [R1+0x1908] ;  /* 0x0019080001147983 */ /* 0x000ea20000300a00 */
[----:B------:R-:W-:-:S02]  /*26980*/  IMAD R28, R28, 0x100, R2 ;  /* 0x000001001c1c7824 */ /* 0x000fc400078e0202 */
[----:B------:R-:W-:Y:S02]  /*26990*/  IMAD R29, R29, 0x100, R3 ;  /* 0x000001001d1d7824 */ /* 0x000fe400078e0203 */
[----:B--2---:R-:W-:Y:S02]  /*269a0*/  IMAD R22, R22, 0x100, R20 ;  /* 0x0000010016167824 */ /* 0x004fe400078e0214 */
[----:B------:R-:W-:Y:S01]  /*269b0*/  IMAD R23, R23, 0x100, R21 ;  /* 0x0000010017177824 */ /* 0x000fe200078e0215 */
[----:B------:R-:W2:Y:S04]  /*269c0*/  LDL.LU R20, [R1+0x1904] ;  /* 0x0019040001147983 */ /* 0x000ea80000300800 */
[----:B------:R-:W2:Y:S04]  /*269d0*/  LDL.LU R21, [R1+0x1900] ;  /* 0x0019000001157983 */ /* 0x000ea80000300800 */
[----:B------:R-:W4:Y:S04]  /*269e0*/  LDL.LU R2, [R1+0x18fc] ;  /* 0x0018fc0001027983 */ /* 0x000f280000300800 */
[----:B------:R-:W4:Y:S02]  /*269f0*/  LDL.LU R3, [R1+0x18f8] ;  /* 0x0018f80001037983 */ /* 0x000f240000300800 */
[----:B----4-:R-:W-:Y:S02]  /*26a00*/  HMMA.16816.F32 R12, R12, R2, R16 ;  /* 0x000000020c0c723c */ /* 0x010fe40000001810 */
[----:B------:R-:W2:Y:S04]  /*26a10*/  LDL.LU.64 R18, [R1+0x18f0] ;  /* 0x0018f00001127983 */ /* 0x000ea80000300a00 */
[----:B------:R-:W2:-:S13]  /*26a20*/  LDL.LU.64 R16, [R1+0x18e8] ;  /* 0x0018e80001107983 */ /* 0x000e9a0000300a00 */
[----:B------:R0:W-:Y:S04]  /*26a30*/  STL.64 [R1+0xf0], R12 ;  /* 0x0000f00c01007387 */ /* 0x0001e80000100a00 */
[----:B------:R1:W-:Y:S01]  /*26a40*/  STL.64 [R1+0xf8], R14 ;  /* 0x0000f80e01007387 */ /* 0x0003e20000100a00 */
[----:B0-----:R-:W-:Y:S02]  /*26a50*/  F2FP.F16.E4M3.UNPACK_B R12, R22 ;  /* 0x00000016ff0c723e */ /* 0x001fe400020006ff */
[----:B------:R-:W-:Y:S02]  /*26a60*/  F2FP.F16.E4M3.UNPACK_B R13, R23 ;  /* 0x00000017ff0d723e */ /* 0x000fe400020006ff */
[----:B-1----:R-:W-:Y:S02]  /*26a70*/  F2FP.F16.E4M3.UNPACK_B R14, R28 ;  /* 0x0000001cff0e723e */ /* 0x002fe400020006ff */
[----:B------:R-:W-:Y:S01]  /*26a80*/  F2FP.F16.E4M3.UNPACK_B R15, R29 ;  /* 0x0000001dff0f723e */ /* 0x000fe200020006ff */
[----:B------:R-:W3:Y:S04]  /*26a90*/  LDL.LU R22, [R1+0x754] ;  /* 0x0007540001167983 */ /* 0x000ee80000300800 */
[----:B------:R-:W4:Y:S04]  /*26aa0*/  LDL.LU R23, [R1+0x760] ;  /* 0x0007600001177983 */ /* 0x000f280000300800 */
[----:B------:R-:W3:Y:S01]  /*26ab0*/  LDL.LU R28, [R1+0x758] ;  /* 0x00075800011c7983 */ /* 0x000ee20000300800 */
[----:B--2---:R-:W-:-:S15]  /*26ac0*/  HMMA.16816.F32 R16, R12, R20, R16 ;  /* 0x000000140c10723c */ /* 0x004fde0000001810 */
        /* <DEDUP_REMOVED lines=34> */
[----:B------:R-:W4:Y:S04]  /*26cf0*/  LDL.LU.64 R24, [R1+0x1898] ;  /* 0x0018980001187983 */ /* 0x000f280000300a00 */
[----:B------:R-:W-:Y:S04]  /*26d00*/  STL.64 [R1+0x1860], R10 ;  /* 0x0018600a01007387 */ /* 0x000fe80000100a00 */
[----:B------:R0:W-:Y:S04]  /*26d10*/  STL.64 [R1+0x1858], R8 ;  /* 0x0018580801007387 */ /* 0x0001e80000100a00 */
[----:B0-----:R-:W2:Y:S04]  /*26d20*/  LDL.LU R8, [R1+0x230] ;  /* 0x0002300001087983 */ /* 0x001ea80000300800 */
[----:B------:R-:W2:Y:S04]  /*26d30*/  LDL.LU R9, [R1+0x234] ;  /* 0x0002340001097983 */ /* 0x000ea80000300800 */
[----:B------:R-:W2:Y:S04]  /*26d40*/  LDL.LU R10, [R1+0x238] ;  /* 0x00023800010a7983 */ /* 0x000ea80000300800 */
[----:B------:R-:W2:Y:S01]  /*26d50*/  LDL.LU R11, [R1+0x23c] ;  /* 0x00023c00010b7983 */ /* 0x000ea20000300800 */
[----:B------:R-:W-:Y:S01]  /*26d60*/  IMAD R22, R22, 0x100, R28 ;  /* 0x0000010016167824 */ /* 0x000fe200078e021c */
[----:B--2---:R-:W-:Y:S01]  /*26d70*/  HMMA.16816.F32 R8, R12, R6, R8 ;  /* 0x000000060c08723c */ /* 0x004fe20000001808 */
[----:B----4-:R-:W-:-:S15]  /*26d80*/  IMAD R23, R24, 0x100, R23 ;  /* 0x0000010018177824 */ /* 0x010fde00078e0217 */
[----:B------:R-:W-:-:S03]  /*26d90*/  NOP ;  /* 0x0000000000007918 */ /* 0x000fc60000000000 */
[----:B------:R-:W-:Y:S04]  /*26da0*/  STL.64 [R1+0x230], R8 ;  /* 0x0002300801007387 */ /* 0x000fe80000100a00 */
[----:B------:R3:W-:Y:S02]  /*26db0*/  STL.64 [R1+0x238], R10 ;  /* 0x0002380a01007387 */ /* 0x0007e40000100a00 */
[----:B---3--:R-:W-:Y:S02]  /*26dc0*/  HMMA.16816.F32 R8, R12, R4, R16 ;  /* 0x000000040c08723c */ /* 0x008fe40000001810 */
[----:B------:R-:W-:Y:S04]  /*26dd0*/  STL.64 [R1+0x1840], R6 ;  /* 0x0018400601007387 */ /* 0x000fe80000100a00 */
[----:B------:R-:W-:Y:S01]  /*26de0*/  STL.64 [R1+0x1838], R4 ;  /* 0x0018380401007387 */ /* 0x000fe20000100a00 */
[----:B------:R-:W-:-:S02]  /*26df0*/  IMAD R28, R26, 0x100, R25 ;  /* 0x000001001a1c7824 */ /* 0x000fc400078e0219 */
[----:B------:R-:W-:-:S10]  /*26e00*/  IMAD R29, R0, 0x100, R27 ;  /* 0x00000100001d7824 */ /* 0x000fd400078e021b */
[----:B------:R-:W-:Y:S04]  /*26e10*/  STL.64 [R1+0x220], R8 ;  /* 0x0002200801007387 */ /* 0x000fe80000100a00 */
[----:B------:R-:W-:Y:S04]  /*26e20*/  STL.64 [R1+0x228], R10 ;  /* 0x0002280a01007387 */ /* 0x000fe80000100a00 */
        /* <DEDUP_REMOVED lines=13> */
[----:B----4-:R0:W-:Y:S04]  /*26f00*/  STL [R1+0x1808], R0 ;  /* 0x0018080001007387 */ /* 0x0101e80000100800 */
[----:B0-----:R-:W4:Y:S04]  /*26f10*/  LDL.LU R0, [R1+0x788] ;  /* 0x0007880001007983 */ /* 0x001f280000300800 */
[----:B----4-:R0:W-:Y:S04]  /*26f20*/  STL [R1+0x180c], R0 ;  /* 0x00180c0001007387 */ /* 0x0101e80000100800 */
[----:B0-----:R-:W4:Y:S04]  /*26f30*/  LDL.LU R0, [R1+0x780] ;  /* 0x0007800001007983 */ /* 0x001f280000300800 */
[----:B----4-:R0:W-:Y:S04]  /*26f40*/  STL [R1+0x1810], R0 ;  /* 0x0018100001007387 */ /* 0x0101e80000100800 */
[----:B0-----:R-:W4:Y:S04]  /*26f50*/  LDL.LU R0, [R1+0x778] ;  /* 0x0007780001007983 */ /* 0x001f280000300800 */
[----:B---3--:R-:W-:Y:S04]  /*26f60*/  STL.64 [R1+0x17e0], R26 ;  /* 0x0017e01a01007387 */ /* 0x008fe80000100a00 */
[----:B--2---:R0:W-:Y:S04]  /*26f70*/  STL.64 [R1+0x17d8], R24 ;  /* 0x0017d81801007387 */ /* 0x0041e80000100a00 */
        /* <DEDUP_REMOVED lines=50> */
[----:B------:R-:W-:Y:S03]  /*272a0*/  HMMA.16816.F32 R12, R12, R2, R20 ;  /* 0x000000020c0c723c */ /* 0x000fe60000001814 */
[----:B---3--:R-:W-:Y:S04]  /*272b0*/  STL.64 [R1+0x1830], R26 ;  /* 0x0018301a01007387 */ /* 0x008fe80000100a00 */
[----:B--2---:R0:W-:Y:S04]  /*272c0*/  STL.64 [R1+0x1828], R24 ;  /* 0x0018281801007387 */ /* 0x0041e80000100a00 */
[----:B0-----:R-:W2:Y:S04]  /*272d0*/  LDL.LU R24, [R1+0x1c0] ;  /* 0x0001c00001187983 */ /* 0x001ea80000300800 */
[----:B------:R-:W2:Y:S04]  /*272e0*/  LDL.LU R25, [R1+0x1c4] ;  /* 0x0001c40001197983 */ /* 0x000ea80000300800 */
[----:B------:R-:W2:Y:S04]  /*272f0*/  LDL.LU R26, [R1+0x1c8] ;  /* 0x0001c800011a7983 */ /* 0x000ea80000300800 */
[----:B------:R-:W2:Y:S04]  /*27300*/  LDL.LU R27, [R1+0x1cc] ;  /* 0x0001cc00011b7983 */ /* 0x000ea80000300800 */
[----:B------:R-:W3:Y:S04]  /*27310*/  LDL.LU.64 R22, [R1+0x1890] ;  /* 0x0018900001167983 */ /* 0x000ee80000300a00 */
[----:B------:R-:W2:Y:S04]  /*27320*/  LDL.LU.64 R20, [R1+0x1888] ;  /* 0x0018880001147983 */ /* 0x000ea80000300a00 */
[----:B------:R-:W-:Y:S04]  /*27330*/  STL.64 [R1+0xe0], R12 ;  /* 0x0000e00c01007387 */ /* 0x000fe80000100a00 */
[----:B------:R0:W-:Y:S02]  /*27340*/  STL.64 [R1+0xe8], R14 ;  /* 0x0000e80e01007387 */ /* 0x0001e40000100a00 */
[----:B0-----:R-:W-:-:S02]  /*27350*/  F2FP.F16.E4M3.UNPACK_B R14, R28 ;  /* 0x0000001cff0e723e */ /* 0x001fc400020006ff */
[----:B------:R-:W-:Y:S02]  /*27360*/  F2FP.F16.E4M3.UNPACK_B R15, R29 ;  /* 0x0000001dff0f723e */ /* 0x000fe400020006ff */
[----:B---3--:R-:W-:Y:S02]  /*27370*/  F2FP.F16.E4M3.UNPACK_B R12, R22 ;  /* 0x00000016ff0c723e */ /* 0x008fe400020006ff */
        /* <DEDUP_REMOVED lines=48> */
[----:B------:R-:W3:Y:S02]  /*27680*/  LDL.LU R0, [R1+0x1810] ;  /* 0x0018100001007983 */ /* 0x000ee40000300800 */
[----:B---3--:R-:W-:-:S02]  /*27690*/  IMAD R23, R23, 0x100, R0 ;  /* 0x0000010017177824 */ /* 0x008fc400078e0200 */
[----:B------:R-:W3:Y:S01]  /*276a0*/  LDL.LU R0, [R1+0x180c] ;  /* 0x00180c0001007983 */ /* 0x000ee20000300800 */
[----:B--2---:R-:W-:Y:S01]  /*276b0*/  HMMA.16816.F32 R12, R12, R2, R24 ;  /* 0x000000020c0c723c */ /* 0x004fe20000001818 */
[----:B---3--:R-:W-:Y:S02]  /*276c0*/  IMAD R28, R28, 0x100, R0 ;  /* 0x000001001c1c7824 */ /* 0x008fe400078e0200 */
[----:B------:R-:W2:Y:S04]  /*276d0*/  LDL.LU R0, [R1+0x1808] ;  /* 0x0018080001007983 */ /* 0x000ea80000300800 */
[----:B------:R-:W3:Y:S04]  /*276e0*/  LDL.LU.64 R26, [R1+0x1800] ;  /* 0x00180000011a7983 */ /* 0x000ee80000300a00 */
[----:B------:R-:W3:Y:S04]  /*276f0*/  LDL.LU.64 R24, [R1+0x17f8] ;  /* 0x0017f80001187983 */ /* 0x000ee80000300a00 */
        /* <DEDUP_REMOVED lines=9> */
[----:B---3--:R-:W-:-:S15]  /*27790*/  HMMA.16816.F32 R24, R12, R20, R24 ;  /* 0x000000140c18723c */ /* 0x008fde0000001818 */
[----:B------:R-:W-:-:S04]  /*277a0*/  NOP ;  /* 0x0000000000007918 */ /* 0x000fc80000000000 */
[----:B------:R-:W-:Y:S04]  /*277b0*/  STL.64 [R1+0x1a0], R24 ;  /* 0x0001a01801007387 */ /* 0x000fe80000100a00 */
[----:B------:R0:W-:Y:S04]  /*277c0*/  STL.64 [R1+0x1a8], R26 ;  /* 0x0001a81a01007387 */ /* 0x0001e80000100a00 */
[----:B0-----:R-:W2:Y:S04]  /*277d0*/  LDL.LU.64 R26, [R1+0x17f0] ;  /* 0x0017f000011a7983 */ /* 0x001ea80000300a00 */
[----:B------:R-:W2:Y:S04]  /*277e0*/  LDL.LU.64 R24, [R1+0x17e8] ;  /* 0x0017e80001187983 */ /* 0x000ea80000300a00 */
[----:B------:R-:W-:Y:S01]  /*277f0*/  STL [R1+0x17a4], R21 ;  /* 0x0017a41501007387 */ /* 0x000fe20000100800 */
        /* <DEDUP_REMOVED lines=17> */
[----:B------:R-:W3:Y:S02]  /*27910*/  LDL.LU R19, [R1+0x17c] ;  /* 0x00017c0001137983 */ /* 0x000ee40000300800 */
[----:B---3--:R-:W-:-:S15]  /*27920*/  HMMA.16816.F32 R16, R12, R10, R16 ;  /* 0x0000000a0c10723c */ /* 0x008fde0000001810 */
[----:B------:R-:W-:-:S04]  /*27930*/  NOP ;  /* 0x0000000000007918 */ /* 0x000fc80000000000 */
[----:B------:R-:W-:Y:S04]  /*27940*/  STL.64 [R1+0x170], R16 ;  /* 0x0001701001007387 */ /* 0x000fe80000100a00 */
[----:B------:R2:W-:Y:S02]  /*27950*/  STL.64 [R1+0x178], R18 ;  /* 0x0001781201007387 */ /* 0x0005e40000100a00 */
[----:B--2---:R-:W-:Y:S02]  /*27960*/  HMMA.16816.F32 R16, R12, R8, R24 ;  /* 0x000000080c10723c */ /* 0x004fe40000001818 */
[----:B------:R-:W-:Y:S04]  /*27970*/  STL.64 [R1+0x1760], R10 ;  /* 0x0017600a01007387 */ /* 0x000fe80000100a00 */
[----:B------:R0:W-:-:S13]  /*27980*/  STL.64 [R1+0x1758], R8 ;  /* 0x0017580801007387 */ /* 0x0001da0000100a00 */
[----:B------:R-:W-:Y:S04]  /*27990*/  STL.64 [R1+0x160], R16 ;  /* 0x0001601001007387 */ /* 0x000fe80000100a00 */
[----:B------:R-:W-:Y:S04]  /*279a0*/  STL.64 [R1+0x168], R18 ;  /* 0x0001681201007387 */ /* 0x000fe80000100a00 */
[----:B------:R-:W2:Y:S04]  /*279b0*/  LDL.LU R24, [R1+0x10] ;  /* 0x0000100001187983 */ /* 0x000ea80000300800 */
[----:B------:R-:W2:Y:S04]  /*279c0*/  LDL.LU R25, [R1+0x14] ;  /* 0x0000140001197983 */ /* 0x000ea80000300800 */
[----:B------:R-:W3:Y:S04]  /*279d0*/  LDL.LU R26, [R1+0x18] ;  /* 0x00001800011a7983 */ /* 0x000ee80000300800 */
[----:B------:R-:W3:Y:S04]  /*279e0*/  LDL.LU R27, [R1+0x1c] ;  /* 0x00001c00011b7983 */ /* 0x000ee80000300800 */
[----:B0-----:R-:W4:Y:S04]  /*279f0*/  LDL.LU R8, [R1+0x70] ;  /* 0x0000700001087983 */ /* 0x001f280000300800 */
        /* <DEDUP_REMOVED lines=62> */
[----:B------:R-:W-:-:S02]  /*27de0*/  IMAD R28, R28, 0x100, R3 ;  /* 0x000001001c1c7824 */ /* 0x000fc400078e0203 */
[----:B---3--:R-:W-:Y:S02]  /*27df0*/  IMAD R23, R23, 0x100, R2 ;  /* 0x0000010017177824 */ /* 0x008fe400078e0202 */
[----:B--2---:R-:W-:Y:S02]  /*27e00*/  IMAD R22, R22, 0x100, R21 ;  /* 0x0000010016167824 */ /* 0x004fe400078e0215 */
[----:B------:R-:W2:Y:S04]  /*27e10*/  LDL.LU R21, [R1+0x17a4] ;  /* 0x0017a40001157983 */ /* 0x000ea80000300800 */
[----:B------:R-:W3:Y:S04]  /*27e20*/  LDL.LU R2, [R1+0x17a0] ;  /* 0x0017a00001027983 */ /* 0x000ee80000300800 */
[----:B------:R-:W3:Y:S01]  /*27e30*/  LDL.LU R3, [R1+0x179c] ;  /* 0x00179c0001037983 */ /* 0x000ee20000300800 */
[----:B------:R-:W-:-:S03]  /*27e40*/  IMAD R29, R29, 0x100, R0 ;  /* 0x000001001d1d7824 */ /* 0x000fc600078e0200 */
[----:B------:R-:W2:Y:S01]  /*27e50*/  LDL.LU R0, [R1+0x1798] ;  /* 0x0017980001007983 */ /* 0x000ea20000300800 */
[----:B---3--:R-:W-:Y:S03]  /*27e60*/  HMMA.16816.F32 R12, R12, R2, R16 ;  /* 0x000000020c0c723c */ /* 0x008fe60000001810 */
        /* <DEDUP_REMOVED lines=44> */
[----:B------:R-:W2:-:S13]  /*28130*/  LDL.LU.64 R24, [R1+0x1738] ;  /* 0x0017380001187983 */ /* 0x000e9a0000300a00 */
[----:B------:R0:W-:Y:S04]  /*28140*/  STL.64 [R1+0x30], R8 ;  /* 0x0000300801007387 */ /* 0x0001e80000100a00 */
[----:B------:R1:W-:Y:S04]  /*28150*/  STL.64 [R1+0x38], R10 ;  /* 0x0000380a01007387 */ /* 0x0003e80000100a00 */
[----:B0-----:R-:W3:Y:S04]  /*28160*/  LDL.LU R8, [R1] ;  /* 0x0000000001087983 */ /* 0x001ee80000300800 */
[----:B------:R-:W3:Y:S04]  /*28170*/  LDL.LU R9, [R1+0x4] ;  /* 0x0000040001097983 */ /* 0x000ee80000300800 */
[----:B-1----:R-:W3:Y:S01]  /*28180*/  LDL.LU R10, [R1+0x8] ;  /* 0x00000800010a7983 */ /* 0x002ee20000300800 */
[----:B------:R-:W-:Y:S01]  /*28190*/  IMAD.MOV.U32 R11, RZ, RZ, R0 ;  /* 0x000000ffff0b7224 */ /* 0x000fe200078e0000 */
[----:B--2---:R-:W-:-:S15]  /*281a0*/  HMMA.16816.F32 R24, R12, R6, R24 ;  /* 0x000000060c18723c */ /* 0x004fde0000001818 */
[----:B------:R-:W-:-:S04]  /*281b0*/  NOP ;  /* 0x0000000000007918 */ /* 0x000fc80000000000 */
[----:B------:R-:W-:Y:S04]  /*281c0*/  STL.64 [R1+0x10], R24 ;  /* 0x0000101801007387 */ /* 0x000fe80000100a00 */
[----:B------:R0:W-:Y:S01]  /*281d0*/  STL [R1+0x18], R26 ;  /* 0x0000181a01007387 */ /* 0x0001e20000100800 */
[----:B------:R-:W-:-:S03]  /*281e0*/  IMAD.MOV.U32 R0, RZ, RZ, R27 ;  /* 0x000000ffff007224 */ /* 0x000fc600078e001b */
[----:B0-----:R-:W2:Y:S04]  /*281f0*/  LDL.LU.64 R26, [R1+0x1730] ;  /* 0x00173000011a7983 */ /* 0x001ea80000300a00 */
[----:B------:R-:W2:Y:S01]  /*28200*/  LDL.LU.64 R24, [R1+0x1728] ;  /* 0x0017280001187983 */ /* 0x000ea20000300a00 */
[----:B---3--:R-:W-:Y:S03]  /*28210*/  HMMA.16816.F32 R8, R12, R4, R8 ;  /* 0x000000040c08723c */ /* 0x008fe60000001808 */
[----:B------:R-:W-:-:S15]  /*28220*/  STL [R1+0x1498], R0 ;  /* 0x0014980001007387 */ /* 0x000fde0000100800 */
[----:B------:R-:W-:Y:S01]  /*28230*/  NOP ;  /* 0x0000000000007918 */ /* 0x000fe20000000000 */
[----:B------:R-:W-:Y:S04]  /*28240*/  STL.64 [R1], R8 ;  /* 0x0000000801007387 */ /* 0x000fe80000100a00 */
[----:B------:R-:W-:Y:S01]  /*28250*/  STL.64 [R1+0x8], R10 ;  /* 0x0000080a01007387 */ /* 0x000fe20000100a00 */
[----:B--2---:R-:W-:-:S15]  /*28260*/  HMMA.16816.F32 R24, R12, R2, R24 ;  /* 0x000000020c18723c */ /* 0x004fde0000001818 */
        /* <DEDUP_REMOVED lines=25> */
[----:B----4-:R-:W-:-:S02]  /*28400*/  IMAD R5, R19, 0x100, R18 ;  /* 0x0000010013057824 */ /* 0x010fc400078e0212 */
[----:B------:R-:W-:Y:S01]  /*28410*/  IMAD R4, R17, 0x100, R16 ;  /* 0x0000010011047824 */ /* 0x000fe200078e0210 */
        /* <DEDUP_REMOVED lines=11> */
[----:B---3--:R-:W-:Y:S04]  /*284d0*/  STL.64 [R1+0x1710], R26 ;  /* 0x0017101a01007387 */ /* 0x008fe80000100a00 */
[----:B--2---:R0:W-:Y:S04]  /*284e0*/  STL.64 [R1+0x1708], R24 ;  /* 0x0017081801007387 */ /* 0x0041e80000100a00 */
[----:B0-----:R-:W2:Y:S04]  /*284f0*/  LDL.LU R24, [R1+0x40] ;  /* 0x0000400001187983 */ /* 0x001ea80000300800 */
[----:B------:R-:W2:Y:S04]  /*28500*/  LDL.LU R25, [R1+0x44] ;  /* 0x0000440001197983 */ /* 0x000ea80000300800 */
[----:B------:R-:W3:Y:S04]  /*28510*/  LDL.LU R26, [R1+0x48] ;  /* 0x00004800011a7983 */ /* 0x000ee80000300800 */
[----:B------:R-:W3:Y:S01]  /*28520*/  LDL.LU R27, [R1+0x4c] ;  /* 0x00004c00011b7983 */ /* 0x000ee20000300800 */
[----:B------:R-:W-:-:S02]  /*28530*/  IMAD R6, R21, 0x100, R20 ;  /* 0x0000010015067824 */ /* 0x000fc400078e0214 */
[----:B------:R-:W-:Y:S01]  /*28540*/  IMAD R7, R28, 0x100, R29 ;  /* 0x000001001c077824 */ /* 0x000fe200078e021d */
[----:B---3--:R-:W-:Y:S04]  /*28550*/  STL.64 [R1+0x1720], R26 ;  /* 0x0017201a01007387 */ /* 0x008fe80000100a00 */
[----:B--2---:R0:W-:Y:S04]  /*28560*/  STL.64 [R1+0x1718], R24 ;  /* 0x0017181801007387 */ /* 0x0041e80000100a00 */
[----:B0-----:R-:W2:Y:S04]  /*28570*/  LDL.LU R24, [R1+0x20] ;  /* 0x0000200001187983 */ /* 0x001ea80000300800 */
[----:B------:R-:W2:Y:S04]  /*28580*/  LDL.LU R25, [R1+0x24] ;  /* 0x0000240001197983 */ /* 0x000ea80000300800 */
[----:B------:R-:W2:Y:S04]  /*28590*/  LDL.LU R26, [R1+0x28] ;  /* 0x00002800011a7983 */ /* 0x000ea80000300800 */
[----:B------:R-:W2:Y:S01]  /*285a0*/  LDL.LU R27, [R1+0x2c] ;  /* 0x00002c00011b7983 */ /* 0x000ea20000300800 */
[----:B------:R-:W-:-:S02]  /*285b0*/  F2FP.F16.E4M3.UNPACK_B R20, R23.H1 ;  /* 0x00000017ff14723e */ /* 0x000fc400030006ff */
[----:B------:R-:W-:Y:S02]  /*285c0*/  F2FP.F16.E4M3.UNPACK_B R21, R22.H1 ;  /* 0x00000016ff15723e */ /* 0x000fe400030006ff */
[----:B------:R-:W-:Y:S02]  /*285d0*/  F2FP.F16.E4M3.UNPACK_B R12, R4 ;  /* 0x00000004ff0c723e */ /* 0x000fe400020006ff */
[----:B------:R-:W-:Y:S02]  /*285e0*/  F2FP.F16.E4M3.UNPACK_B R13, R5 ;  /* 0x00000005ff0d723e */ /* 0x000fe400020006ff */
[----:B------:R-:W-:Y:S02]  /*285f0*/  F2FP.F16.E4M3.UNPACK_B R14, R6 ;  /* 0x00000006ff0e723e */ /* 0x000fe400020006ff */
[----:B------:R-:W-:Y:S01]  /*28600*/  F2FP.F16.E4M3.UNPACK_B R15, R7 ;  /* 0x00000007ff0f723e */ /* 0x000fe200020006ff */
        /* <DEDUP_REMOVED lines=20> */
[----:B------:R-:W-:-:S02]  /*28750*/  F2FP.F16.E4M3.UNPACK_B R18, R18.H1 ;  /* 0x00000012ff12723e */ /* 0x000fc400030006ff */
[----:B----4-:R-:W-:-:S07]  /*28760*/  F2FP.F16.E4M3.UNPACK_B R19, R19.H1 ;  /* 0x00000013ff13723e */ /* 0x010fce00030006ff */
[----:B--2---:R-:W-:-:S15]  /*28770*/  HMMA.16816.F32 R24, R12, R18, R24 ;  /* 0x000000120c18723c */ /* 0x004fde0000001818 */
[----:B------:R-:W-:-:S04]  /*28780*/  NOP ;  /* 0x0000000000007918 */ /* 0x000fc80000000000 */
[----:B------:R-:W-:Y:S04]  /*28790*/  STL.64 [R1+0x4b0], R24 ;  /* 0x0004b01801007387 */ /* 0x000fe80000100a00 */
[----:B------:R0:W-:Y:S04]  /*287a0*/  STL.64 [R1+0x4b8], R26 ;  /* 0x0004b81a01007387 */ /* 0x0001e80000100a00 */
[----:B0-----:R-:W2:Y:S04]  /*287b0*/  LDL.LU.64 R26, [R1+0x1710] ;  /* 0x00171000011a7983 */ /* 0x001ea80000300a00 */
[----:B------:R-:W2:Y:S01]  /*287c0*/  LDL.LU.64 R24, [R1+0x1708] ;  /* 0x0017080001187983 */ /* 0x000ea20000300a00 */
[----:B------:R-:W-:-:S02]  /*287d0*/  F2FP.F16.E4M3.UNPACK_B R16, R16.H1 ;  /* 0x00000010ff10723e */ /* 0x000fc400030006ff */
[----:B------:R-:W-:-:S07]  /*287e0*/  F2FP.F16.E4M3.UNPACK_B R17, R17.H1 ;  /* 0x00000011ff11723e */ /* 0x000fce00030006ff */
[----:B--2---:R-:W-:-:S15]  /*287f0*/  HMMA.16816.F32 R24, R12, R16, R24 ;  /* 0x000000100c18723c */ /* 0x004fde0000001818 */
[----:B------:R-:W-:-:S04]  /*28800*/  NOP ;  /* 0x0000000000007918 */ /* 0x000fc80000000000 */
[----:B------:R-:W-:Y:S04]  /*28810*/  STL.64 [R1+0x60], R24 ;  /* 0x0000601801007387 */ /* 0x000fe80000100a00 */
[----:B------:R0:W-:Y:S04]  /*28820*/  STL.64 [R1+0x68], R26 ;  /* 0x0000681a01007387 */ /* 0x0001e80000100a00 */
[----:B0-----:R-:W2:Y:S04]  /*28830*/  LDL.LU.64 R26, [R1+0x1700] ;  /* 0x00170000011a7983 */ /* 0x001ea80000300a00 */
[----:B------:R-:W2:Y:S01]  /*28840*/  LDL.LU.64 R24, [R1+0x16f8] ;  /* 0x0016f80001187983 */ /* 0x000ea20000300a00 */
[----:B------:R-:W-:-:S02]  /*28850*/  F2FP.F16.E4M3.UNPACK_B R10, R10.H1 ;  /* 0x0000000aff0a723e */ /* 0x000fc400030006ff */
[----:B---3--:R-:W-:Y:S01]  /*28860*/  F2FP.F16.E4M3.UNPACK_B R11, R11.H1 ;  /* 0x0000000bff0b723e */ /* 0x008fe200030006ff */
[----:B------:R0:W-:Y:S04]  /*28870*/  STL.64 [R1+0x16c0], R18 ;  /* 0x0016c01201007387 */ /* 0x0001e80000100a00 */
[----:B0-----:R-:W3:Y:S04]  /*28880*/  LDL.LU R18, [R1+0x1208] ;  /* 0x0012080001127983 */ /* 0x001ee80000300800 */
[----:B------:R-:W4:Y:S04]  /*28890*/  LDL.LU R19, [R1+0x1210] ;  /* 0x0012100001137983 */ /* 0x000f280000300800 */
[----:B------:R0:W-:Y:S04]  /*288a0*/  STL.64 [R1+0x16b8], R16 ;  /* 0x0016b81001007387 */ /* 0x0001e80000100a00 */
[----:B0-----:R-:W3:Y:S01]  /*288b0*/  LDL.LU R17, [R1+0x1200] ;  /* 0x0012000001117983 */ /* 0x001ee20000300800 */
        /* <DEDUP_REMOVED lines=15> */
[----:B------:R-:W-:Y:S01]  /*289b0*/  F2FP.F16.E4M3.UNPACK_B R7, R7.H1 ;  /* 0x00000007ff07723e */ /* 0x000fe200030006ff */
        /* <DEDUP_REMOVED lines=13> */
[----:B------:R-:W-:Y:S02]  /*28a90*/  F2FP.F16.E4M3.UNPACK_B R5, R5.H1 ;  /* 0x00000005ff05723e */ /* 0x000fe400030006ff */
[----:B------:R-:W-:Y:S02]  /*28aa0*/  F2FP.F16.E4M3.UNPACK_B R2, R2.H1 ;  /* 0x00000002ff02723e */ /* 0x000fe400030006ff */
[----:B------:R-:W-:Y:S01]  /*28ab0*/  F2FP.F16.E4M3.UNPACK_B R3, R3.H1 ;  /* 0x00000003ff03723e */ /* 0x000fe200030006ff */
[----:B------:R-:W-:Y:S04]  /*28ac0*/  STL.64 [R1+0x1680], R6 ;  /* 0x0016800601007387 */ /* 0x000fe80000100a00 */
[----:B------:R2:W-:Y:S01]  /*28ad0*/  STL.64 [R1+0x1678], R4 ;  /* 0x0016780401007387 */ /* 0x0005e20000100a00 */
[----:B---3--:R-:W-:-:S15]  /*28ae0*/  HMMA.16816.F32 R8, R12, R4, R8 ;  /* 0x000000040c08723c */ /* 0x008fde0000001808 */
[----:B------:R-:W-:-:S04]  /*28af0*/  NOP ;  /* 0x0000000000007918 */ /* 0x000fc80000000000 */
[----:B------:R-:W-:Y:S04]  /*28b00*/  STL.64 [R1+0x3e0], R8 ;  /* 0x0003e00801007387 */ /* 0x000fe80000100a00 */
[----:B------:R-:W-:Y:S04]  /*28b10*/  STL.64 [R1+0x3e8], R10 ;  /* 0x0003e80a01007387 */ /* 0x000fe80000100a00 */
[----:B------:R0:W-:Y:S04]  /*28b20*/  STL [R1+0x164c], R2 ;  /* 0x00164c0201007387 */ /* 0x0001e80000100800 */
[----:B------:R-:W-:Y:S01]  /*28b30*/  STL [R1+0x1648], R3 ;  /* 0x0016480301007387 */ /* 0x000fe20000100800 */
        /* <DEDUP_REMOVED lines=8> */
[----:B0-----:R-:W2:Y:S01]  /*28bc0*/  LDL.LU R2, [R1+0x122c] ;  /* 0x00122c0001027983 */ /* 0x001ea20000300800 */
[----:B------:R-:W-:-:S03]  /*28bd0*/  IMAD R29, R29, 0x100, R0 ;  /* 0x000001001d1d7824 */ /* 0x000fc600078e0200 */
[----:B--2---:R0:W-:Y:S04]  /*28be0*/  STL [R1+0x1650], R2 ;  /* 0x0016500201007387 */ /* 0x0041e80000100800 */
[----:B0-----:R-:W2:Y:S04]  /*28bf0*/  LDL.LU R2, [R1+0x1220] ;  /* 0x0012200001027983 */ /* 0x001ea80000300800 */
        /* <DEDUP_REMOVED lines=24> */
[----:B----4-:R-:W-:Y:S01]  /*28d80*/  IMAD R28, R28, 0x100, R19 ;  /* 0x000001001c1c7824 */ /* 0x010fe200078e0213 */
        /* <DEDUP_REMOVED lines=32> */
[C---:B----4-:R-:W-:Y:S03]  /*28f90*/  HMMA.16816.F32 R16, R12.reuse, R20, R16 ;  /* 0x000000140c10723c */ /* 0x050fe60000001810 */
[----:B---3--:R-:W-:Y:S04]  /*28fa0*/  STL.64 [R1+0x1670], R26 ;  /* 0x0016701a01007387 */ /* 0x008fe80000100a00 */
[----:B--2---:R0:W-:Y:S04]  /*28fb0*/  STL.64 [R1+0x1668], R24 ;  /* 0x0016681801007387 */ /* 0x0041e80000100a00 */
[----:B0-----:R-:W2:Y:S04]  /*28fc0*/  LDL.LU R24, [R1+0x380] ;  /* 0x0003800001187983 */ /* 0x001ea80000300800 */
[----:B------:R-:W2:Y:S04]  /*28fd0*/  LDL.LU R25, [R1+0x384] ;  /* 0x0003840001197983 */ /* 0x000ea80000300800 */
[----:B------:R-:W2:Y:S04]  /*28fe0*/  LDL.LU R26, [R1+0x388] ;  /* 0x00038800011a7983 */ /* 0x000ea80000300800 */
[----:B------:R-:W2:Y:S04]  /*28ff0*/  LDL.LU R27, [R1+0x38c] ;  /* 0x00038c00011b7983 */ /* 0x000ea80000300800 */
[----:B------:R-:W3:Y:S04]  /*29000*/  LDL.LU R22, [R1+0x121c] ;  /* 0x00121c0001167983 */ /* 0x000ee80000300800 */
[----:B------:R-:W4:Y:S04]  /*29010*/  LDL.LU R23, [R1+0x1228] ;  /* 0x0012280001177983 */ /* 0x000f280000300800 */
        /* <DEDUP_REMOVED lines=36> */
[----:B------:R-:W-:Y:S01]  /*29260*/  IMAD R22, R22, 0x100, R2 ;  /* 0x0000010016167824 */ /* 0x000fe200078e0202 */
[----:B---3--:R-:W-:-:S15]  /*29270*/  HMMA.16816.F32 R24, R12, R4, R24 ;  /* 0x000000040c18723c */ /* 0x008fde0000001818 */
[----:B------:R-:W-:-:S04]  /*29280*/  NOP ;  /* 0x0000000000007918 */ /* 0x000fc80000000000 */
[----:B------:R-:W-:Y:S04]  /*29290*/  STL.64 [R1+0x370], R24 ;  /* 0x0003701801007387 */ /* 0x000fe80000100a00 */
[----:B------:R0:W-:Y:S04]  /*292a0*/  STL.64 [R1+0x378], R26 ;  /* 0x0003781a01007387 */ /* 0x0001e80000100a00 */
[----:B0-----:R-:W2:Y:S04]  /*292b0*/  LDL.LU.64 R26, [R1+0x1660] ;  /* 0x00166000011a7983 */ /* 0x001ea80000300a00 */
[----:B------:R-:W2:Y:S04]  /*292c0*/  LDL.LU.64 R24, [R1+0x1658] ;  /* 0x0016580001187983 */ /* 0x000ea80000300a00 */
        /* <DEDUP_REMOVED lines=34> */
[----:B------:R-:W2:Y:S04]  /*294f0*/  LDL.LU.64 R24, [R1+0x1618] ;  /* 0x0016180001187983 */ /* 0x000ea80000300a00 */
[----:B------:R-:W-:Y:S04]  /*29500*/  STL.64 [R1+0x15e0], R18 ;  /* 0x0015e01201007387 */ /* 0x000fe80000100a00 */
[----:B------:R0:W-:Y:S01]  /*29510*/  STL.64 [R1+0x15d8], R16 ;  /* 0x0015d81001007387 */ /* 0x0001e20000100a00 */
[----:B--2---:R-:W-:-:S15]  /*29520*/  HMMA.16816.F32 R24, R12, R16, R24 ;  /* 0x000000100c18723c */ /* 0x004fde0000001818 */
[----:B------:R-:W-:-:S04]  /*29530*/  NOP ;  /* 0x0000000000007918 */ /* 0x000fc80000000000 */
[----:B------:R1:W-:Y:S04]  /*29540*/  STL.64 [R1+0x340], R24 ;  /* 0x0003401801007387 */ /* 0x0003e80000100a00 */
[----:B------:R2:W-:Y:S04]  /*29550*/  STL.64 [R1+0x348], R26 ;  /* 0x0003481a01007387 */ /* 0x0005e80000100a00 */
[----:B0-----:R-:W4:Y:S04]  /*29560*/  LDL.LU R16, [R1+0x320] ;  /* 0x0003200001107983 */ /* 0x001f280000300800 */
[----:B------:R-:W4:Y:S04]  /*29570*/  LDL.LU R17, [R1+0x324] ;  /* 0x0003240001117983 */ /* 0x000f280000300800 */
[----:B------:R-:W4:Y:S04]  /*29580*/  LDL.LU R18, [R1+0x328] ;  /* 0x0003280001127983 */ /* 0x000f280000300800 */
[----:B------:R-:W4:Y:S04]  /*29590*/  LDL.LU R19, [R1+0x32c] ;  /* 0x00032c0001137983 */ /* 0x000f280000300800 */
[----:B------:R-:W3:Y:S04]  /*295a0*/  LDL.LU R0, [R1+0x1278] ;  /* 0x0012780001007983 */ /* 0x000ee80000300800 */
[----:B-1----:R-:W3:Y:S04]  /*295b0*/  LDL.LU R24, [R1+0xf0] ;  /* 0x0000f00001187983 */ /* 0x002ee80000300800 */
[----:B------:R-:W3:Y:S04]  /*295c0*/  LDL.LU R25, [R1+0xf4] ;  /* 0x0000f40001197983 */ /* 0x000ee80000300800 */
[----:B--2---:R-:W2:Y:S04]  /*295d0*/  LDL.LU R26, [R1+0xf8] ;  /* 0x0000f800011a7983 */ /* 0x004ea80000300800 */
[----:B------:R-:W2:Y:S04]  /*295e0*/  LDL.LU R27, [R1+0xfc] ;  /* 0x0000fc00011b7983 */ /* 0x000ea80000300800 */
[----:B--2---:R-:W-:Y:S04]  /*295f0*/  STL.64 [R1+0x1590], R26 ;  /* 0x0015901a01007387 */ /* 0x004fe80000100a00 */
[----:B---3--:R0:W-:Y:S04]  /*29600*/  STL.64 [R1+0x1588], R24 ;  /* 0x0015881801007387 */ /* 0x0081e80000100a00 */
[----:B0-----:R-:W2:Y:S04]  /*29610*/  LDL.LU R24, [R1+0x330] ;  /* 0x0003300001187983 */ /* 0x001ea80000300800 */
[----:B------:R-:W2:Y:S04]  /*29620*/  LDL.LU R25, [R1+0x334] ;  /* 0x0003340001197983 */ /* 0x000ea80000300800 */
[----:B------:R-:W2:Y:S04]  /*29630*/  LDL.LU R26, [R1+0x338] ;  /* 0x00033800011a7983 */ /* 0x000ea80000300800 */
[----:B------:R-:W2:Y:S01]  /*29640*/  LDL.LU R27, [R1+0x33c] ;  /* 0x00033c00011b7983 */ /* 0x000ea20000300800 */
[C---:B----4-:R-:W-:Y:S03]  /*29650*/  HMMA.16816.F32 R16, R12.reuse, R8, R16 ;  /* 0x000000080c10723c */ /* 0x050fe60000001810 */
[----:B------:R-:W-:Y:S05]  /*29660*/  STL.64 [R1+0x15c0], R10 ;  /* 0x0015c00a01007387 */ /* 0x000fea0000100a00 */
[----:B--2---:R-:W-:-:S15]  /*29670*/  HMMA.16816.F32 R24, R12, R10, R24 ;  /* 0x0000000a0c18723c */ /* 0x004fde0000001818 */
[----:B------:R-:W-:-:S04]  /*29680*/  NOP ;  /* 0x0000000000007918 */ /* 0x000fc80000000000 */
[----:B------:R-:W-:Y:S04]  /*29690*/  STL.64 [R1+0x330], R24 ;  /* 0x0003301801007387 */ /* 0x000fe80000100a00 */
[----:B------:R-:W-:Y:S04]  /*296a0*/  STL.64 [R1+0x338], R26 ;  /* 0x0003381a01007387 */ /* 0x000fe80000100a00 */
[----:B------:R0:W-:Y:S04]  /*296b0*/  STL.64 [R1+0x15b8], R8 ;  /* 0x0015b80801007387 */ /* 0x0001e80000100a00 */
[----:B------:R-:W-:Y:S04]  /*296c0*/  STL.64 [R1+0x320], R16 ;  /* 0x0003201001007387 */ /* 0x000fe80000100a00 */
[----:B------:R1:W-:Y:S04]  /*296d0*/  STL.64 [R1+0x328], R18 ;  /* 0x0003281201007387 */ /* 0x0003e80000100a00 */
[----:B0-----:R-:W2:Y:S01]  /*296e0*/  LDL.LU R8, [R1+0x2d0] ;  /* 0x0002d00001087983 */ /* 0x001ea20000300800 */
[----:B-1----:R-:W-:-:S15]  /*296f0*/  HMMA.16816.F32 R16, R12, R6, R20 ;  /* 0x000000060c10723c */ /* 0x002fde0000001814 */
[----:B------:R-:W-:-:S04]  /*29700*/  NOP ;  /* 0x0000000000007918 */ /* 0x000fc80000000000 */
[----:B------:R-:W-:Y:S04]  /*29710*/  STL.64 [R1+0x310], R16 ;  /* 0x0003101001007387 */ /* 0x000fe80000100a00 */
[----:B------:R-:W-:Y:S04]  /*29720*/  STL.64 [R1+0x318], R18 ;  /* 0x0003181201007387 */ /* 0x000fe80000100a00 */
        /* <DEDUP_REMOVED lines=10> */
[----:B------:R-:W2:Y:S04]  /*297d0*/  LDL.LU R22, [R1+0x1240] ;  /* 0x0012400001167983 */ /* 0x000ea80000300800 */
[----:B------:R-:W4:Y:S04]  /*297e0*/  LDL.LU R21, [R1+0x124c] ;  /* 0x00124c0001157983 */ /* 0x000f280000300800 */
[----:B------:R-:W2:Y:S04]  /*297f0*/  LDL.LU R23, [R1+0x1248] ;  /* 0x0012480001177983 */ /* 0x000ea80000300800 */
[----:B--2---:R-:W-:Y:S04]  /*29800*/  STL.64 [R1+0x1610], R22 ;  /* 0x0016101601007387 */ /* 0x004fe80000100a00 */
[----:B----4-:R0:W-:Y:S04]  /*29810*/  STL.64 [R1+0x1608], R20 ;  /* 0x0016081401007387 */ /* 0x0101e80000100a00 */
[----:B0-----:R-:W2:Y:S04]  /*29820*/  LDL.LU R20, [R1+0x300] ;  /* 0x0003000001147983 */ /* 0x001ea80000300800 */
[----:B------:R-:W2:Y:S04]  /*29830*/  LDL.LU R21, [R1+0x304] ;  /* 0x0003040001157983 */ /* 0x000ea80000300800 */
[----:B------:R-:W2:Y:S04]  /*29840*/  LDL.LU R22, [R1+0x308] ;  /* 0x0003080001167983 */ /* 0x000ea80000300800 */
[----:B------:R-:W2:Y:S04]  /*29850*/  LDL.LU R23, [R1+0x30c] ;  /* 0x00030c0001177983 */ /* 0x000ea80000300800 */
[----:B------:R-:W4:Y:S04]  /*29860*/  LDL.LU R2, [R1+0x1254] ;  /* 0x0012540001027983 */ /* 0x000f280000300800 */
[----:B------:R-:W4:Y:S04]  /*29870*/  LDL.LU R28, [R1+0x1250] ;  /* 0x00125000011c7983 */ /* 0x000f280000300800 */
[----:B------:R-:W2:Y:S04]  /*29880*/  LDL.LU R3, [R1+0x125c] ;  /* 0x00125c0001037983 */ /* 0x000ea80000300800 */
[----:B------:R-:W2:Y:S04]  /*29890*/  LDL.LU R29, [R1+0x1258] ;  /* 0x00125800011d7983 */ /* 0x000ea80000300800 */
[----:B---3--:R-:W-:Y:S04]  /*298a0*/  STL.64 [R1+0x15f0], R10 ;  /* 0x0015f00a01007387 */ /* 0x008fe80000100a00 */
[----:B------:R0:W-:Y:S04]  /*298b0*/  STL.64 [R1+0x15e8], R8 ;  /* 0x0015e80801007387 */ /* 0x0001e80000100a00 */
[----:B0-----:R-:W3:Y:S04]  /*298c0*/  LDL.LU R8, [R1+0x100] ;  /* 0x0001000001087983 */ /* 0x001ee80000300800 */
[----:B------:R-:W3:Y:S04]  /*298d0*/  LDL.LU R9, [R1+0x104] ;  /* 0x0001040001097983 */ /* 0x000ee80000300800 */
        /* <DEDUP_REMOVED lines=15> */
[----:B------:R-:W2:Y:S01]  /*299d0*/  LDL.LU R27, [R1+0x2bc] ;  /* 0x0002bc00011b7983 */ /* 0x000ea20000300800 */
[----:B------:R-:W-:Y:S03]  /*299e0*/  HMMA.16816.F32 R20, R12, R4, R20 ;  /* 0x000000040c14723c */ /* 0x000fe60000001814 */
        /* <DEDUP_REMOVED lines=8> */
[----:B0-----:R-:W2:Y:S04]  /*29a70*/  LDL.LU.64 R22, [R1+0x1610] ;  /* 0x0016100001167983 */ /* 0x001ea80000300a00 */
[----:B------:R-:W2:Y:S01]  /*29a80*/  LDL.LU.64 R20, [R1+0x1608] ;  /* 0x0016080001147983 */ /* 0x000ea20000300a00 */
[----:B----4-:R-:W-:-:S02]  /*29a90*/  IMAD R28, R28, 0x100, R2 ;  /* 0x000001001c1c7824 */ /* 0x010fc400078e0202 */
[----:B------:R-:W-:Y:S02]  /*29aa0*/  IMAD R29, R29, 0x100, R3 ;  /* 0x000001001d1d7824 */ /* 0x000fe400078e0203 */
[----:B--2---:R-:W-:Y:S02]  /*29ab0*/  IMAD R22, R22, 0x100, R20 ;  /* 0x0000010016167824 */ /* 0x004fe400078e0214 */
[----:B------:R-:W-:Y:S01]  /*29ac0*/  IMAD R23, R23, 0x100, R21 ;  /* 0x0000010017177824 */ /* 0x000fe200078e0215 */
[----:B------:R-:W2:Y:S04]  /*29ad0*/  LDL.LU R20, [R1+0x1604] ;  /* 0x0016040001147983 */ /* 0x000ea80000300800 */
[----:B------:R-:W2:Y:S04]  /*29ae0*/  LDL.LU R21, [R1+0x1600] ;  /* 0x0016000001157983 */ /* 0x000ea80000300800 */
[----:B------:R-:W3:Y:S04]  /*29af0*/  LDL.LU R2, [R1+0x15fc] ;  /* 0x0015fc0001027983 */ /* 0x000ee80000300800 */
[----:B------:R-:W3:Y:S02]  /*29b00*/  LDL.LU R3, [R1+0x15f8] ;  /* 0x0015f80001037983 */ /* 0x000ee40000300800 */
[----:B---3--:R-:W-:Y:S02]  /*29b10*/  HMMA.16816.F32 R12, R12, R2, R8 ;  /* 0x000000020c0c723c */ /* 0x008fe40000001808 */
[----:B------:R-:W3:Y:S04]  /*29b20*/  LDL.LU.64 R10, [R1+0x15f0] ;  /* 0x0015f000010a7983 */ /* 0x000ee80000300a00 */
[----:B------:R-:W3:-:S13]  /*29b30*/  LDL.LU.64 R8, [R1+0x15e8] ;  /* 0x0015e80001087983 */ /* 0x000eda0000300a00 */
[----:B------:R0:W-:Y:S04]  /*29b40*/  STL.64 [R1+0x100], R12 ;  /* 0x0001000c01007387 */ /* 0x0001e80000100a00 */
[----:B------:R1:W-:Y:S01]  /*29b50*/  STL.64 [R1+0x108], R14 ;  /* 0x0001080e01007387 */ /* 0x0003e20000100a00 */
[----:B0-----:R-:W-:Y:S02]  /*29b60*/  F2FP.F16.E4M3.UNPACK_B R12, R22 ;  /* 0x00000016ff0c723e */ /* 0x001fe400020006ff */
[----:B------:R-:W-:Y:S02]  /*29b70*/  F2FP.F16.E4M3.UNPACK_B R13, R23 ;  /* 0x00000017ff0d723e */ /* 0x000fe400020006ff */
[----:B-1----:R-:W-:Y:S02]  /*29b80*/  F2FP.F16.E4M3.UNPACK_B R14, R28 ;  /* 0x0000001cff0e723e */ /* 0x002fe400020006ff */
        /* <DEDUP_REMOVED lines=27> */
[----:B0-----:R-:W4:Y:S01]  /*29d40*/  LDL.LU R17, [R1+0x1264] ;  /* 0x0012640001117983 */ /* 0x001f220000300800 */
        /* <DEDUP_REMOVED lines=24> */
[----:B---3--:R-:W-:Y:S03]  /*29ed0*/  HMMA.16816.F32 R8, R12, R4, R8 ;  /* 0x000000040c08723c */ /* 0x008fe60000001808 */
[----:B------:R-:W-:Y:S04]  /*29ee0*/  STL.64 [R1+0x1540], R6 ;  /* 0x0015400601007387 */ /* 0x000fe80000100a00 */
[----:B------:R2:W-:-:S12]  /*29ef0*/  STL.64 [R1+0x1538], R4 ;  /* 0x0015380401007387 */ /* 0x0005d80000100a00 */
[----:B------:R-:W-:Y:S04]  /*29f00*/  STL.64 [R1+0x290], R8 ;  /* 0x0002900801007387 */ /* 0x000fe80000100a00 */
[----:B------:R-:W-:Y:S04]  /*29f10*/  STL.64 [R1+0x298], R10 ;  /* 0x0002980a01007387 */ /* 0x000fe80000100a00 */
[----:B------:R-:W-:Y:S04]  /*29f20*/  STL [R1+0x150c], R2 ;  /* 0x00150c0201007387 */ /* 0x000fe80000100800 */
        /* <DEDUP_REMOVED lines=15> */
[----:B------:R-:W2:Y:S01]  /*2a020*/  LDL.LU R2, [R1+0x128c] ;  /* 0x00128c0001027983 */ /* 0x000ea20000300800 */
        /* <DEDUP_REMOVED lines=19> */
[----:B----4-:R-:W-:-:S02]  /*2a160*/  IMAD R22, R22, 0x100, R17 ;  /* 0x0000010016167824 */ /* 0x010fc400078e0211 */
        /* <DEDUP_REMOVED lines=18> */
[----:B------:R-:W-:Y:S04]  /*2a290*/  STL.64 [R1+0x1500], R26 ;  /* 0x0015001a01007387 */ /* 0x000fe80000100a00 */
[----:B---3--:R0:W-:Y:S04]  /*2a2a0*/  STL.64 [R1+0x14f8], R24 ;  /* 0x0014f81801007387 */ /* 0x0081e80000100a00 */
        /* <DEDUP_REMOVED lines=104> */
[----:B------:R-:W-:-:S12]  /*2a930*/  STL.64 [R1+0x1478], R16 ;  /* 0x0014781001007387 */ /* 0x000fd80000100a00 */
        /* <DEDUP_REMOVED lines=104> */
[----:B------:R-:W4:Y:S01]  /*2afc0*/  LDL.LU R29, [R1+0x12c4] ;  /* 0x0012c400011d7983 */ /* 0x000f220000300800 */
        /* <DEDUP_REMOVED lines=41> */
[----:B------:R-:W2:Y:S01]  /*2b260*/  LDL.LU R11, [R1+0x15c] ;  /* 0x00015c00010b7983 */ /* 0x000ea20000300800 */
[----:B----4-:R-:W-:-:S02]  /*2b270*/  IMAD R22, R22, 0x100, R29 ;  /* 0x0000010016167824 */ /* 0x010fc400078e021d */
[----:B------:R-:W-:Y:S01]  /*2b280*/  IMAD R23, R23, 0x100, R28 ;  /* 0x0000010017177824 */ /* 0x000fe200078e021c */
[----:B--2---:R-:W-:-:S15]  /*2b290*/  HMMA.16816.F32 R8, R12, R6, R8 ;  /* 0x000000060c08723c */ /* 0x004fde0000001808 */
[----:B------:R-:W-:-:S04]  /*2b2a0*/  NOP ;  /* 0x0000000000007918 */ /* 0x000fc80000000000 */
        /* <DEDUP_REMOVED lines=10> */
[----:B------:R0:W-:Y:S04]  /*2b350*/  STL.64 [R1+0x1428], R20 ;  /* 0x0014281401007387 */ /* 0x0001e80000100a00 */
[----:B------:R-:W2:Y:S04]  /*2b360*/  LDL.LU R24, [R1] ;  /* 0x0000000001187983 */ /* 0x000ea80000300800 */
[----:B------:R-:W2:Y:S04]  /*2b370*/  LDL.LU R25, [R1+0x4] ;  /* 0x0000040001197983 */ /* 0x000ea80000300800 */
[----:B------:R-:W3:Y:S04]  /*2b380*/  LDL.LU R26, [R1+0x8] ;  /* 0x00000800011a7983 */ /* 0x000ee80000300800 */
[----:B------:R-:W3:Y:S04]  /*2b390*/  LDL.LU R27, [R1+0xc] ;  /* 0x00000c00011b7983 */ /* 0x000ee80000300800 */
[----:B0-----:R-:W4:Y:S04]  /*2b3a0*/  LDL.LU R20, [R1+0xc0] ;  /* 0x0000c00001147983 */ /* 0x001f280000300800 */
[----:B------:R-:W4:Y:S04]  /*2b3b0*/  LDL.LU R21, [R1+0xc4] ;  /* 0x0000c40001157983 */ /* 0x000f280000300800 */
        /* <DEDUP_REMOVED lines=20> */
[----:B------:R-:W-:Y:S04]  /*2b500*/  STL.64 [R1+0x13f0], R6 ;  /* 0x0013f00601007387 */ /* 0x000fe80000100a00 */
[----:B------:R0:W-:Y:S01]  /*2b510*/  STL.64 [R1+0x13e8], R4 ;  /* 0x0013e80401007387 */ /* 0x0001e20000100a00 */
[----:B----4-:R-:W-:Y:S03]  /*2b520*/  HMMA.16816.F32 R12, R12, R2, R20 ;  /* 0x000000020c0c723c */ /* 0x010fe60000001814 */
        /* <DEDUP_REMOVED lines=8> */
[----:B------:R-:W3:Y:S04]  /*2b5b0*/  LDL.LU R26, [R1+0x18] ;  /* 0x00001800011a7983 */ /* 0x000ee80000300800 */
[----:B------:R-:W2:Y:S01]  /*2b5c0*/  LDL.LU.64 R22, [R1+0x1430] ;  /* 0x0014300001167983 */ /* 0x000ea20000300a00 */
[----:B------:R-:W-:-:S03]  /*2b5d0*/  IMAD.MOV.U32 R27, RZ, RZ, R0 ;  /* 0x000000ffff1b7224 */ /* 0x000fc600078e0000 */
[----:B------:R-:W2:Y:S04]  /*2b5e0*/  LDL.LU.64 R20, [R1+0x1428] ;  /* 0x0014280001147983 */ /* 0x000ea80000300a00 */
[----:B------:R-:W2:Y:S04]  /*2b5f0*/  LDL.LU R0, [R1+0xf84] ;  /* 0x000f840001007983 */ /* 0x000ea80000300800 */
[----:B--2---:R0:W-:Y:S04]  /*2b600*/  STL [R1+0x13b0], R0 ;  /* 0x0013b00001007387 */ /* 0x0041e80000100800 */
[----:B------:R1:W-:Y:S04]  /*2b610*/  STL.64 [R1+0xc0], R12 ;  /* 0x0000c00c01007387 */ /* 0x0003e80000100a00 */
[----:B------:R2:W-:Y:S04]  /*2b620*/  STL.64 [R1+0xc8], R14 ;  /* 0x0000c80e01007387 */ /* 0x0005e80000100a00 */
[----:B0-----:R-:W3:Y:S01]  /*2b630*/  LDL.LU R0, [R1+0x7d0] ;  /* 0x0007d00001007983 */ /* 0x001ee20000300800 */
[----:B-1----:R-:W-:-:S02]  /*2b640*/  F2FP.F16.E4M3.UNPACK_B R12, R22 ;  /* 0x00000016ff0c723e */ /* 0x002fc400020006ff */
[----:B------:R-:W-:Y:S02]  /*2b650*/  F2FP.F16.E4M3.UNPACK_B R13, R23 ;  /* 0x00000017ff0d723e */ /* 0x000fe400020006ff */
[----:B--2---:R-:W-:Y:S02]  /*2b660*/  F2FP.F16.E4M3.UNPACK_B R14, R28 ;  /* 0x0000001cff0e723e */ /* 0x004fe400020006ff */
[----:B------:R-:W-:Y:S01]  /*2b670*/  F2FP.F16.E4M3.UNPACK_B R15, R29 ;  /* 0x0000001dff0f723e */ /* 0x000fe200020006ff */
[----:B------:R-:W2:Y:S04]  /*2b680*/  LDL.LU R22, [R1+0xfb0] ;  /* 0x000fb00001167983 */ /* 0x000ea80000300800 */
[----:B------:R-:W2:Y:S04]  /*2b690*/  LDL.LU R23, [R1+0xf8c] ;  /* 0x000f8c0001177983 */ /* 0x000ea80000300800 */
[----:B------:R-:W2:Y:S04]  /*2b6a0*/  LDL.LU R28, [R1+0xfb8] ;  /* 0x000fb800011c7983 */ /* 0x000ea80000300800 */
[----:B------:R-:W2:Y:S01]  /*2b6b0*/  LDL.LU R29, [R1+0xf94] ;  /* 0x000f9400011d7983 */ /* 0x000ea20000300800 */
[----:B------:R-:W-:-:S15]  /*2b6c0*/  HMMA.16816.F32 R16, R12, R20, R16 ;  /* 0x000000140c10723c */ /* 0x000fde0000001810 */
        /* <DEDUP_REMOVED lines=19> */
[----:B0-----:R-:W4:Y:S04]  /*2b800*/  LDL.LU.64 R10, [R1+0x1400] ;  /* 0x00140000010a7983 */ /* 0x001f280000300a00 */
[----:B------:R-:W3:Y:S04]  /*2b810*/  LDL.LU.64 R8, [R1+0x13f8] ;  /* 0x0013f80001087983 */ /* 0x000ee80000300a00 */
[----:B------:R-:W2:Y:S04]  /*2b820*/  LDL.LU R16, [R1+0xfac] ;  /* 0x000fac0001107983 */ /* 0x000ea80000300800 */
[----:B------:R-:W2:Y:S01]  /*2b830*/  LDL.LU R17, [R1+0x7a4] ;  /* 0x0007a40001117983 */ /* 0x000ea20000300800 */
[----:B----4-:R-:W-:-:S15]  /*2b840*/  HMMA.16816.F32 R4, R12, R10, R4 ;  /* 0x0000000a0c04723c */ /* 0x010fde0000001804 */
[----:B------:R-:W-:-:S04]  /*2b850*/  NOP ;  /* 0x0000000000007918 */ /* 0x000fc80000000000 */
[----:B------:R-:W-:Y:S04]  /*2b860*/  STL.64 [R1+0x50], R4 ;  /* 0x0000500401007387 */ /* 0x000fe80000100a00 */
[----:B------:R0:W-:Y:S04]  /*2b870*/  STL.64 [R1+0x58], R6 ;  /* 0x0000580601007387 */ /* 0x0001e80000100a00 */
[----:B0-----:R-:W3:Y:S04]  /*2b880*/  LDL.LU.64 R6, [R1+0x13f0] ;  /* 0x0013f00001067983 */ /* 0x001ee80000300a00 */
[----:B------:R-:W3:Y:S04]  /*2b890*/  LDL.LU.64 R4, [R1+0x13e8] ;  /* 0x0013e80001047983 */ /* 0x000ee80000300a00 */
[----:B------:R-:W4:Y:S04]  /*2b8a0*/  LDL.LU R10, [R1+0xfb4] ;  /* 0x000fb400010a7983 */ /* 0x000f280000300800 */
[----:B------:R-:W2:Y:S01]  /*2b8b0*/  LDL.LU R11, [R1+0x79c] ;  /* 0x00079c00010b7983 */ /* 0x000ea20000300800 */
[----:B---3--:R-:W-:-:S15]  /*2b8c0*/  HMMA.16816.F32 R4, R12, R8, R4 ;  /* 0x000000080c04723c */ /* 0x008fde0000001804 */
[----:B------:R-:W-:-:S04]  /*2b8d0*/  NOP ;  /* 0x0000000000007918 */ /* 0x000fc80000000000 */
[----:B------:R-:W-:Y:S04]  /*2b8e0*/  STL.64 [R1+0x4c0], R4 ;  /* 0x0004c00401007387 */ /* 0x000fe80000100a00 */
[----:B------:R0:W-:Y:S04]  /*2b8f0*/  STL.64 [R1+0x4c8], R6 ;  /* 0x0004c80601007387 */ /* 0x0001e80000100a00 */
[----:B0-----:R-:W3:Y:S04]  /*2b900*/  LDL.LU.64 R6, [R1+0x13e0] ;  /* 0x0013e00001067983 */ /* 0x001ee80000300a00 */
[----:B------:R-:W2:Y:S04]  /*2b910*/  LDL.LU.64 R4, [R1+0x13d8] ;  /* 0x0013d80001047983 */ /* 0x000ea80000300a00 */
[----:B------:R-:W2:Y:S04]  /*2b920*/  LDL.LU R8, [R1+0xfbc] ;  /* 0x000fbc0001087983 */ /* 0x000ea80000300800 */
[----:B------:R-:W2:Y:S01]  /*2b930*/  LDL.LU R9, [R1+0x794] ;  /* 0x0007940001097983 */ /* 0x000ea20000300800 */
[----:B---3--:R-:W-:-:S15]  /*2b940*/  HMMA.16816.F32 R24, R12, R6, R24 ;  /* 0x000000060c18723c */ /* 0x008fde0000001818 */
[----:B------:R-:W-:-:S04]  /*2b950*/  NOP ;  /* 0x0000000000007918 */ /* 0x000fc80000000000 */
[----:B------:R-:W-:Y:S04]  /*2b960*/  STL.64 [R1+0x4a0], R24 ;  /* 0x0004a01801007387 */ /* 0x000fe80000100a00 */
[----:B------:R0:W-:Y:S04]  /*2b970*/  STL.64 [R1+0x4a8], R26 ;  /* 0x0004a81a01007387 */ /* 0x0001e80000100a00 */
[----:B0-----:R-:W2:Y:S04]  /*2b980*/  LDL.LU.64 R26, [R1+0x13d0] ;  /* 0x0013d000011a7983 */ /* 0x001ea80000300a00 */
[----:B------:R-:W2:Y:S04]  /*2b990*/  LDL.LU.64 R24, [R1+0x13c8] ;  /* 0x0013c80001187983 */ /* 0x000ea80000300a00 */
        /* <DEDUP_REMOVED lines=8> */
[----:B------:R-:W3:Y:S04]  /*2ba20*/  LDL.LU R4, [R1+0x7a0] ;  /* 0x0007a00001047983 */ /* 0x000ee80000300800 */
[----:B------:R-:W4:Y:S01]  /*2ba30*/  LDL.LU R5, [R1+0x7a8] ;  /* 0x0007a80001057983 */ /* 0x000f220000300800 */
[----:B------:R-:W-:Y:S01]  /*2ba40*/  VIADD R0, R0, 0x1 ;  /* 0x0000000100007836 */ /* 0x000fe20000000000 */
[----:B--2---:R-:W-:Y:S02]  /*2ba50*/  HMMA.16816.F32 R12, R12, R2, R24 ;  /* 0x000000020c0c723c */ /* 0x004fe40000001818 */
[----:B------:R-:W2:Y:S04]  /*2ba60*/  LDL.LU R27, [R1+0x798] ;  /* 0x00079800011b7983 */ /* 0x000ea80000300800 */
[----:B------:R0:W-:Y:S01]  /*2ba70*/  STL [R1+0x7d0], R0 ;  /* 0x0007d00001007387 */ /* 0x0001e20000100800 */
[----:B---3--:R-:W-:-:S02]  /*2ba80*/  IADD3 R4, P1, PT, R4, UR45, RZ ;  /* 0x0000002d04047c10 */ /* 0x008fc4000ff3e0ff */
[----:B----4-:R-:W-:Y:S02]  /*2ba90*/  IADD3 R5, P2, PT, R5, UR45, RZ ;  /* 0x0000002d05057c10 */ /* 0x010fe4000ff5e0ff */
[----:B------:R-:W-:Y:S02]  /*2baa0*/  ISETP.NE.U32.AND P0, PT, R0, UR27, PT ;  /* 0x0000001b00007c0c */ /* 0x000fe4000bf05070 */
[----:B------:R-:W-:Y:S02]  /*2bab0*/  IADD3 R6, P3, PT, R6, UR45, RZ ;  /* 0x0000002d06067c10 */ /* 0x000fe4000ff7e0ff */
[----:B------:R-:W-:Y:S02]  /*2bac0*/  IADD3 R7, P4, PT, R7, UR45, RZ ;  /* 0x0000002d07077c10 */ /* 0x000fe4000ff9e0ff */
[----:B------:R-:W-:Y:S02]  /*2bad0*/  IADD3 R8, P5, PT, R8, UR45, RZ ;  /* 0x0000002d08087c10 */ /* 0x000fe4000ffbe0ff */
[----:B------:R-:W-:-:S02]  /*2bae0*/  IADD3.X R11, PT, PT, R11, UR6, RZ, P1, !PT ;  /* 0x000000060b0b7c10 */ /* 0x000fc40008ffe4ff */
[----:B------:R-:W-:Y:S02]  /*2baf0*/  IADD3 R16, P1, PT, R16, UR45, RZ ;  /* 0x0000002d10107c10 */ /* 0x000fe4000ff3e0ff */
[----:B------:R-:W-:Y:S01]  /*2bb00*/  IADD3.X R17, PT, PT, R17, UR6, RZ, P2, !PT ;  /* 0x0000000611117c10 */ /* 0x000fe200097fe4ff */
[----:B------:R1:W-:Y:S04]  /*2bb10*/  STL.64 [R1+0x470], R12 ;  /* 0x0004700c01007387 */ /* 0x0003e80000100a00 */
[----:B------:R-:W-:Y:S04]  /*2bb20*/  STL.64 [R1+0x478], R14 ;  /* 0x0004780e01007387 */ /* 0x000fe80000100a00 */
[----:B0-----:R-:W3:Y:S01]  /*2bb30*/  LDL.LU R0, [R1+0x13b0] ;  /* 0x0013b00001007983 */ /* 0x001ee20000300800 */
[----:B------:R-:W-:-:S02]  /*2bb40*/  IADD3 R18, P2, PT, R18, UR45, RZ ;  /* 0x0000002d12127c10 */ /* 0x000fc4000ff5e0ff */
[----:B------:R-:W-:Y:S02]  /*2bb50*/  IADD3.X R19, PT, PT, R19, UR6, RZ, P3, !PT ;  /* 0x0000000613137c10 */ /* 0x000fe40009ffe4ff */
[----:B------:R-:W-:Y:S02]  /*2bb60*/  IADD3 R20, P3, PT, R20, UR45, RZ ;  /* 0x0000002d14147c10 */ /* 0x000fe4000ff7e0ff */
[----:B------:R-:W-:Y:S02]  /*2bb70*/  IADD3.X R21, PT, PT, R21, UR6, RZ, P4, !PT ;  /* 0x0000000615157c10 */ /* 0x000fe4000a7fe4ff */
[----:B------:R-:W-:Y:S02]  /*2bb80*/  IADD3 R29, P4, PT, R29, UR45, RZ ;  /* 0x0000002d1d1d7c10 */ /* 0x000fe4000ff9e0ff */
[----:B------:R-:W-:Y:S02]  /*2bb90*/  IADD3.X R28, PT, PT, R28, UR6, RZ, P5, !PT ;  /* 0x000000061c1c7c10 */ /* 0x000fe4000affe4ff */
[----:B--2---:R-:W-:-:S04]  /*2bba0*/  IADD3 R27, P6, PT, R27, UR45, RZ ;  /* 0x0000002d1b1b7c10 */ /* 0x004fc8000ffde0ff */
[----:B------:R-:W-:Y:S01]  /*2bbb0*/  IADD3.X R9, PT, PT, R9, UR6, RZ, P6, !PT ;  /* 0x0000000609097c10 */ /* 0x000fe2000b7fe4ff */
[----:B------:R-:W-:Y:S04]  /*2bbc0*/  STL [R1+0x798], R27 ;  /* 0x0007981b01007387 */ /* 0x000fe80000100800 */
[----:B------:R-:W-:Y:S04]  /*2bbd0*/  STL [R1+0x7a0], R4 ;  /* 0x0007a00401007387 */ /* 0x000fe80000100800 */
[----:B------:R-:W-:Y:S01]  /*2bbe0*/  STL [R1+0x7a8], R5 ;  /* 0x0007a80501007387 */ /* 0x000fe20000100800 */
[----:B------:R-:W-:-:S03]  /*2bbf0*/  IADD3 R10, P6, PT, R10, UR45, RZ ;  /* 0x0000002d0a0a7c10 */ /* 0x000fc6000ffde0ff */
        /* <DEDUP_REMOVED lines=14> */
[----:B-1----:R-:W2:Y:S01]  /*2bce0*/  LDL.LU R12, [R1+0xfa0] ;  /* 0x000fa000010c7983 */ /* 0x002ea20000300800 */
[----:B------:R-:W-:-:S02]  /*2bcf0*/  IADD3 R23, P5, PT, R23, UR45, RZ ;  /* 0x0000002d17177c10 */ /* 0x000fc4000ffbe0ff */
[----:B------:R-:W-:-:S03]  /*2bd00*/  IADD3.X R22, PT, PT, R22, UR6, RZ, P6, !PT ;  /* 0x0000000616167c10 */ /* 0x000fc6000b7fe4ff */
[----:B------:R-:W-:Y:S04]  /*2bd10*/  STL [R1+0xf8c], R23 ;  /* 0x000f8c1701007387 */ /* 0x000fe80000100800 */
[----:B--2---:R0:W-:Y:S04]  /*2bd20*/  STL [R1+0x13a8], R12 ;  /* 0x0013a80c01007387 */ /* 0x0041e80000100800 */
[----:B------:R-:W-:Y:S04]  /*2bd30*/  STL [R1+0xfb0], R22 ;  /* 0x000fb01601007387 */ /* 0x000fe80000100800 */
[----:B0-----:R-:W2:Y:S01]  /*2bd40*/  LDL.LU R12, [R1+0xf7c] ;  /* 0x000f7c00010c7983 */ /* 0x001ea20000300800 */
[----:B---3--:R-:W-:-:S05]  /*2bd50*/  IADD3 R0, P6, PT, R0, UR45, RZ ;  /* 0x0000002d00007c10 */ /* 0x008fca000ffde0ff */
[----:B------:R-:W-:Y:S04]  /*2bd60*/  STL [R1+0xf84], R0 ;  /* 0x000f840001007387 */ /* 0x000fe80000100800 */
[----:B--2---:R0:W-:Y:S04]  /*2bd70*/  STL [R1+0x13ac], R12 ;  /* 0x0013ac0c01007387 */ /* 0x0041e80000100800 */
[----:B0-----:R-:W2:Y:S04]  /*2bd80*/  LDL.LU R12, [R1+0xfa8] ;  /* 0x000fa800010c7983 */ /* 0x001ea80000300800 */
[----:B------:R-:W3:Y:S04]  /*2bd90*/  LDL.LU R13, [R1+0xf74] ;  /* 0x000f7400010d7983 */ /* 0x000ee80000300800 */
[----:B------:R-:W4:Y:S04]  /*2bda0*/  LDL.LU R14, [R1+0xf98] ;  /* 0x000f9800010e7983 */ /* 0x000f280000300800 */
        /* <DEDUP_REMOVED lines=26> */
[----:B--2---:R-:W-:-:S05]  /*2bf50*/  IADD3.X R12, PT, PT, R12, UR6, RZ, P1, !PT ;  /* 0x000000060c0c7c10 */ /* 0x004fca0008ffe4ff */
[----:B------:R0:W-:Y:S04]  /*2bf60*/  STL [R1+0xfa8], R12 ;  /* 0x000fa80c01007387 */ /* 0x0001e80000100800 */
[----:B0-----:R-:W2:Y:S02]  /*2bf70*/  LDL.LU R12, [R1+0x13ac] ;  /* 0x0013ac00010c7983 */ /* 0x001ea40000300800 */
[----:B--2---:R-:W-:-:S05]  /*2bf80*/  IADD3 R12, P1, PT, R12, UR45, RZ ;  /* 0x0000002d0c0c7c10 */ /* 0x004fca000ff3e0ff */
[----:B------:R0:W-:Y:S04]  /*2bf90*/  STL [R1+0xf7c], R12 ;  /* 0x000f7c0c01007387 */ /* 0x0001e80000100800 */
[----:B0-----:R-:W2:Y:S01]  /*2bfa0*/  LDL.LU R12, [R1+0x13a8] ;  /* 0x0013a800010c7983 */ /* 0x001ea20000300800 */
[----:B----4-:R-:W-:Y:S02]  /*2bfb0*/  IADD3.X R14, PT, PT, R14, UR6, RZ, P3, !PT ;  /* 0x000000060e0e7c10 */ /* 0x010fe40009ffe4ff */
[----:B---3--:R-:W-:Y:S02]  /*2bfc0*/  IADD3 R15, P3, PT, R15, UR45, RZ ;  /* 0x0000002d0f0f7c10 */ /* 0x008fe4000ff7e0ff */
[----:B------:R-:W-:Y:S02]  /*2bfd0*/  IADD3.X R2, PT, PT, R2, UR6, RZ, P4, !PT ;  /* 0x0000000602027c10 */ /* 0x000fe4000a7fe4ff */
[----:B------:R-:W-:-:S02]  /*2bfe0*/  IADD3 R3, P4, PT, R3, UR45, RZ ;  /* 0x0000002d03037c10 */ /* 0x000fc4000ff9e0ff */
[----:B------:R-:W-:Y:S02]  /*2bff0*/  IADD3.X R24, PT, PT, R24, UR6, RZ, P5, !PT ;  /* 0x0000000618187c10 */ /* 0x000fe4000affe4ff */
[----:B------:R-:W-:Y:S02]  /*2c000*/  IADD3 R25, P5, PT, R25, UR45, RZ ;  /* 0x0000002d19197c10 */ /* 0x000fe4000ffbe0ff */
[----:B------:R-:W-:Y:S02]  /*2c010*/  IADD3.X R26, PT, PT, R26, UR6, RZ, P6, !PT ;  /* 0x000000061a1a7c10 */ /* 0x000fe4000b7fe4ff */
[----:B------:R-:W-:Y:S02]  /*2c020*/  IADD3 R27, P6, PT, R27, UR45, RZ ;  /* 0x0000002d1b1b7c10 */ /* 0x000fe4000ffde0ff */
        /* <DEDUP_REMOVED lines=12> */
[----:B--2---:R-:W-:Y:S02]  /*2c0f0*/  IADD3.X R12, PT, PT, R12, UR6, RZ, P2, !PT ;  /* 0x000000060c0c7c10 */ /* 0x004fe400097fe4ff */
[----:B------:R-:W-:-:S03]  /*2c100*/  IADD3 R13, P2, PT, R13, UR45, RZ ;  /* 0x0000002d0d0d7c10 */ /* 0x000fc6000ff5e0ff */
[----:B------:R0:W-:Y:S04]  /*2c110*/  STL [R1+0xfa0], R12 ;  /* 0x000fa00c01007387 */ /* 0x0001e80000100800 */
[----:B------:R-:W-:Y:S04]  /*2c120*/  STL [R1+0xf74], R13 ;  /* 0x000f740d01007387 */ /* 0x000fe80000100800 */
[----:B------:R-:W-:Y:S04]  /*2c130*/  STL [R1+0xf98], R14 ;  /* 0x000f980e01007387 */ /* 0x000fe80000100800 */
[----:B------:R-:W-:Y:S04]  /*2c140*/  STL [R1+0xf6c], R15 ;  /* 0x000f6c0f01007387 */ /* 0x000fe80000100800 */
[----:B------:R-:W-:Y:S04]  /*2c150*/  STL [R1+0xf90], R2 ;  /* 0x000f900201007387 */ /* 0x000fe80000100800 */
[----:B------:R-:W-:Y:S04]  /*2c160*/  STL [R1+0xf64], R3 ;  /* 0x000f640301007387 */ /* 0x000fe80000100800 */
[----:B------:R-:W-:Y:S04]  /*2c170*/  STL [R1+0xf88], R24 ;  /* 0x000f881801007387 */ /* 0x000fe80000100800 */
[----:B------:R-:W-:Y:S01]  /*2c180*/  STL [R1+0xf5c], R25 ;  /* 0x000f5c1901007387 */ /* 0x000fe20000100800 */
[----:B------:R-:W-:-:S03]  /*2c190*/  IADD3.X R6, PT, PT, R6, UR6, RZ, P2, !PT ;  /* 0x0000000606067c10 */ /* 0x000fc600097fe4ff */
        /* <DEDUP_REMOVED lines=21> */
[----:B0-----:R-:W2:Y:S01]  /*2c2f0*/  LDL.LU R12, [R1+0xefc] ;  /* 0x000efc00010c7983 */ /* 0x001ea20000300800 */
[----:B------:R-:W-:-:S02]  /*2c300*/  IADD3.X R23, PT, PT, R23, UR6, RZ, P3, !PT ;  /* 0x0000000617177c10 */ /* 0x000fc40009ffe4ff */
[----:B------:R-:W-:-:S03]  /*2c310*/  IADD3 R22, P3, PT, R22, UR45, RZ ;  /* 0x0000002d16167c10 */ /* 0x000fc6000ff7e0ff */
[----:B------:R-:W-:Y:S04]  /*2c320*/  STL [R1+0xf38], R23 ;  /* 0x000f381701007387 */ /* 0x000fe80000100800 */
[----:B--2---:R0:W-:Y:S04]  /*2c330*/  STL [R1+0x13a0], R12 ;  /* 0x0013a00c01007387 */ /* 0x0041e80000100800 */
[----:B------:R-:W-:Y:S04]  /*2c340*/  STL [R1+0xf0c], R22 ;  /* 0x000f0c1601007387 */ /* 0x000fe80000100800 */
[----:B0-----:R-:W2:Y:S01]  /*2c350*/  LDL.LU R12, [R1+0xf28] ;  /* 0x000f2800010c7983 */ /* 0x001ea20000300800 */
[----:B------:R-:W-:-:S05]  /*2c360*/  IADD3.X R0, PT, PT, R0, UR6, RZ, P4, !PT ;  /* 0x0000000600007c10 */ /* 0x000fca000a7fe4ff */
        /* <DEDUP_REMOVED lines=31> */
[----:B--2---:R-:W-:-:S05]  /*2c560*/  IADD3 R12, P4, PT, R12, UR45, RZ ;  /* 0x0000002d0c0c7c10 */ /* 0x004fca000ff9e0ff */
[----:B------:R0:W-:Y:S04]  /*2c570*/  STL [R1+0xf04], R12 ;  /* 0x000f040c01007387 */ /* 0x0001e80000100800 */
[----:B0-----:R-:W2:Y:S02]  /*2c580*/  LDL.LU R12, [R1+0x13a4] ;  /* 0x0013a400010c7983 */ /* 0x001ea40000300800 */
[----:B--2---:R-:W-:-:S05]  /*2c590*/  IADD3.X R12, PT, PT, R12, UR6, RZ, P5, !PT ;  /* 0x000000060c0c7c10 */ /* 0x004fca000affe4ff */
[----:B------:R0:W-:Y:S04]  /*2c5a0*/  STL [R1+0xf28], R12 ;  /* 0x000f280c01007387 */ /* 0x0001e80000100800 */
[----:B0-----:R-:W2:Y:S01]  /*2c5b0*/  LDL.LU R12, [R1+0x13a0] ;  /* 0x0013a000010c7983 */ /* 0x001ea20000300800 */
[----:B---3--:R-:W-:Y:S02]  /*2c5c0*/  IADD3.X R13, PT, PT, R13, UR6, RZ, P6, !PT ;  /* 0x000000060d0d7c10 */ /* 0x008fe4000b7fe4ff */
[----:B----4-:R-:W-:Y:S02]  /*2c5d0*/  IADD3 R14, P6, PT, R14, UR45, RZ ;  /* 0x0000002d0e0e7c10 */ /* 0x010fe4000ffde0ff */
        /* <DEDUP_REMOVED lines=19> */
[----:B--2---:R-:W-:-:S05]  /*2c710*/  IADD3 R12, P5, PT, R12, UR45, RZ ;  /* 0x0000002d0c0c7c10 */ /* 0x004fca000ffbe0ff */
[----:B------:R0:W-:Y:S04]  /*2c720*/  STL [R1+0xefc], R12 ;  /* 0x000efc0c01007387 */ /* 0x0001e80000100800 */
        /* <DEDUP_REMOVED lines=29> */
[----:B0-----:R-:W2:Y:S01]  /*2c900*/  LDL.LU R12, [R1+0xea8] ;  /* 0x000ea800010c7983 */ /* 0x001ea20000300800 */
[----:B------:R-:W-:-:S02]  /*2c910*/  IADD3 R23, P6, PT, R23, UR45, RZ ;  /* 0x0000002d17177c10 */ /* 0x000fc4000ffde0ff */
[----:B------:R-:W-:-:S03]  /*2c920*/  IADD3.X R22, PT, PT, R22, UR6, RZ, P1, !PT ;  /* 0x0000000616167c10 */ /* 0x000fc60008ffe4ff */
[----:B------:R-:W-:Y:S04]  /*2c930*/  STL [R1+0xe94], R23 ;  /* 0x000e941701007387 */ /* 0x000fe80000100800 */
[----:B--2---:R0:W-:Y:S04]  /*2c940*/  STL [R1+0x1398], R12 ;  /* 0x0013980c01007387 */ /* 0x0041e80000100800 */
[----:B------:R-:W-:Y:S04]  /*2c950*/  STL [R1+0xeb8], R22 ;  /* 0x000eb81601007387 */ /* 0x000fe80000100800 */
[----:B0-----:R-:W2:Y:S01]  /*2c960*/  LDL.LU R12, [R1+0xe84] ;  /* 0x000e8400010c7983 */ /* 0x001ea20000300800 */
[----:B------:R-:W-:-:S05]  /*2c970*/  IADD3 R0, P1, PT, R0, UR45, RZ ;  /* 0x0000002d00007c10 */ /* 0x000fca000ff3e0ff */
        /* <DEDUP_REMOVED lines=1610> */
[----:B------:R-:W-:-:S02]  /*32e20*/  IADD3.X R23, PT, PT, R23, UR47, RZ, P6, !PT ;  /* 0x0000002f17177c10 */ /* 0x000fc4000b7fe4ff */
[----:B--2---:R-:W-:Y:S02]  /*32e30*/  IADD3.X R12, PT, PT, R12, UR47, RZ, P5, !PT ;  /* 0x0000002f0c0c7c10 */ /* 0x004fe4000affe4ff */
        /* <DEDUP_REMOVED lines=31> */
[----:B------:R0:W-:Y:S04]  /*33030*/  STL [R1+0x1110], R0 ;  /* 0x0011100001007387 */ /* 0x0001e80000100800 */
[----:B------:R-:W-:Y:S04]  /*33040*/  STL [R1+0x1108], R23 ;  /* 0x0011081701007387 */ /* 0x000fe80000100800 */
[----:B0-----:R-:W2:Y:S01]  /*33050*/  LDL.LU R0, [R1+0x1184] ;  /* 0x0011840001007983 */ /* 0x001ea20000300800 */
[----:B------:R-:W-:-:S05]  /*33060*/  IADD3 R22, P6, PT, R22, UR24, RZ ;  /* 0x0000001816167c10 */ /* 0x000fca000ffde0ff */
[----:B------:R-:W-:Y:S04]  /*33070*/  STL [R1+0x1174], R22 ;  /* 0x0011741601007387 */ /* 0x000fe80000100800 */
[----:B--2---:R0:W-:Y:S04]  /*33080*/  STL [R1+0x1310], R0 ;  /* 0x0013100001007387 */ /* 0x0041e80000100800 */
[----:B0-----:R-:W2:Y:S04]  /*33090*/  LDL.LU R0, [R1+0x1118] ;  /* 0x0011180001007983 */ /* 0x001ea80000300800 */
        /* <DEDUP_REMOVED lines=58> */
[----:B------:R-:W-:Y:S02]  /*33440*/  IADD3.X R28, PT, PT, R28, UR47, RZ, P5, !PT ;  /* 0x0000002f1c1c7c10 */ /* 0x000fe4000affe4ff */
[----:B------:R-:W-:Y:S02]  /*33450*/  IADD3.X R22, PT, PT, R22, UR47, RZ, P1, !PT ;  /* 0x0000002f16167c10 */ /* 0x000fe40008ffe4ff */
[----:B------:R-:W-:Y:S02]  /*33460*/  IADD3.X R23, PT, PT, R23, UR47, RZ, P6, !PT ;  /* 0x0000002f17177c10 */ /* 0x000fe4000b7fe4ff */
[----:B--2---:R-:W-:-:S05]  /*33470*/  IADD3 R0, P2, PT, R0, UR24, RZ ;  /* 0x0000001800007c10 */ /* 0x004fca000ff5e0ff */
[----:B------:R0:W-:Y:S01]  /*33480*/  STL [R1+0x1184], R0 ;  /* 0x0011840001007387 */ /* 0x0001e20000100800 */
[----:B------:R-:W-:Y:S02]  /*33490*/  IADD3.X R4, PT, PT, R4, UR47, RZ, P2, !PT ;  /* 0x0000002f04047c10 */ /* 0x000fe400097fe4ff */
[----:B------:R-:W-:Y:S01]  /*334a0*/  IADD3 R5, P2, PT, R5, UR24, RZ ;  /* 0x0000001805057c10 */ /* 0x000fe2000ff5e0ff */
[----:B0-----:R1:W5:Y:S04]  /*334b0*/  LDL.LU R0, [R1+0x130c] ;  /* 0x00130c0001007983 */ /* 0x0013680000300800 */
[----:B------:R1:W-:Y:S04]  /*334c0*/  STL [R1+0x1120], R12 ;  /* 0x0011200c01007387 */ /* 0x0003e80000100800 */
        /* <DEDUP_REMOVED lines=16> */
[----:B------:R1:W-:Y:S01]  /*335d0*/  STL [R1+0x11b0], R11 ;  /* 0x0011b00b01007387 */ /* 0x0003e20000100800 */
[----:B------:R-:W-:-:S03]  /*335e0*/  IADD3.X R20, PT, PT, R20, UR47, RZ, P2, !PT ;  /* 0x0000002f14147c10 */ /* 0x000fc600097fe4ff */
        /* <DEDUP_REMOVED lines=10> */
[----:B------:R-:W-:Y:S05]  /*33690*/  @P0 BRA `(.L_x_2) ;  /* 0xfffffda400bc0947 */ /* 0x000fea000383ffff */
.L_x_1:
[----:B-1----:R-:W2:Y:S01]  /*336a0*/  LDL.LU R12, [R1+0x490] ;  /* 0x00049000010c7983 */ /* 0x002ea20000300800 */
[----:B------:R-:W1:Y:S03]  /*336b0*/  LDCU.64 UR24, c[0x0][0x398] ;  /* 0x00007300ff1877ac */ /* 0x000e660008000a00 */
[----:B------:R-:W2:Y:S01]  /*336c0*/  LDL.LU R11, [R1+0x494] ;  /* 0x00049400010b7983 */ /* 0x000ea20000300800 */
[----:B------:R-:W3:Y:S03]  /*336d0*/  LDCU UR4, c[0x0][0x39c] ;  /* 0x00007380ff0477ac */ /* 0x000ee60008000800 */
[----:B------:R-:W4:Y:S01]  /*336e0*/  LDL.LU R10, [R1+0x498] ;  /* 0x00049800010a7983 */ /* 0x000f220000300800 */
[----:B------:R-:W0:Y:S01]  /*336f0*/  S2UR UR5, SR_CgaCtaId ;  /* 0x00000000000579c3 */ /* 0x000e220000008800 */
[----:B------:R-:W0:Y:S02]  /*33700*/  LDCU.64 UR14, c[0x0][0x398] ;  /* 0x00007300ff0e77ac */ /* 0x000e240008000a00 */
[----:B------:R-:W4:Y:S01]  /*33710*/  LDL.LU R9, [R1+0x49c] ;  /* 0x00049c0001097983 */ /* 0x000f220000300800 */
[----:B------:R-:W0:Y:S03]  /*33720*/  LDCU UR8, c[0x0][0x3b8] ;  /* 0x00007700ff0877ac */ /* 0x000e260008000800 */
[----:B------:R-:W3:Y:S01]  /*33730*/  LDL.LU R7, [R1+0x4b0] ;  /* 0x0004b00001077983 */ /* 0x000ee20000300800 */
[----:B------:R-:W0:Y:S03]  /*33740*/  LDCU.64 UR6, c[0x0][0x390] ;  /* 0x00007200ff0677ac */ /* 0x000e260008000a00 */
[----:B------:R-:W3:Y:S01]  /*33750*/  LDL.LU R6, [R1+0x4b4] ;  /* 0x0004b40001067983 */ /* 0x000ee20000300800 */
[----:B------:R-:W0:Y:S03]  /*33760*/  LDCU.64 UR26, c[0x0][0x398] ;  /* 0x00007300ff1a77ac */ /* 0x000e260008000a00 */
[----:B------:R-:W3:Y:S01]  /*33770*/  LDL.LU R5, [R1+0x4b8] ;  /* 0x0004b80001057983 */ /* 0x000ee20000300800 */
[----:B------:R-:W0:Y:S03]  /*33780*/  LDCU.64 UR10, c[0x0][0x390] ;  /* 0x00007200ff0a77ac */ /* 0x000e260008000a00 */
[----:B------:R-:W3:Y:S01]  /*33790*/  LDL.LU R4, [R1+0x4bc] ;  /* 0x0004bc0001047983 */ /* 0x000ee20000300800 */
[----:B------:R-:W0:Y:S03]  /*337a0*/  LDCU.64 UR12, c[0x0][0x390] ;  /* 0x00007200ff0c77ac */ /* 0x000e260008000a00 */
[----:B------:R-:W3:Y:S01]  /*337b0*/  LDL.LU R3, [R1+0x60] ;  /* 0x0000600001037983 */ /* 0x000ee20000300800 */
[----:B------:R-:W0:Y:S03]  /*337c0*/  LDCU UR16, c[0x0][0x3b8] ;  /* 0x00007700ff1077ac */ /* 0x000e260008000800 */
[----:B------:R-:W3:Y:S01]  /*337d0*/  LDL.LU R2, [R1+0x64] ;  /* 0x0000640001027983 */ /* 0x000ee20000300800 */
[----:B------:R-:W0:Y:S03]  /*337e0*/  LDCU UR17, c[0x0][0x39c] ;  /* 0x00007380ff1177ac */ /* 0x000e260008000800 */
[----:B------:R2:W-:Y:S01]  /*337f0*/  STL [R1+0x13f4], R8 ;  /* 0x0013f40801007387 */ /* 0x0005e20000100800 */
[----:B------:R-:W0:Y:S01]  /*33800*/  LDCU.64 UR22, c[0x0][0x398] ;  /* 0x00007300ff1677ac */ /* 0x000e220008000a00 */
[----:B------:R-:W0:Y:S01]  /*33810*/  LDCU.64 UR20, c[0x0][0x398] ;  /* 0x00007300ff1477ac */ /* 0x000e220008000a00 */
[----:B------:R-:W0:Y:S01]  /*33820*/  LDCU.64 UR18, c[0x0][0x398] ;  /* 0x00007300ff1277ac */ /* 0x000e220008000a00 */
[----:B------:R-:W-:Y:S01]  /*33830*/  BAR.SYNC.DEFER_BLOCKING 0x0 ;  /* 0x0000000000007b1d */ /* 0x000fe20000010000 */
[----:B--2---:R-:W-:-:S05]  /*33840*/  F2FP.SATFINITE.E4M3.F32.PACK_AB_MERGE_C R8, R11, R12, RZ ;  /* 0x0000000c0b08723e */ /* 0x004fca00048070ff */
[----:B------:R-:W-:Y:S01]  /*33850*/  STL [R1+0x2c], R8 ;  /* 0x00002c0801007387 */ /* 0x000fe20000100800 */
[----:B0---45:R-:W-:-:S05]  /*33860*/  F2FP.SATFINITE.E4M3.F32.PACK_AB_MERGE_C R0, R9, R10, RZ ;  /* 0x0000000a0900723e */ /* 0x031fca00048070ff */
[----:B------:R0:W-:Y:S01]  /*33870*/  STL [R1+0x4], R0 ;  /* 0x0000040001007387 */ /* 0x0001e20000100800 */
[----:B---3--:R-:W-:-:S05]  /*33880*/  F2FP.SATFINITE.E4M3.F32.PACK_AB_MERGE_C R6, R6, R7, RZ ;  /* 0x000000070606723e */ /* 0x008fca00048070ff */
[----:B------:R-:W-:Y:S01]  /*33890*/  STL [R1+0x3f4], R6 ;  /* 0x0003f40601007387 */ /* 0x000fe20000100800 */
[----:B------:R-:W-:-:S03]  /*338a0*/  F2FP.SATFINITE.E4M3.F32.PACK_AB_MERGE_C R4, R4, R5, RZ ;  /* 0x000000050404723e */ /* 0x000fc600048070ff */
[----:B------:R-:W2:Y:S04]  /*338b0*/  LDL.LU R21, [R1+0x3d4] ;  /* 0x0003d40001157983 */ /* 0x000ea80000300800 */
[----:B------:R-:W-:Y:S01]  /*338c0*/  STL [R1+0x3f0], R4 ;  /* 0x0003f00401007387 */ /* 0x000fe20000100800 */
[----:B0-----:R-:W-:-:S03]  /*338d0*/  F2FP.SATFINITE.E4M3.F32.PACK_AB_MERGE_C R0, R2, R3, RZ ;  /* 0x000000030200723e */ /* 0x001fc600048070ff */
[----:B--2---:R0:W-:Y:S04]  /*338e0*/  STL [R1+0x1550], R21 ;  /* 0x0015501501007387 */ /* 0x0041e80000100800 */
[----:B------:R-:W-:Y:S04]  /*338f0*/  STL [R1+0x3fc], R0 ;  /* 0x0003fc0001007387 */ /* 0x000fe80000100800 */
[----:B0-----:R-:W2:Y:S04]  /*33900*/  LDL.LU R21, [R1+0x12c] ;  /* 0x00012c0001157983 */ /* 0x001ea80000300800 */
[----:B--2---:R0:W-:Y:S04]  /*33910*/  STL [R1+0x1558], R21 ;  /* 0x0015581501007387 */ /* 0x0041e80000100800 */
        /* <DEDUP_REMOVED lines=19> */
[----:B------:R-:W3:Y:S04]  /*33a50*/  LDL.LU R8, [R1+0x3b0] ;  /* 0x0003b00001087983 */ /* 0x000ee80000300800 */
[----:B---3--:R0:W-:Y:S04]  /*33a60*/  STL [R1+0x1538], R8 ;  /* 0x0015380801007387 */ /* 0x0081e80000100800 */
[----:B0-----:R-:W3:Y:S04]  /*33a70*/  LDL.LU R8, [R1+0x3c8] ;  /* 0x0003c80001087983 */ /* 0x001ee80000300800 */
        /* <DEDUP_REMOVED lines=27> */
[----:B0-----:R-:W2:Y:S04]  /*33c30*/  LDL.LU R8, [R1+0x68] ;  /* 0x0000680001087983 */ /* 0x001ea80000300800 */
[----:B------:R-:W3:Y:S04]  /*33c40*/  LDL.LU R0, [R1+0x3b4] ;  /* 0x0003b40001007983 */ /* 0x000ee80000300800 */
[----:B---3--:R0:W-:Y:S04]  /*33c50*/  STL [R1+0x1540], R0 ;  /* 0x0015400001007387 */ /* 0x0081e80000100800 */
[----:B0-----:R-:W3:Y:S01]  /*33c60*/  LDL.LU R0, [R1+0x3c0] ;  /* 0x0003c00001007983 */ /* 0x001ee20000300800 */
[----:B--2---:R-:W-:-:S03]  /*33c70*/  F2FP.SATFINITE.E4M3.F32.PACK_AB_MERGE_C R21, R21, R8, RZ ;  /* 0x000000081515723e */ /* 0x004fc600048070ff */
[----:B---3--:R0:W-:Y:S04]  /*33c80*/  STL [R1+0x1548], R0 ;  /* 0x0015480001007387 */ /* 0x0081e80000100800 */
        /* <DEDUP_REMOVED lines=29> */
[----:B0-----:R-:W2:Y:S02]  /*33e60*/  LDL.LU R21, [R1+0x15a0] ;  /* 0x0015a00001157983 */ /* 0x001ea40000300800 */
[----:B--2---:R-:W-:-:S02]  /*33e70*/  F2FP.SATFINITE.E4M3.F32.PACK_AB_MERGE_C R21, R21, R8, RZ ;  /* 0x000000081515723e */ /* 0x004fc400048070ff */
        /* <DEDUP_REMOVED lines=42> */
[----:B0-----:R-:W3:Y:S01]  /*34120*/  LDL.LU R21, [R1+0x3cc] ;  /* 0x0003cc0001157983 */ /* 0x001ee20000300800 */
[----:B--2---:R-:W-:-:S03]  /*34130*/  F2FP.SATFINITE.E4M3.F32.PACK_AB_MERGE_C R8, R8, R0, RZ ;  /* 0x000000000808723e */ /* 0x004fc600048070ff */
[----:B------:R-:W2:Y:S04]  /*34140*/  LDL.LU R0, [R1+0x1548] ;  /* 0x0015480001007983 */ /* 0x000ea80000300800 */
[----:B------:R0:W-:Y:S04]  /*34150*/  STL [R1+0x10], R8 ;  /* 0x0000100801007387 */ /* 0x0001e80000100800 */
[----:B0-----:R-:W2:Y:S02]  /*34160*/  LDL.LU R8, [R1+0x1544] ;  /* 0x0015440001087983 */ /* 0x001ea40000300800 */
[----:B--2---:R-:W-:-:S02]  /*34170*/  F2FP.SATFINITE.E4M3.F32.PACK_AB_MERGE_C R8, R8, R0, RZ ;  /* 0x000000000808723e */ /* 0x004fc400048070ff */
[----:B------:R-:W2:Y:S04]  /*34180*/  LDL.LU R0, [R1+0x1540] ;  /* 0x0015400001007983 */ /* 0x000ea80000300800 */
[----:B------:R0:W-:Y:S04]  /*34190*/  STL [R1+0x134], R8 ;  /* 0x0001340801007387 */ /* 0x0001e80000100800 */
[----:B0-----:R-:W3:Y:S02]  /*341a0*/  LDL.LU R8, [R1+0x153c] ;  /* 0x00153c0001087983 */ /* 0x001ee40000300800 */
[----:B---3--:R-:W-:-:S02]  /*341b0*/  F2FP.SATFINITE.E4M3.F32.PACK_AB_MERGE_C R21, R21, R8, RZ ;  /* 0x000000081515723e */ /* 0x008fc400048070ff */
[----:B------:R-:W2:Y:S04]  /*341c0*/  LDL.LU R8, [R1+0x1538] ;  /* 0x0015380001087983 */ /* 0x000ea80000300800 */
[----:B------:R2:W-:Y:S01]  /*341d0*/  STL [R1+0x130], R21 ;  /* 0x0001301501007387 */ /* 0x0005e20000100800 */
[----:B------:R-:W-:Y:S02]  /*341e0*/  F2FP.SATFINITE.E4M3.F32.PACK_AB_MERGE_C R17, R17, R18, RZ ;  /* 0x000000121111723e */ /* 0x000fe400048070ff */
[----:B------:R-:W-:Y:S02]  /*341f0*/  F2FP.SATFINITE.E4M3.F32.PACK_AB_MERGE_C R11, R11, R12, RZ ;  /* 0x0000000c0b0b723e */ /* 0x000fe400048070ff */
[----:B--2---:R-:W-:Y:S02]  /*34200*/  F2FP.SATFINITE.E4M3.F32.PACK_AB_MERGE_C R21, R0, R8, RZ ;  /* 0x000000080015723e */ /* 0x004fe400048070ff */
[----:B------:R-:W-:-:S02]  /*34210*/  F2FP.SATFINITE.E4M3.F32.PACK_AB_MERGE_C R8, R28, R29, RZ ;  /* 0x0000001d1c08723e */ /* 0x000fc400048070ff */
[----:B----4-:R-:W-:Y:S01]  /*34220*/  F2FP.SATFINITE.E4M3.F32.PACK_AB_MERGE_C R0, R26, R27, RZ ;  /* 0x0000001b1a00723e */ /* 0x010fe200048070ff */
[----:B------:R0:W-:Y:S04]  /*34230*/  STL [R1+0x13c], R21 ;  /* 0x00013c1501007387 */ /* 0x0001e80000100800 */
[----:B------:R2:W-:Y:S04]  /*34240*/  STL [R1+0x138], R8 ;  /* 0x0001380801007387 */ /* 0x0005e80000100800 */
[----:B------:R3:W-:Y:S01]  /*34250*/  STL [R1+0x3a4], R0 ;  /* 0x0003a40001007387 */ /* 0x0007e20000100800 */
[----:B0-----:R-:W-:-:S02]  /*34260*/  F2FP.SATFINITE.E4M3.F32.PACK_AB_MERGE_C R21, R24, R25, RZ ;  /* 0x000000191815723e */ /* 0x001fc400048070ff */
[----:B--2---:R-:W-:-:S03]  /*34270*/  F2FP.SATFINITE.E4M3.F32.PACK_AB_MERGE_C R8, R22, R23, RZ ;  /* 0x000000171608723e */ /* 0x004fc600048070ff */
[----:B------:R-:W-:Y:S01]  /*34280*/  STL [R1+0x3a0], R21 ;  /* 0x0003a01501007387 */ /* 0x000fe20000100800 */
[----:B---3--:R-:W-:-:S03]  /*34290*/  F2FP.SATFINITE.E4M3.F32.PACK_AB_MERGE_C R0, R19, R20, RZ ;  /* 0x000000141300723e */ /* 0x008fc600048070ff */
[----:B------:R0:W-:Y:S04]  /*342a0*/  STL [R1+0x394], R8 ;  /* 0x0003940801007387 */ /* 0x0001e80000100800 */
[----:B------:R2:W-:Y:S01]  /*342b0*/  STL [R1+0x390], R0 ;  /* 0x0003900001007387 */ /* 0x0005e20000100800 */
[----:B0-----:R-:W-:-:S03]  /*342c0*/  F2FP.SATFINITE.E4M3.F32.PACK_AB_MERGE_C R8, R15, R16, RZ ;  /* 0x000000100f08723e */ /* 0x001fc600048070ff */
[----:B------:R-:W-:Y:S01]  /*342d0*/  STL [R1+0x384], R17 ;  /* 0x0003841101007387 */ /* 0x000fe20000100800 */
[----:B--2---:R-:W-:-:S03]  /*342e0*/  F2FP.SATFINITE.E4M3.F32.PACK_AB_MERGE_C R0, R13, R14, RZ ;  /* 0x0000000e0d00723e */ /* 0x004fc600048070ff */
[----:B------:R0:W-:Y:S04]  /*342f0*/  STL [R1+0x380], R8 ;  /* 0x0003800801007387 */ /* 0x0001e80000100800 */
[----:B------:R2:W-:Y:S01]  /*34300*/  STL [R1+0x374], R0 ;  /* 0x0003740001007387 */ /* 0x0005e20000100800 */
[----:B0-----:R-:W-:Y:S02]  /*34310*/  F2FP.SATFINITE.E4M3.F32.PACK_AB_MERGE_C R8, R9, R10, RZ ;  /* 0x0000000a0908723e */ /* 0x001fe400048070ff */
[----:B--2---:R-:W-:Y:S02]  /*34320*/  F2FP.SATFINITE.E4M3.F32.PACK_AB_MERGE_C R0, R6, R7, RZ ;  /* 0x000000070600723e */ /* 0x004fe400048070ff */
[----:B------:R-:W-:Y:S01]  /*34330*/  F2FP.SATFINITE.E4M3.F32.PACK_AB_MERGE_C R7, R4, R5, RZ ;  /* 0x000000050407723e */ /* 0x000fe200048070ff */
[----:B------:R-:W-:Y:S04]  /*34340*/  STL [R1+0x370], R11 ;  /* 0x0003700b01007387 */ /* 0x000fe80000100800 */
[----:B------:R-:W-:Y:S04]  /*34350*/  STL [R1+0x37c], R8 ;  /* 0x00037c0801007387 */ /* 0x000fe80000100800 */
[----:B------:R-:W-:Y:S04]  /*34360*/  STL [R1+0x1404], R7 ;  /* 0x0014040701007387 */ /* 0x000fe80000100800 */
[----:B------:R-:W-:Y:S04]  /*34370*/  STL [R1+0x378], R0 ;  /* 0x0003780001007387 */ /* 0x000fe80000100800 */
[----:B------:R-:W2:Y:S04]  /*34380*/  LDL.LU R20, [R1+0x354] ;  /* 0x0003540001147983 */ /* 0x000ea80000300800 */
[----:B------:R-:W3:Y:S04]  /*34390*/  LDL.LU R17, [R1+0x35c] ;  /* 0x00035c0001117983 */ /* 0x000ee80000300800 */
[----:B---3--:R0:W-:Y:S04]  /*343a0*/  STL [R1+0x1534], R17 ;  /* 0x0015341101007387 */ /* 0x0081e80000100800 */
        /* <DEDUP_REMOVED lines=20> */
[----:B------:R-:W4:Y:S04]  /*344f0*/  LDL.LU R21, [R1+0x30c] ;  /* 0x00030c0001157983 */ /* 0x000f280000300800 */
[----:B----4-:R0:W-:Y:S04]  /*34500*/  STL [R1+0x14fc], R21 ;  /* 0x0014fc1501007387 */ /* 0x0101e80000100800 */
[----:B0-----:R-:W4:Y:S04]  /*34510*/  LDL.LU R21, [R1+0x310] ;  /* 0x0003100001157983 */ /* 0x001f280000300800 */
        /* <DEDUP_REMOVED lines=9> */
[----:B0-----:R-:W4:Y:S01]  /*345b0*/  LDL.LU R21, [R1+0x348] ;  /* 0x0003480001157983 */ /* 0x001f220000300800 */
[----:B------:R-:W-:-:S02]  /*345c0*/  F2FP.SATFINITE.E4M3.F32.PACK_AB_MERGE_C R6, R2, R3, RZ ;  /* 0x000000030206723e */ /* 0x000fc400048070ff */
[----:B--2---:R-:W-:Y:S01]  /*345d0*/  F2FP.SATFINITE.E4M3.F32.PACK_AB_MERGE_C R20, R20, R17, RZ ;  /* 0x000000111414723e */ /* 0x004fe200048070ff */
[----:B----4-:R0:W-:Y:S04]  /*345e0*/  STL [R1+0x152c], R21 ;  /* 0x00152c1501007387 */ /* 0x0101e80000100800 */
[----:B0-----:R-:W2:Y:S04]  /*345f0*/  LDL.LU R21, [R1+0x340] ;  /* 0x0003400001157983 */ /* 0x001ea80000300800 */
        /* <DEDUP_REMOVED lines=25> */
[----:B0-----:R-:W2:Y:S04]  /*34790*/  LDL.LU R6, [R1+0x304] ;  /* 0x0003040001067983 */ /* 0x001ea80000300800 */
[----:B------:R-:W3:Y:S04]  /*347a0*/  LDL.LU R17, [R1+0x1534] ;  /* 0x0015340001117983 */ /* 0x000ee80000300800 */
[----:B------:R0:W-:Y:S04]  /*347b0*/  STL [R1+0x13f8], R20 ;  /* 0x0013f81401007387 */ /* 0x0001e80000100800 */
[----:B0-----:R-:W2:Y:S01]  /*347c0*/  LDL.LU R20, [R1+0x300] ;  /* 0x0003000001147983 */ /* 0x001ea20000300800 */
[----:B---3--:R-:W-:-:S03]  /*347d0*/  F2FP.SATFINITE.E4M3.F32.PACK_AB_MERGE_C R17, R17, R7, RZ ;  /* 0x000000071111723e */ /* 0x008fc600048070ff */
        /* <DEDUP_REMOVED lines=36> */
[----:B0-----:R-:W-:Y:S02]  /*34a20*/  F2FP.SATFINITE.E4M3.F32.PACK_AB_MERGE_C R17, R6, R20, RZ ;  /* 0x000000140611723e */ /* 0x001fe400048070ff */
[----:B----4-:R-:W-:-:S02]  /*34a30*/  F2FP.SATFINITE.E4M3.F32.PACK_AB_MERGE_C R6, R0, R8, RZ ;  /* 0x000000080006723e */ /* 0x010fc400048070ff */
[----:B------:R-:W-:Y:S01]  /*34a40*/  F2FP.SATFINITE.E4M3.F32.PACK_AB_MERGE_C R0, R28, R29, RZ ;  /* 0x0000001d1c00723e */ /* 0x000fe200048070ff */
[----:B------:R-:W-:Y:S01]  /*34a50*/  STL [R1+0x12c], R17 ;  /* 0x00012c1101007387 */ /* 0x000fe20000100800 */
[----:B------:R-:W-:Y:S02]  /*34a60*/  F2FP.SATFINITE.E4M3.F32.PACK_AB_MERGE_C R8, R24, R25, RZ ;  /* 0x000000191808723e */ /* 0x000fe400048070ff */
[----:B------:R-:W-:Y:S02]  /*34a70*/  F2FP.SATFINITE.E4M3.F32.PACK_AB_MERGE_C R14, R14, R23, RZ ;  /* 0x000000170e0e723e */ /* 0x000fe400048070ff */
[----:B--2---:R-:W-:-:S05]  /*34a80*/  F2FP.SATFINITE.E4M3.F32.PACK_AB_MERGE_C R7, R21, R7, RZ ;  /* 0x000000071507723e */ /* 0x004fca00048070ff */
[----:B------:R-:W-:Y:S04]  /*34a90*/  STL [R1+0x128], R7 ;  /* 0x0001280701007387 */ /* 0x000fe80000100800 */
[----:B------:R0:W-:Y:S04]  /*34aa0*/  STL [R1+0x104], R6 ;  /* 0x0001040601007387 */ /* 0x0001e80000100800 */
[----:B------:R2:W-:Y:S04]  /*34ab0*/  STL [R1+0x140c], R5 ;  /* 0x00140c0501007387 */ /* 0x0005e80000100800 */
[----:B------:R3:W-:Y:S01]  /*34ac0*/  STL [R1+0x100], R0 ;  /* 0x0001000001007387 */ /* 0x0007e20000100800 */
[----:B0-----:R-:W-:-:S03]  /*34ad0*/  F2FP.SATFINITE.E4M3.F32.PACK_AB_MERGE_C R6, R18, R22, RZ ;  /* 0x000000161206723e */ /* 0x001fc600048070ff */
[----:B------:R-:W-:Y:S01]  /*34ae0*/  STL [R1+0x1410], R19 ;  /* 0x0014101301007387 */ /* 0x000fe20000100800 */
[----:B--2---:R-:W-:-:S03]  /*34af0*/  F2FP.SATFINITE.E4M3.F32.PACK_AB_MERGE_C R5, R15, R16, RZ ;  /* 0x000000100f05723e */ /* 0x004fc600048070ff */
[----:B------:R-:W-:Y:S01]  /*34b00*/  STL [R1+0x1414], R8 ;  /* 0x0014140801007387 */ /* 0x000fe20000100800 */
[----:B---3--:R-:W-:-:S03]  /*34b10*/  F2FP.SATFINITE.E4M3.F32.PACK_AB_MERGE_C R0, R12, R13, RZ ;  /* 0x0000000d0c00723e */ /* 0x008fc600048070ff */
[----:B------:R-:W-:Y:S04]  /*34b20*/  STL [R1+0x1418], R14 ;  /* 0x0014180e01007387 */ /* 0x000fe80000100800 */
[----:B------:R0:W-:Y:S04]  /*34b30*/  STL [R1+0x64], R6 ;  /* 0x0000640601007387 */ /* 0x0001e80000100800 */
[----:B------:R2:W-:Y:S01]  /*34b40*/  STL [R1+0x60], R5 ;  /* 0x0000600501007387 */ /* 0x0005e20000100800 */
[----:B0-----:R-:W-:-:S03]  /*34b50*/  F2FP.SATFINITE.E4M3.F32.PACK_AB_MERGE_C R6, R10, R11, RZ ;  /* 0x0000000b0a06723e */ /* 0x001fc600048070ff */
[----:B------:R0:W-:Y:S01]  /*34b60*/  STL [R1+0x6c], R0 ;  /* 0x00006c0001007387 */ /* 0x0001e20000100800 */
[----:B--2---:R-:W-:-:S03]  /*34b70*/  F2FP.SATFINITE.E4M3.F32.PACK_AB_MERGE_C R5, R4, R9, RZ ;  /* 0x000000090405723e */ /* 0x004fc600048070ff */
[----:B------:R-:W-:Y:S04]  /*34b80*/  STL [R1+0x68], R6 ;  /* 0x0000680601007387 */ /* 0x000fe80000100800 */
[----:B------:R-:W2:Y:S01]  /*34b90*/  LDL.LU R4, [R1+0x284] ;  /* 0x0002840001047983 */ /* 0x000ea20000300800 */
[----:B0-----:R-:W-:-:S03]  /*34ba0*/  F2FP.SATFINITE.E4M3.F32.PACK_AB_MERGE_C R0, R2, R3, RZ ;  /* 0x000000030200723e */ /* 0x001fc600048070ff */
        /* <DEDUP_REMOVED lines=31> */
[----:B0-----:R-:W3:Y:S04]  /*34da0*/  LDL.LU R9, [R1+0x288] ;  /* 0x0002880001097983 */ /* 0x001ee80000300800 */
[----:B------:R-:W4:Y:S04]  /*34db0*/  LDL.LU R22, [R1+0x27c] ;  /* 0x00027c0001167983 */ /* 0x000f280000300800 */
[----:B----4-:R0:W-:Y:S04]  /*34dc0*/  STL [R1+0x14b8], R22 ;  /* 0x0014b81601007387 */ /* 0x0101e80000100800 */
[----:B0-----:R-:W4:Y:S04]  /*34dd0*/  LDL.LU R22, [R1+0x270] ;  /* 0x0002700001167983 */ /* 0x001f280000300800 */
[----:B------:R-:W3:Y:S01]  /*34de0*/  LDL.LU R13, [R1+0x264] ;  /* 0x00026400010d7983 */ /* 0x000ee20000300800 */
[----:B--2---:R-:W-:-:S03]  /*34df0*/  F2FP.SATFINITE.E4M3.F32.PACK_AB_MERGE_C R4, R4, R3, RZ ;  /* 0x000000030404723e */ /* 0x004fc600048070ff */
[----:B---3--:R0:W-:Y:S04]  /*34e00*/  STL [R1+0x14b4], R13 ;  /* 0x0014b40d01007387 */ /* 0x0081e80000100800 */
[----:B0-----:R-:W2:Y:S04]  /*34e10*/  LDL.LU R13, [R1+0x278] ;  /* 0x00027800010d7983 */ /* 0x001ea80000300800 */
        /* <DEDUP_REMOVED lines=52> */
[----:B------:R-:W4:Y:S04]  /*35160*/  LDL.LU R9, [R1+0x14bc] ;  /* 0x0014bc0001097983 */ /* 0x000f280000300800 */
[----:B------:R0:W-:Y:S04]  /*35170*/  STL [R1+0x1420], R3 ;  /* 0x0014200301007387 */ /* 0x0001e80000100800 */
[----:B0-----:R-:W3:Y:S01]  /*35180*/  LDL.LU R3, [R1+0x268] ;  /* 0x0002680001037983 */ /* 0x001ee20000300800 */
[----:B----4-:R-:W-:-:S03]  /*35190*/  F2FP.SATFINITE.E4M3.F32.PACK_AB_MERGE_C R9, R9, R22, RZ ;  /* 0x000000160909723e */ /* 0x010fc600048070ff */
[----:B------:R-:W2:Y:S04]  /*351a0*/  LDL.LU R22, [R1+0x14b8] ;  /* 0x0014b80001167983 */ /* 0x000ea80000300800 */
[----:B------:R0:W-:Y:S04]  /*351b0*/  STL [R1+0x1424], R9 ;  /* 0x0014240901007387 */ /* 0x0001e80000100800 */
[----:B0-----:R-:W4:Y:S01]  /*351c0*/  LDL.LU R9, [R1+0x260] ;  /* 0x0002600001097983 */ /* 0x001f220000300800 */
[----:B--2---:R-:W-:-:S03]  /*351d0*/  F2FP.SATFINITE.E4M3.F32.PACK_AB_MERGE_C R22, R22, R13, RZ ;  /* 0x0000000d1616723e */ /* 0x004fc600048070ff */
[----:B------:R-:W4:Y:S01]  /*351e0*/  LDL.LU R13, [R1+0x14b4] ;  /* 0x0014b400010d7983 */ /* 0x000f220000300800 */
[----:B---3--:R-:W-:Y:S02]  /*351f0*/  F2FP.SATFINITE.E4M3.F32.PACK_AB_MERGE_C R12, R12, R3, RZ ;  /* 0x000000030c0c723e */ /* 0x008fe400048070ff */
[----:B------:R-:W-:Y:S01]  /*35200*/  F2FP.SATFINITE.E4M3.F32.PACK_AB_MERGE_C R3, R17, R5, RZ ;  /* 0x000000051103723e */ /* 0x000fe200048070ff */
[----:B------:R-:W-:Y:S01]  /*35210*/  STL [R1+0x1428], R22 ;  /* 0x0014281601007387 */ /* 0x000fe20000100800 */
[----:B------:R-:W-:Y:S02]  /*35220*/  F2FP.SATFINITE.E4M3.F32.PACK_AB_MERGE_C R5, R6, R20, RZ ;  /* 0x000000140605723e */ /* 0x000fe400048070ff */
[----:B------:R-:W-:Y:S02]  /*35230*/  F2FP.SATFINITE.E4M3.F32.PACK_AB_MERGE_C R2, R2, R15, RZ ;  /* 0x0000000f0202723e */ /* 0x000fe400048070ff */
[----:B----4-:R-:W-:Y:S02]  /*35240*/  F2FP.SATFINITE.E4M3.F32.PACK_AB_MERGE_C R13, R13, R9, RZ ;  /* 0x000000090d0d723e */ /* 0x010fe400048070ff */
[----:B------:R-:W-:-:S02]  /*35250*/  F2FP.SATFINITE.E4M3.F32.PACK_AB_MERGE_C R9, R14, R4, RZ ;  /* 0x000000040e09723e */ /* 0x000fc400048070ff */
[----:B------:R-:W-:Y:S01]  /*35260*/  F2FP.SATFINITE.E4M3.F32.PACK_AB_MERGE_C R4, R19, R8, RZ ;  /* 0x000000081304723e */ /* 0x000fe200048070ff */
[----:B------:R-:W-:Y:S04]  /*35270*/  STL [R1+0x142c], R13 ;  /* 0x00142c0d01007387 */ /* 0x000fe80000100800 */
[----:B------:R-:W-:Y:S04]  /*35280*/  STL [R1+0x1430], R12 ;  /* 0x0014300c01007387 */ /* 0x000fe80000100800 */
[----:B------:R-:W-:Y:S04]  /*35290*/  STL [R1+0x18], R9 ;  /* 0x0000180901007387 */ /* 0x000fe80000100800 */
[----:B------:R0:W-:Y:S04]  /*352a0*/  STL [R1+0x14], R4 ;  /* 0x0000140401007387 */ /* 0x0001e80000100800 */
[----:B------:R2:W-:Y:S01]  /*352b0*/  STL [R1+0x20], R3 ;  /* 0x0000200301007387 */ /* 0x0005e20000100800 */
[----:B0-----:R-:W-:-:S03]  /*352c0*/  F2FP.SATFINITE.E4M3.F32.PACK_AB_MERGE_C R4, R21, R7, RZ ;  /* 0x000000071504723e */ /* 0x001fc600048070ff */
[----:B------:R-:W-:Y:S01]  /*352d0*/  STL [R1+0x1c], R5 ;  /* 0x00001c0501007387 */ /* 0x000fe20000100800 */
[----:B--2---:R-:W-:Y:S02]  /*352e0*/  F2FP.SATFINITE.E4M3.F32.PACK_AB_MERGE_C R3, R29, R0, RZ ;  /* 0x000000001d03723e */ /* 0x004fe400048070ff */
[----:B------:R-:W-:Y:S01]  /*352f0*/  F2FP.SATFINITE.E4M3.F32.PACK_AB_MERGE_C R0, R27, R28, RZ ;  /* 0x0000001c1b00723e */ /* 0x000fe200048070ff */
[----:B------:R0:W-:Y:S04]  /*35300*/  STL [R1+0x28], R4 ;  /* 0x0000280401007387 */ /* 0x0001e80000100800 */
[----:B------:R2:W-:Y:S04]  /*35310*/  STL [R1+0x24], R3 ;  /* 0x0000240301007387 */ /* 0x0005e80000100800 */
[----:B------:R3:W-:Y:S01]  /*35320*/  STL [R1+0x38], R0 ;  /* 0x0000380001007387 */ /* 0x0007e20000100800 */
[----:B0-----:R-:W-:-:S02]  /*35330*/  F2FP.SATFINITE.E4M3.F32.PACK_AB_MERGE_C R4, R25, R26, RZ ;  /* 0x0000001a1904723e */ /* 0x001fc400048070ff */
[----:B--2---:R-:W-:-:S03]  /*35340*/  F2FP.SATFINITE.E4M3.F32.PACK_AB_MERGE_C R3, R23, R24, RZ ;  /* 0x000000181703723e */ /* 0x004fc600048070ff */
[----:B------:R-:W-:Y:S01]  /*35350*/  STL [R1+0x34], R4 ;  /* 0x0000340401007387 */ /* 0x000fe20000100800 */
[----:B---3--:R-:W-:-:S03]  /*35360*/  F2FP.SATFINITE.E4M3.F32.PACK_AB_MERGE_C R0, R16, R18, RZ ;  /* 0x000000121000723e */ /* 0x008fc600048070ff */
[----:B------:R-:W-:Y:S01]  /*35370*/  STL [R1+0x40], R3 ;  /* 0x0000400301007387 */ /* 0x000fe20000100800 */
[----:B------:R-:W-:-:S03]  /*35380*/  F2FP.SATFINITE.E4M3.F32.PACK_AB_MERGE_C R18, R10, R11, RZ ;  /* 0x0000000b0a12723e */ /* 0x000fc600048070ff */
        /* <DEDUP_REMOVED lines=12> */
[----:B------:R-:W2:Y:S04]  /*35450*/  LDL.LU R24, [R1+0x1e4] ;  /* 0x0001e40001187983 */ /* 0x000ea80000300800 */
[----:B--2---:R0:W-:Y:S04]  /*35460*/  STL [R1+0x14a4], R24 ;  /* 0x0014a41801007387 */ /* 0x0041e80000100800 */
[----:B0-----:R-:W2:Y:S04]  /*35470*/  LDL.LU R24, [R1+0x1f8] ;  /* 0x0001f80001187983 */ /* 0x001ea80000300800 */
        /* <DEDUP_REMOVED lines=9> */
[----:B------:R-:W2:Y:S01]  /*35510*/  LDL.LU R28, [R1+0x1c4] ;  /* 0x0001c400011c7983 */ /* 0x000ea20000300800 */
[----:B------:R-:W-:-:S03]  /*35520*/  F2FP.SATFINITE.E4M3.F32.PACK_AB_MERGE_C R10, R10, R11, RZ ;  /* 0x0000000b0a0a723e */ /* 0x000fc600048070ff */
[----:B--2---:R0:W-:Y:S04]  /*35530*/  STL [R1+0x1494], R28 ;  /* 0x0014941c01007387 */ /* 0x0041e80000100800 */
        /* <DEDUP_REMOVED lines=26> */
[----:B------:R-:W4:Y:S04]  /*356e0*/  LDL.LU R16, [R1+0x14ac] ;  /* 0x0014ac0001107983 */ /* 0x000f280000300800 */
[----:B------:R0:W-:Y:S04]  /*356f0*/  STL [R1+0x1440], R11 ;  /* 0x0014400b01007387 */ /* 0x0001e80000100800 */
[----:B0-----:R-:W3:Y:S01]  /*35700*/  LDL.LU R11, [R1+0xd0] ;  /* 0x0000d000010b7983 */ /* 0x001ee20000300800 */
[----:B----4-:R-:W-:-:S03]  /*35710*/  F2FP.SATFINITE.E4M3.F32.PACK_AB_MERGE_C R16, R16, R15, RZ ;  /* 0x0000000f1010723e */ /* 0x010fc600048070ff */
[----:B------:R-:W4:Y:S04]  /*35720*/  LDL.LU R15, [R1+0x14a8] ;  /* 0x0014a800010f7983 */ /* 0x000f280000300800 */
[----:B------:R0:W-:Y:S04]  /*35730*/  STL [R1+0x13f0], R16 ;  /* 0x0013f01001007387 */ /* 0x0001e80000100800 */
[----:B0-----:R-:W2:Y:S01]  /*35740*/  LDL.LU R16, [R1+0x1b8] ;  /* 0x0001b80001107983 */ /* 0x001ea20000300800 */
        /* <DEDUP_REMOVED lines=13> */
[----:B------:R-:W2:Y:S04]  /*35820*/  LDL.LU R25, [R1+0x1498] ;  /* 0x0014980001197983 */ /* 0x000ea80000300800 */
[----:B------:R0:W-:Y:S04]  /*35830*/  STL [R1+0x13e8], R26 ;  /* 0x0013e81a01007387 */ /* 0x0001e80000100800 */
[----:B0-----:R-:W4:Y:S01]  /*35840*/  LDL.LU R26, [R1+0x1c0] ;  /* 0x0001c000011a7983 */ /* 0x001f220000300800 */
[----:B--2---:R-:W-:-:S03]  /*35850*/  F2FP.SATFINITE.E4M3.F32.PACK_AB_MERGE_C R25, R25, R28, RZ ;  /* 0x0000001c1919723e */ /* 0x004fc600048070ff */
[----:B------:R-:W4:Y:S01]  /*35860*/  LDL.LU R28, [R1+0x1494] ;  /* 0x00149400011c7983 */ /* 0x000f220000300800 */
[----:B------:R-:W-:Y:S02]  /*35870*/  F2FP.SATFINITE.E4M3.F32.PACK_AB_MERGE_C R27, R27, R23, RZ ;  /* 0x000000171b1b723e */ /* 0x000fe400048070ff */
[----:B------:R-:W-:Y:S01]  /*35880*/  F2FP.SATFINITE.E4M3.F32.PACK_AB_MERGE_C R29, R29, R16, RZ ;  /* 0x000000101d1d723e */ /* 0x000fe200048070ff */
[----:B------:R-:W-:Y:S01]  /*35890*/  STL [R1+0x144c], R25 ;  /* 0x00144c1901007387 */ /* 0x000fe20000100800 */
[----:B------:R-:W-:Y:S02]  /*358a0*/  F2FP.SATFINITE.E4M3.F32.PACK_AB_MERGE_C R15, R15, R24, RZ ;  /* 0x000000180f0f723e */ /* 0x000fe400048070ff */
[----:B---3--:R-:W-:Y:S02]  /*358b0*/  F2FP.SATFINITE.E4M3.F32.PACK_AB_MERGE_C R11, R10, R11, RZ ;  /* 0x0000000b0a0b723e */ /* 0x008fe400048070ff */
[----:B------:R-:W-:Y:S02]  /*358c0*/  F2FP.SATFINITE.E4M3.F32.PACK_AB_MERGE_C R10, R2, R18, RZ ;  /* 0x00000012020a723e */ /* 0x000fe400048070ff */
[----:B------:R-:W-:-:S02]  /*358d0*/  F2FP.SATFINITE.E4M3.F32.PACK_AB_MERGE_C R2, R13, R12, RZ ;  /* 0x0000000c0d02723e */ /* 0x000fc400048070ff */
[----:B------:R-:W-:Y:S02]  /*358e0*/  F2FP.SATFINITE.E4M3.F32.PACK_AB_MERGE_C R9, R9, R22, RZ ;  /* 0x000000160909723e */ /* 0x000fe400048070ff */
[----:B------:R-:W-:Y:S02]  /*358f0*/  F2FP.SATFINITE.E4M3.F32.PACK_AB_MERGE_C R3, R4, R3, RZ ;  /* 0x000000030403723e */ /* 0x000fe400048070ff */
[----:B------:R-:W-:Y:S02]  /*35900*/  F2FP.SATFINITE.E4M3.F32.PACK_AB_MERGE_C R4, R5, R19, RZ ;  /* 0x000000130504723e */ /* 0x000fe400048070ff */
[----:B------:R-:W-:Y:S02]  /*35910*/  F2FP.SATFINITE.E4M3.F32.PACK_AB_MERGE_C R0, R0, R21, RZ ;  /* 0x000000150000723e */ /* 0x000fe400048070ff */
[----:B----4-:R-:W-:-:S05]  /*35920*/  F2FP.SATFINITE.E4M3.F32.PACK_AB_MERGE_C R28, R28, R26, RZ ;  /* 0x0000001a1c1c723e */ /* 0x010fca00048070ff */
[----:B------:R-:W-:Y:S04]  /*35930*/  STL [R1+0x13dc], R28 ;  /* 0x0013dc1c01007387 */ /* 0x000fe80000100800 */
[----:B------:R-:W-:Y:S04]  /*35940*/  STL [R1+0x13e0], R27 ;  /* 0x0013e01b01007387 */ /* 0x000fe80000100800 */
[----:B------:R-:W-:Y:S04]  /*35950*/  STL [R1+0x13d0], R29 ;  /* 0x0013d01d01007387 */ /* 0x000fe80000100800 */
[----:B------:R-:W-:Y:S04]  /*35960*/  STL [R1], R15 ;  /* 0x0000000f01007387 */ /* 0x000fe80000100800 */
[----:B------:R-:W-:Y:S04]  /*35970*/  STL [R1+0xc], R11 ;  /* 0x00000c0b01007387 */ /* 0x000fe80000100800 */
[----:B------:R-:W-:Y:S04]  /*35980*/  STL [R1+0x8], R10 ;  /* 0x0000080a01007387 */ /* 0x000fe80000100800 */
[----:B------:R0:W-:Y:S04]  /*35990*/  STL [R1+0x1a4], R2 ;  /* 0x0001a40201007387 */ /* 0x0001e80000100800 */
[----:B------:R-:W-:Y:S01]  /*359a0*/  STL [R1+0x1a0], R9 ;  /* 0x0001a00901007387 */ /* 0x000fe20000100800 */
[----:B0-----:R-:W-:-:S03]  /*359b0*/  F2FP.SATFINITE.E4M3.F32.PACK_AB_MERGE_C R2, R8, R14, RZ ;  /* 0x0000000e0802723e */ /* 0x001fc600048070ff */
[----:B------:R0:W-:Y:S04]  /*359c0*/  STL [R1+0x194], R3 ;  /* 0x0001940301007387 */ /* 0x0001e80000100800 */
[----:B------:R2:W-:Y:S01]  /*359d0*/  STL [R1+0x190], R2 ;  /* 0x0001900201007387 */ /* 0x0005e20000100800 */
[----:B0-----:R-:W-:-:S03]  /*359e0*/  F2FP.SATFINITE.E4M3.F32.PACK_AB_MERGE_C R3, R20, R17, RZ ;  /* 0x000000111403723e */ /* 0x001fc600048070ff */
[----:B------:R-:W-:Y:S01]  /*359f0*/  STL [R1+0x1bc], R4 ;  /* 0x0001bc0401007387 */ /* 0x000fe20000100800 */
[----:B--2---:R-:W-:-:S03]  /*35a00*/  F2FP.SATFINITE.E4M3.F32.PACK_AB_MERGE_C R2, R7, R6, RZ ;  /* 0x000000060702723e */ /* 0x004fc600048070ff */
[----:B------:R-:W-:Y:S04]  /*35a10*/  STL [R1+0x1b0], R3 ;  /* 0x0001b00301007387 */ /* 0x000fe80000100800 */
[----:B------:R-:W2:Y:S04]  /*35a20*/  LDL.LU R7, [R1+0x160] ;  /* 0x0001600001077983 */ /* 0x000ea80000300800 */
[----:B------:R-:W-:Y:S04]  /*35a30*/  STL [R1+0x1f0], R2 ;  /* 0x0001f00201007387 */ /* 0x000fe80000100800 */
[----:B------:R-:W2:Y:S04]  /*35a40*/  LDL.LU R21, [R1+0x164] ;  /* 0x0001640001157983 */ /* 0x000ea80000300800 */
[----:B------:R-:W-:Y:S04]  /*35a50*/  STL [R1+0x1ec], R0 ;  /* 0x0001ec0001007387 */ /* 0x000fe80000100800 */
[----:B------:R-:W3:Y:S04]  /*35a60*/  LDL.LU R17, [R1+0x140] ;  /* 0x0001400001117983 */ /* 0x000ee80000300800 */
        /* <DEDUP_REMOVED lines=20> */
[----:B------:R-:W2:Y:S04]  /*35bb0*/  LDL.LU R25, [R1+0x98] ;  /* 0x0000980001197983 */ /* 0x000ea80000300800 */
        /* <DEDUP_REMOVED lines=11> */
[----:B0-----:R-:W4:Y:S04]  /*35c70*/  LDL.LU R25, [R1+0x148] ;  /* 0x0001480001197983 */ /* 0x001f280000300800 */
[----:B------:R-:W2:Y:S04]  /*35c80*/  LDL.LU R23, [R1+0x9c] ;  /* 0x00009c0001177983 */ /* 0x000ea80000300800 */
[----:B--2---:R0:W-:Y:S04]  /*35c90*/  STL [R1+0x1454], R23 ;  /* 0x0014541701007387 */ /* 0x0041e80000100800 */
[----:B0-----:R-:W2:Y:S01]  /*35ca0*/  LDL.LU R23, [R1+0x90] ;  /* 0x0000900001177983 */ /* 0x001ea20000300800 */
[----:B------:R-:W-:-:S02]  /*35cb0*/  F2FP.SATFINITE.E4M3.F32.PACK_AB_MERGE_C R7, R21, R7, RZ ;  /* 0x000000071507723e */ /* 0x000fc400048070ff */
[----:B---3--:R-:W-:Y:S01]  /*35cc0*/  F2FP.SATFINITE.E4M3.F32.PACK_AB_MERGE_C R17, R17, R20, RZ ;  /* 0x000000141111723e */ /* 0x008fe200048070ff */
[----:B--2---:R0:W-:Y:S04]  /*35cd0*/  STL [R1+0x145c], R23 ;  /* 0x00145c1701007387 */ /* 0x0041e80000100800 */
[----:B0-----:R-:W2:Y:S04]  /*35ce0*/  LDL.LU R23, [R1+0xb8] ;  /* 0x0000b80001177983 */ /* 0x001ea80000300800 */
        /* <DEDUP_REMOVED lines=35> */
[----:B0-----:R-:W2:Y:S01]  /*35f20*/  LDL.LU R17, [R1+0x147c] ;  /* 0x00147c0001117983 */ /* 0x001ea20000300800 */
[----:B----4-:R-:W-:Y:S02]  /*35f30*/  F2FP.SATFINITE.E4M3.F32.PACK_AB_MERGE_C R27, R27, R25, RZ ;  /* 0x000000191b1b723e */ /* 0x010fe400048070ff */
[----:B--2---:R-:W-:-:S02]  /*35f40*/  F2FP.SATFINITE.E4M3.F32.PACK_AB_MERGE_C R17, R20, R17, RZ ;  /* 0x000000111411723e */ /* 0x004fc400048070ff */
[----:B------:R-:W2:Y:S04]  /*35f50*/  LDL.LU R20, [R1+0x2c] ;  /* 0x00002c0001147983 */ /* 0x000ea80000300800 */
[----:B------:R0:W-:Y:S04]  /*35f60*/  STL [R1+0x268], R17 ;  /* 0x0002681101007387 */ /* 0x0001e80000100800 */
[----:B0-----:R-:W4:Y:S04]  /*35f70*/  LDL.LU R17, [R1+0x4] ;  /* 0x0000040001117983 */ /* 0x001f280000300800 */
        /* <DEDUP_REMOVED lines=14> */
[----:B0-----:R-:W3:Y:S01]  /*36060*/  LDL R27, [R1+0x7c0] ;  /* 0x0007c000011b7983 */ /* 0x001ee20000100800 */
[----:B--2---:R-:W-:-:S03]  /*36070*/  F2FP.SATFINITE.E4M3.F32.PACK_AB_MERGE_C R25, R25, R23, RZ ;  /* 0x000000171919723e */ /* 0x004fc600048070ff */
[----:B------:R-:W2:Y:S04]  /*36080*/  LDL.LU R23, [R1+0x145c] ;  /* 0x00145c0001177983 */ /* 0x000ea80000300800 */
[----:B------:R0:W-:Y:S04]  /*36090*/  STL [R1+0x168], R25 ;  /* 0x0001681901007387 */ /* 0x0001e80000100800 */
[----:B0-----:R-:W2:Y:S02]  /*360a0*/  LDL.LU R25, [R1+0x1458] ;  /* 0x0014580001197983 */ /* 0x001ea40000300800 */
[----:B--2---:R-:W-:-:S02]  /*360b0*/  F2FP.SATFINITE.E4M3.F32.PACK_AB_MERGE_C R25, R25, R23, RZ ;  /* 0x000000171919723e */ /* 0x004fc400048070ff */
[----:B------:R-:W2:Y:S04]  /*360c0*/  LDL.LU R23, [R1+0x1454] ;  /* 0x0014540001177983 */ /* 0x000ea80000300800 */
[----:B------:R0:W-:Y:S04]  /*360d0*/  STL [R1+0x180], R25 ;  /* 0x0001801901007387 */ /* 0x0001e80000100800 */
[----:B0-----:R-:W2:Y:S01]  /*360e0*/  LDL.LU R25, [R1+0x1450] ;  /* 0x0014500001197983 */ /* 0x001ea20000300800 */
[----:B---3--:R-:W-:Y:S02]  /*360f0*/  F2FP.SATFINITE.E4M3.F32.PACK_AB_MERGE_C R11, R11, R15, RZ ;  /* 0x0000000f0b0b723e */ /* 0x008fe400048070ff */
[----:B------:R-:W-:-:S02]  /*36100*/  F2FP.SATFINITE.E4M3.F32.PACK_AB_MERGE_C R18, R18, R10, RZ ;  /* 0x0000000a1212723e */ /* 0x000fc400048070ff */
[----:B------:R-:W-:Y:S02]  /*36110*/  F2FP.SATFINITE.E4M3.F32.PACK_AB_MERGE_C R12, R12, R2, RZ ;  /* 0x000000020c0c723e */ /* 0x000fe400048070ff */
[----:B------:R-:W-:Y:S02]  /*36120*/  F2FP.SATFINITE.E4M3.F32.PACK_AB_MERGE_C R22, R22, R13, RZ ;  /* 0x0000000d1616723e */ /* 0x000fe400048070ff */
[----:B------:R-:W-:Y:S02]  /*36130*/  F2FP.SATFINITE.E4M3.F32.PACK_AB_MERGE_C R3, R3, R9, RZ ;  /* 0x000000090303723e */ /* 0x000fe400048070ff */
[----:B------:R-:W-:Y:S02]  /*36140*/  F2FP.SATFINITE.E4M3.F32.PACK_AB_MERGE_C R14, R14, R4, RZ ;  /* 0x000000040e0e723e */ /* 0x000fe400048070ff */
[----:B------:R-:W-:Y:S02]  /*36150*/  F2FP.SATFINITE.E4M3.F32.PACK_AB_MERGE_C R19, R19, R8, RZ ;  /* 0x000000081313723e */ /* 0x000fe400048070ff */
[----:B------:R-:W-:-:S02]  /*36160*/  F2FP.SATFINITE.E4M3.F32.PACK_AB_MERGE_C R26, R26, R28, RZ ;  /* 0x0000001c1a1a723e */ /* 0x000fc400048070ff */
[----:B------:R-:W-:Y:S02]  /*36170*/  F2FP.SATFINITE.E4M3.F32.PACK_AB_MERGE_C R0, R0, R16, RZ ;  /* 0x000000100000723e */ /* 0x000fe400048070ff */
[----:B------:R-:W-:Y:S02]  /*36180*/  F2FP.SATFINITE.E4M3.F32.PACK_AB_MERGE_C R6, R6, R5, RZ ;  /* 0x000000050606723e */ /* 0x000fe400048070ff */
[----:B------:R-:W-:Y:S02]  /*36190*/  F2FP.SATFINITE.E4M3.F32.PACK_AB_MERGE_C R21, R21, R7, RZ ;  /* 0x000000071515723e */ /* 0x000fe400048070ff */
[----:B--2---:R-:W-:Y:S02]  /*361a0*/  F2FP.SATFINITE.E4M3.F32.PACK_AB_MERGE_C R23, R23, R25, RZ ;  /* 0x000000191717723e */ /* 0x004fe400048070ff */
[----:B------:R-:W2:Y:S04]  /*361b0*/  LDL.LU R25, [R1+0x144c] ;  /* 0x00144c0001197983 */ /* 0x000ea80000300800 */
[----:B------:R0:W-:Y:S04]  /*361c0*/  STL [R1+0x17c], R23 ;  /* 0x00017c1701007387 */ /* 0x0001e80000100800 */
[----:B0-----:R-:W3:Y:S04]  /*361d0*/  LDL.LU R23, [R1+0x1448] ;  /* 0x0014480001177983 */ /* 0x001ee80000300800 */
[----:B------:R-:W2:Y:S04]  /*361e0*/  LDL.LU R15, [R1+0x1444] ;  /* 0x00144400010f7983 */ /* 0x000ea80000300800 */
[----:B------:R0:W-:Y:S04]  /*361f0*/  STL [R1+0x188], R11 ;  /* 0x0001880b01007387 */ /* 0x0001e80000100800 */
[----:B0-----:R-:W2:Y:S04]  /*36200*/  LDL.LU R11, [R1+0x1440] ;  /* 0x00144000010b7983 */ /* 0x001ea80000300800 */
        /* <DEDUP_REMOVED lines=12> */
[----:B------:R-:W3:Y:S04]  /*362d0*/  LDL.LU R4, [R1+0x141c] ;  /* 0x00141c0001047983 */ /* 0x000ee80000300800 */
[----:B------:R0:W-:Y:S04]  /*362e0*/  STL [R1+0x1c4], R14 ;  /* 0x0001c40e01007387 */ /* 0x0001e80000100800 */
[----:B0-----:R-:W3:Y:S04]  /*362f0*/  LDL.LU R14, [R1+0x1418] ;  /* 0x00141800010e7983 */ /* 0x001ee80000300800 */
[----:B------:R-:W3:Y:S04]  /*36300*/  LDL.LU R8, [R1+0x1414] ;  /* 0x0014140001087983 */ /* 0x000ee80000300800 */
[----:B------:R0:W-:Y:S04]  /*36310*/  STL [R1+0x1fc], R19 ;  /* 0x0001fc1301007387 */ /* 0x0001e80000100800 */
[----:B0-----:R-:W3:Y:S04]  /*36320*/  LDL.LU R19, [R1+0x1410] ;  /* 0x0014100001137983 */ /* 0x001ee80000300800 */
[----:B------:R-:W3:Y:S04]  /*36330*/  LDL.LU R28, [R1+0x3f4] ;  /* 0x0003f400011c7983 */ /* 0x000ee80000300800 */
[----:B------:R0:W-:Y:S04]  /*36340*/  STL [R1+0x1f4], R26 ;  /* 0x0001f41a01007387 */ /* 0x0001e80000100800 */
[----:B0-----:R-:W3:Y:S04]  /*36350*/  LDL.LU R26, [R1+0x3f0] ;  /* 0x0003f000011a7983 */ /* 0x001ee80000300800 */
[----:B------:R-:W-:Y:S04]  /*36360*/  STL [R1+0x238], R0 ;  /* 0x0002380001007387 */ /* 0x000fe80000100800 */
[----:B------:R-:W3:Y:S04]  /*36370*/  LDL.LU R16, [R1+0x10] ;  /* 0x0000100001107983 */ /* 0x000ee80000300800 */
[----:B------:R-:W3:Y:S04]  /*36380*/  LDL.LU R5, [R1+0x140c] ;  /* 0x00140c0001057983 */ /* 0x000ee80000300800 */
[----:B------:R0:W-:Y:S04]  /*36390*/  STL [R1+0x234], R6 ;  /* 0x0002340601007387 */ /* 0x0001e80000100800 */
[----:B0-----:R-:W3:Y:S04]  /*363a0*/  LDL.LU R6, [R1+0x1408] ;  /* 0x0014080001067983 */ /* 0x001ee80000300800 */
[----:B------:R-:W3:Y:S04]  /*363b0*/  LDL.LU R7, [R1+0x1404] ;  /* 0x0014040001077983 */ /* 0x000ee80000300800 */
[----:B------:R0:W-:Y:S04]  /*363c0*/  STL [R1+0x260], R21 ;  /* 0x0002601501007387 */ /* 0x0001e80000100800 */
[----:B0-----:R-:W3:Y:S01]  /*363d0*/  LDL.LU R21, [R1+0x1400] ;  /* 0x0014000001157983 */ /* 0x001ee20000300800 */
[----:B------:R-:W-:-:S02]  /*363e0*/  F2FP.SATFINITE.E4M3.F32.PACK_AB_MERGE_C R24, R24, R29, RZ ;  /* 0x0000001d1818723e */ /* 0x000fc400048070ff */
[----:B------:R-:W-:Y:S02]  /*363f0*/  LOP3.LUT R20, R20, 0xffff, RZ, 0xc0, !PT ;  /* 0x0000ffff14147812 */ /* 0x000fe400078ec0ff */
[----:B----4-:R-:W-:Y:S01]  /*36400*/  LOP3.LUT R29, R17, 0xffff, RZ, 0xc0, !PT ;  /* 0x0000ffff111d7812 */ /* 0x010fe200078ec0ff */
[----:B------:R-:W-:Y:S01]  /*36410*/  VIADD R0, R27, 0x3f ;  /* 0x0000003f1b007836 */ /* 0x000fe20000000000 */
[----:B------:R-:W-:Y:S04]  /*36420*/  STL [R1+0x25c], R24 ;  /* 0x00025c1801007387 */ /* 0x000fe80000100800 */
[----:B------:R-:W-:Y:S01]  /*36430*/  STL [R1+0x30], R20 ;  /* 0x0000301401007387 */ /* 0x000fe20000100800 */
[----:B-1----:R-:W-:-:S03]  /*36440*/  ISETP.GE.AND P0, PT, R0, UR25, PT ;  /* 0x0000001900007c0c */ /* 0x002fc6000bf06270 */
[----:B------:R-:W-:Y:S01]  /*36450*/  STL [R1+0x5c], R29 ;  /* 0x00005c1d01007387 */ /* 0x000fe20000100800 */
[----:B------:R-:W-:-:S05]  /*36460*/  VIADD R0, R27, 0x1 ;  /* 0x000000011b007836 */ /* 0x000fca0000000000 */
[----:B------:R-:W-:Y:S02]  /*36470*/  ISETP.GE.AND P2, PT, R0, UR4, PT ;  /* 0x0000000400007c0c */ /* 0x000fe4000bf46270 */
[----:B--2---:R-:W-:Y:S02]  /*36480*/  LOP3.LUT R3, R3, 0xffff, RZ, 0xc0, !PT ;  /* 0x0000ffff03037812 */ /* 0x004fe400078ec0ff */
[----:B---3--:R-:W-:Y:S02]  /*36490*/  LOP3.LUT R17, R4, 0xffff, RZ, 0xc0, !PT ;  /* 0x0000ffff04117812 */ /* 0x008fe400078ec0ff */
[----:B------:R-:W-:Y:S02]  /*364a0*/  LOP3.LUT R4, R2, 0xffff, RZ, 0xc0, !PT ;  /* 0x0000ffff02047812 */ /* 0x000fe400078ec0ff */
[----:B------:R-:W-:Y:S02]  /*364b0*/  PRMT R2, R17, 0x3340, R1 ;  /* 0x0000334011027816 */ /* 0x000fe40000000001 */
[----:B------:R-:W-:-:S02]  /*364c0*/  LOP3.LUT R27, R5, 0xffff, RZ, 0xc0, !PT ;  /* 0x0000ffff051b7812 */ /* 0x000fc400078ec0ff */
[----:B------:R-:W-:Y:S02]  /*364d0*/  LOP3.LUT R6, R6, 0xffff, RZ, 0xc0, !PT ;  /* 0x0000ffff06067812 */ /* 0x000fe400078ec0ff */
[----:B------:R-:W-:-:S05]  /*364e0*/  LOP3.LUT R7, R7, 0xffff, RZ, 0xc0, !PT ;  /* 0x0000ffff07077812 */ /* 0x000fca00078ec0ff */
[----:B------:R0:W-:Y:S01]  /*364f0*/  STL [R1+0x2c], R7 ;  /* 0x00002c0701007387 */ /* 0x0001e20000100800 */
[----:B------:R-:W-:-:S05]  /*36500*/  LOP3.LUT R21, R21, 0xffff, RZ, 0xc0, !PT ;  /* 0x0000ffff15157812 */ /* 0x000fca00078ec0ff */
[----:B------:R-:W-:Y:S04]  /*36510*/  STL [R1+0x58], R21 ;  /* 0x0000581501007387 */ /* 0x000fe80000100800 */
[----:B------:R-:W-:Y:S04]  /*36520*/  STL [R1+0x54], R6 ;  /* 0x0000540601007387 */ /* 0x000fe80000100800 */
[----:B------:R1:W-:Y:S01]  /*36530*/  STL [R1+0x50], R17 ;  /* 0x0000501101007387 */ /* 0x0003e20000100800 */
[----:B------:R-:W-:Y:S02]  /*36540*/  PRMT R5, R20, 0x3340, R7 ;  /* 0x0000334014057816 */ /* 0x000fe40000000007 */
[----:B0-----:R-:W-:Y:S01]  /*36550*/  PRMT R7, R21, 0x3340, R27 ;  /* 0x0000334015077816 */ /* 0x001fe2000000001b */
[----:B-1----:R-:W2:Y:S01]  /*36560*/  LDL.LU R17, [R1+0x13fc] ;  /* 0x0013fc0001117983 */ /* 0x002ea20000300800 */
[----:B------:R-:W-:-:S03]  /*36570*/  PRMT R6, R29, 0x3340, R6 ;  /* 0x000033401d067816 */ /* 0x000fc60000000006 */
[----:B------:R0:W-:Y:S04]  /*36580*/  STL [R1+0x4c], R3 ;  /* 0x00004c0301007387 */ /* 0x0001e80000100800 */
[----:B------:R1:W-:Y:S01]  /*36590*/  STL [R1+0x70], R4 ;  /* 0x0000700401007387 */ /* 0x0003e20000100800 */
[----:B------:R-:W-:-:S03]  /*365a0*/  PRMT R5, R5, 0x5410, R2 ;  /* 0x0000541005057816 */ /* 0x000fc60000000002 */
[----:B------:R-:W-:Y:S01]  /*365b0*/  STL [R1+0x44], R27 ;  /* 0x0000441b01007387 */ /* 0x000fe20000100800 */
[----:B0-----:R-:W-:-:S03]  /*365c0*/  PRMT R3, R3, 0x3340, R1 ;  /* 0x0000334003037816 */ /* 0x001fc60000000001 */
[----:B------:R-:W3:Y:S01]  /*365d0*/  LDL.LU R20, [R1+0x13f8] ;  /* 0x0013f80001147983 */ /* 0x000ee20000300800 */
[----:B-1----:R-:W-:Y:S02]  /*365e0*/  PRMT R4, R4, 0x3340, R1 ;  /* 0x0000334004047816 */ /* 0x002fe40000000001 */
[----:B------:R-:W-:Y:S02]  /*365f0*/  PRMT R2, R6, 0x5410, R3 ;  /* 0x0000541006027816 */ /* 0x000fe40000000003 */
[----:B------:R-:W-:Y:S01]  /*36600*/  PRMT R0, R7, 0x5410, R4 ;  /* 0x0000541007007816 */ /* 0x000fe20000000004 */
[----:B------:R0:W-:Y:S01]  /*36610*/  STL [R1+0x1e0], R5 ;  /* 0x0001e00501007387 */ /* 0x0001e20000100800 */
[----:B------:R-:W-:-:S03]  /*36620*/  LOP3.LUT R4, R28, 0xffff, RZ, 0xc0, !PT ;  /* 0x0000ffff1c047812 */ /* 0x000fc600078ec0ff */
[----:B------:R-:W-:Y:S04]  /*36630*/  STL [R1+0x1dc], R2 ;  /* 0x0001dc0201007387 */ /* 0x000fe80000100800 */
[----:B------:R1:W-:Y:S01]  /*36640*/  STL [R1+0x1d8], R0 ;  /* 0x0001d80001007387 */ /* 0x0003e20000100800 */
[----:B0-----:R-:W-:-:S03]  /*36650*/  LOP3.LUT R5, R26, 0xffff, RZ, 0xc0, !PT ;  /* 0x0000ffff1a057812 */ /* 0x001fc600078ec0ff */
[----:B------:R-:W4:Y:S01]  /*36660*/  LDL.LU R29, [R1+0x3fc] ;  /* 0x0003fc00011d7983 */ /* 0x000f220000300800 */
[----:B------:R-:W-:-:S03]  /*36670*/  LOP3.LUT R21, R16, 0xffff, RZ, 0xc0, !PT ;  /* 0x0000ffff10157812 */ /* 0x000fc600078ec0ff */
[----:B------:R-:W-:Y:S04]  /*36680*/  STL [R1+0x4], R4 ;  /* 0x0000040401007387 */ /* 0x000fe80000100800 */
[----:B------:R-:W4:Y:S04]  /*36690*/  LDL.LU R27, [R1+0x3f8] ;  /* 0x0003f800011b7983 */ /* 0x000f280000300800 */
[----:B------:R-:W-:Y:S04]  /*366a0*/  STL [R1+0x90], R5 ;  /* 0x0000900501007387 */ /* 0x000fe80000100800 */
[----:B------:R-:W4:Y:S04]  /*366b0*/  LDL.LU R28, [R1+0x134] ;  /* 0x00013400011c7983 */ /* 0x000f280000300800 */
[----:B------:R-:W4:Y:S01]  /*366c0*/  LDL.LU R16, [R1+0x130] ;  /* 0x0001300001107983 */ /* 0x000f220000300800 */
[----:B------:R-:W0:Y:S01]  /*366d0*/  S2R R24, SR_TID.X ;  /* 0x0000000000187919 */ /* 0x000e220000002100 */
[----:B-1----:R-:W-:Y:S01]  /*366e0*/  LOP3.LUT R0, R9, 0xffff, RZ, 0xc0, !PT ;  /* 0x0000ffff09007812 */ /* 0x002fe200078ec0ff */
[----:B------:R-:W-:Y:S01]  /*366f0*/  UMOV UR4, 0x400 ;  /* 0x0000040000047882 */ /* 0x000fe20000000000 */
[----:B------:R-:W-:-:S02]  /*36700*/  LOP3.LUT R19, R19, 0xffff, RZ, 0xc0, !PT ;  /* 0x0000ffff13137812 */ /* 0x000fc400078ec0ff */
[----:B------:R-:W-:Y:S01]  /*36710*/  LOP3.LUT R18, R18, 0xffff, RZ, 0xc0, !PT ;  /* 0x0000ffff12127812 */ /* 0x000fe200078ec0ff */
[----:B------:R-:W-:Y:S01]  /*36720*/  ULEA UR4, UR5, UR4, 0x18 ;  /* 0x0000000405047291 */ /* 0x000fe2000f8ec0ff */
[----:B------:R-:W-:Y:S01]  /*36730*/  PRMT R6, R21, 0x3340, R19 ;  /* 0x0000334015067816 */ /* 0x000fe20000000013 */
[----:B------:R-:W4:Y:S01]  /*36740*/  LDL.LU R26, [R1+0xac] ;  /* 0x0000ac00011a7983 */ /* 0x000f220000300800 */
[----:B------:R-:W-:Y:S02]  /*36750*/  PRMT R3, R18, 0x3340, R1 ;  /* 0x0000334012037816 */ /* 0x000fe40000000001 */
[----:B------:R-:W-:Y:S02]  /*36760*/  LOP3.LUT R22, R22, 0xffff, RZ, 0xc0, !PT ;  /* 0x0000ffff16167812 */ /* 0x000fe400078ec0ff */
[----:B------:R-:W-:Y:S02]  /*36770*/  PRMT R6, R6, 0x5410, R3 ;  /* 0x0000541006067816 */ /* 0x000fe40000000003 */
[----:B------:R-:W-:Y:S01]  /*36780*/  PRMT R2, R22, 0x3340, R1 ;  /* 0x0000334016027816 */ /* 0x000fe20000000001 */
[----:B0-----:R-:W-:-:S02]  /*36790*/  IMAD.SHL.U32 R9, R24, 0x10, RZ ;  /* 0x0000001018097824 */ /* 0x001fc400078e00ff */
[----:B------:R-:W-:-:S03]  /*367a0*/  IMAD.SHL.U32 R7, R24, 0x20, RZ ;  /* 0x0000002018077824 */ /* 0x000fc600078e00ff */
[----:B------:R-:W-:Y:S02]  /*367b0*/  LOP3.LUT R9, R9, 0xf0, RZ, 0xc0, !PT ;  /* 0x000000f009097812 */ /* 0x000fe400078ec0ff */
[----:B------:R-:W-:-:S04]  /*367c0*/  LOP3.LUT R7, R7, 0x200, RZ, 0xc0, !PT ;  /* 0x0000020007077812 */ /* 0x000fc800078ec0ff */
[----:B------:R-:W-:Y:S02]  /*367d0*/  IADD3 R3, PT, PT, R7, UR4, R9 ;  /* 0x0000000407037c10 */ /* 0x000fe4000fffe009 */
[----:B--2---:R-:W-:-:S05]  /*367e0*/  LOP3.LUT R17, R17, 0xffff, RZ, 0xc0, !PT ;  /* 0x0000ffff11117812 */ /* 0x004fca00078ec0ff */
[----:B------:R-:W-:Y:S04]  /*367f0*/  STL [R1+0x74], R17 ;  /* 0x0000741101007387 */ /* 0x000fe80000100800 */
[----:B------:R0:W-:Y:S04]  /*36800*/  STL [R1+0x10], R0 ;  /* 0x0000100001007387 */ /* 0x0001e80000100800 */
[----:B------:R-:W2:Y:S01]  /*36810*/  LDL.LU R24, [R1+0xa8] ;  /* 0x0000a80001187983 */ /* 0x000ea20000300800 */
[----:B---3--:R-:W-:-:S03]  /*36820*/  LOP3.LUT R20, R20, 0xffff, RZ, 0xc0, !PT ;  /* 0x0000ffff14147812 */ /* 0x008fc600078ec0ff */
[----:B------:R-:W-:Y:S01]  /*36830*/  STL [R1+0x13bc], R18 ;  /* 0x0013bc1201007387 */ /* 0x000fe20000100800 */
[----:B0-----:R-:W-:-:S03]  /*36840*/  PRMT R0, R0, 0x3340, R1 ;  /* 0x0000334000007816 */ /* 0x001fc60000000001 */
[----:B------:R-:W-:Y:S01]  /*36850*/  STL [R1+0x13c4], R21 ;  /* 0x0013c41501007387 */ /* 0x000fe20000100800 */
[----:B------:R-:W-:-:S03]  /*36860*/  PRMT R4, R4, 0x3340, R20 ;  /* 0x0000334004047816 */ /* 0x000fc60000000014 */
[----:B------:R-:W-:Y:S01]  /*36870*/  STL [R1+0x13c0], R19 ;  /* 0x0013c01301007387 */ /* 0x000fe20000100800 */
[----:B------:R-:W-:-:S03]  /*36880*/  PRMT R5, R5, 0x3340, R17 ;  /* 0x0000334005057816 */ /* 0x000fc60000000011 */
[----:B------:R4:W-:Y:S04]  /*36890*/  STL [R1+0x13c8], R22 ;  /* 0x0013c81601007387 */ /* 0x0009e80000100800 */
[----:B------:R-:W-:Y:S04]  /*368a0*/  STL [R1+0x13cc], R20 ;  /* 0x0013cc1401007387 */ /* 0x000fe80000100800 */
[----:B------:R0:W-:Y:S01]  /*368b0*/  STL [R1+0x13d4], R3 ;  /* 0x0013d40301007387 */ /* 0x0001e20000100800 */
[----:B----4-:R-:W-:-:S03]  /*368c0*/  LOP3.LUT R22, R29, 0xffff, RZ, 0xc0, !PT ;  /* 0x0000ffff1d167812 */ /* 0x010fc600078ec0ff */
[----:B------:R-:W-:Y:S01]  /*368d0*/  STL [R1+0x19c], R6 ;  /* 0x00019c0601007387 */ /* 0x000fe20000100800 */
[----:B0-----:R-:W-:Y:S02]  /*368e0*/  PRMT R3, R4, 0x5410, R0 ;  /* 0x0000541004037816 */ /* 0x001fe40000000000 */
[----:B------:R-:W-:-:S03]  /*368f0*/  PRMT R0, R5, 0x5410, R2 ;  /* 0x0000541005007816 */ /* 0x000fc60000000002 */
[----:B------:R0:W-:Y:S01]  /*36900*/  STL [R1+0x258], R3 ;  /* 0x0002580301007387 */ /* 0x0001e20000100800 */
[----:B------:R-:W-:-:S03]  /*36910*/  LOP3.LUT R16, R16, 0xffff, RZ, 0xc0, !PT ;  /* 0x0000ffff10107812 */ /* 0x000fc600078ec0ff */
[----:B------:R1:W-:Y:S01]  /*36920*/  STL [R1+0x254], R0 ;  /* 0x0002540001007387 */ /* 0x0003e20000100800 */
[----:B0-----:R-:W-:-:S03]  /*36930*/  LOP3.LUT R3, R27, 0xffff, RZ, 0xc0, !PT ;  /* 0x0000ffff1b037812 */ /* 0x001fc600078ec0ff */
[----:B------:R-:W-:Y:S04]  /*36940*/  STL [R1+0x7c], R22 ;  /* 0x00007c1601007387 */ /* 0x000fe80000100800 */
[----:B------:R-:W-:Y:S01]  /*36950*/  STL [R1+0xdc], R3 ;  /* 0x0000dc0301007387 */ /* 0x000fe20000100800 */
[----:B------:R-:W-:-:S03]  /*36960*/  LOP3.LUT R5, R8, 0xffff, RZ, 0xc0, !PT ;  /* 0x0000ffff08057812 */ /* 0x000fc600078ec0ff */
[----:B------:R-:W-:Y:S04]  /*36970*/  STL [R1+0x78], R16 ;  /* 0x0000781001007387 */ /* 0x000fe80000100800 */
[----:B------:R-:W3:Y:S04]  /*36980*/  LDL.LU R19, [R1+0x404] ;  /* 0x0004040001137983 */ /* 0x000ee80000300800 */
[----:B------:R-:W4:Y:S04]  /*36990*/  LDL.LU R21, [R1+0x400] ;  /* 0x0004000001157983 */ /* 0x000f280000300800 */
[----:B------:R-:W3:Y:S04]  /*369a0*/  LDL.LU R18, [R1+0x13c] ;  /* 0x00013c0001127983 */ /* 0x000ee80000300800 */
[----:B------:R-:W3:Y:S01]  /*369b0*/  LDL.LU R8, [R1+0x13f4] ;  /* 0x0013f40001087983 */ /* 0x000ee20000300800 */
[----:B------:R-:W-:-:S03]  /*369c0*/  LOP3.LUT R10, R10, 0xffff, RZ, 0xc0, !PT ;  /* 0x0000ffff0a0a7812 */ /* 0x000fc600078ec0ff */
[----:B------:R-:W4:Y:S01]  /*369d0*/  LDL.LU R29, [R1+0x138] ;  /* 0x00013800011d7983 */ /* 0x000f220000300800 */
[----:B------:R-:W-:Y:S02]  /*369e0*/  LOP3.LUT R6, R28, 0xffff, RZ, 0xc0, !PT ;  /* 0x0000ffff1c067812 */ /* 0x000fe400078ec0ff */
[----:B------:R-:W-:Y:S01]  /*369f0*/  LOP3.LUT R4, R13, 0xffff, RZ, 0xc0, !PT ;  /* 0x0000ffff0d047812 */ /* 0x000fe200078ec0ff */
[----:B------:R-:W4:Y:S01]  /*36a00*/  LDL.LU R27, [R1+0x114] ;  /* 0x00011400011b7983 */ /* 0x000f220000300800 */
[----:B------:R-:W-:Y:S02]  /*36a10*/  LOP3.LUT R17, R26, 0xffff, RZ, 0xc0, !PT ;  /* 0x0000ffff1a117812 */ /* 0x000fe400078ec0ff */
[----:B------:R-:W-:Y:S02]  /*36a20*/  LOP3.LUT R9, R12, 0xffff, RZ, 0xc0, !PT ;  /* 0x0000ffff0c097812 */ /* 0x000fe400078ec0ff */
[----:B------:R-:W-:Y:S02]  /*36a30*/  LOP3.LUT R7, R14, 0xffff, RZ, 0xc0, !PT ;  /* 0x0000ffff0e077812 */ /* 0x000fe400078ec0ff */
[----:B------:R-:W-:-:S02]  /*36a40*/  LOP3.LUT R11, R11, 0xffff, RZ, 0xc0, !PT ;  /* 0x0000ffff0b0b7812 */ /* 0x000fc400078ec0ff */
[--C-:B-1----:R-:W-:Y:S02]  /*36a50*/  PRMT R0, R10, 0x3340, R1.reuse ;  /* 0x000033400a007816 */ /* 0x102fe40000000001 */
[----:B------:R-:W-:Y:S02]  /*36a60*/  PRMT R2, R11, 0x3340, R1 ;  /* 0x000033400b027816 */ /* 0x000fe40000000001 */
[----:B------:R-:W-:Y:S02]  /*36a70*/  PRMT R12, R16, 0x3340, R7 ;  /* 0x00003340100c7816 */ /* 0x000fe40000000007 */
[----:B------:R-:W-:Y:S02]  /*36a80*/  PRMT R13, R22, 0x3340, R17 ;  /* 0x00003340160d7816 */ /* 0x000fe40000000011 */
[----:B--2---:R-:W-:-:S05]  /*36a90*/  LOP3.LUT R20, R24, 0xffff, RZ, 0xc0, !PT ;  /* 0x0000ffff18147812 */ /* 0x004fca00078ec0ff */
[----:B------:R-:W-:Y:S04]  /*36aa0*/  STL [R1+0xc4], R20 ;  /* 0x0000c41401007387 */ /* 0x000fe80000100800 */
[----:B------:R-:W2:Y:S04]  /*36ab0*/  LDL.LU R28, [R1+0x110] ;  /* 0x00011000011c7983 */ /* 0x000ea80000300800 */
[----:B------:R-:W2:Y:S04]  /*36ac0*/  LDL.LU R26, [R1+0x64] ;  /* 0x00006400011a7983 */ /* 0x000ea80000300800 */
[----:B------:R-:W2:Y:S04]  /*36ad0*/  LDL.LU R24, [R1+0x60] ;  /* 0x0000600001187983 */ /* 0x000ea80000300800 */
[----:B------:R-:W-:Y:S04]  /*36ae0*/  STL [R1+0x13d8], R10 ;  /* 0x0013d80a01007387 */ /* 0x000fe80000100800 */
[----:B------:R0:W-:Y:S04]  /*36af0*/  STL [R1+0x98], R4 ;  /* 0x0000980401007387 */ /* 0x0001e80000100800 */
[----:B------:R1:W-:Y:S01]  /*36b00*/  STL [R1+0xb8], R9 ;  /* 0x0000b80901007387 */ /* 0x0003e20000100800 */
[----:B------:R-:W-:-:S03]  /*36b10*/  PRMT R14, R3, 0x3340, R20 ;  /* 0x00003340030e7816 */ /* 0x000fc60000000014 */
[----:B------:R1:W-:Y:S01]  /*36b20*/  STL [R1+0x13e4], R11 ;  /* 0x0013e40b01007387 */ /* 0x0003e20000100800 */
[----:B0-----:R-:W-:-:S03]  /*36b30*/  PRMT R4, R4, 0x3340, R1 ;  /* 0x0000334004047816 */ /* 0x001fc60000000001 */
[----:B------:R-:W2:Y:S01]  /*36b40*/  LDL.LU R16, [R1+0x13f0] ;  /* 0x0013f00001107983 */ /* 0x000ea20000300800 */
[----:B---3--:R-:W-:Y:S02]  /*36b50*/  PRMT R8, R9, 0x3340, R8 ;  /* 0x0000334009087816 */ /* 0x008fe40000000008 */
[----:B-1----:R-:W-:-:S04]  /*36b60*/  PRMT R9, R6, 0x3340, R5 ;  /* 0x0000334006097816 */ /* 0x002fc80000000005 */
[----:B------:R-:W-:Y:S02]  /*36b70*/  PRMT R3, R9, 0x5410, R0 ;  /* 0x0000541009037816 */ /* 0x000fe40000000000 */
[----:B------:R-:W-:Y:S02]  /*36b80*/  PRMT R0, R12, 0x5410, R2 ;  /* 0x000054100c007816 */ /* 0x000fe40000000002 */
[----:B------:R-:W3:Y:S01]  /*36b90*/  LDL.LU R12, [R1+0x14] ;  /* 0x00001400010c7983 */ /* 0x000ee20000300800 */
[----:B------:R-:W-:-:S03]  /*36ba0*/  PRMT R2, R13, 0x5410, R4 ;  /* 0x000054100d027816 */ /* 0x000fc60000000004 */
[----:B------:R-:W-:Y:S04]  /*36bb0*/  STL [R1+0x210], R3 ;  /* 0x0002100301007387 */ /* 0x000fe80000100800 */
[----:B------:R0:W-:Y:S04]  /*36bc0*/  STL [R1+0x20c], R0 ;  /* 0x00020c0001007387 */ /* 0x0001e80000100800 */
[----:B------:R-:W3:Y:S01]  /*36bd0*/  LDL.LU R4, [R1+0x18] ;  /* 0x0000180001047983 */ /* 0x000ee20000300800 */
[----:B------:R-:W-:Y:S02]  /*36be0*/  LOP3.LUT R11, R19, 0xffff, RZ, 0xc0, !PT ;  /* 0x0000ffff130b7812 */ /* 0x000fe400078ec0ff */
[----:B0-----:R-:W-:Y:S01]  /*36bf0*/  PRMT R0, R14, 0x5410, R8 ;  /* 0x000054100e007816 */ /* 0x001fe20000000008 */
[----:B------:R0:W-:Y:S01]  /*36c00*/  STL [R1+0x248], R2 ;  /* 0x0002480201007387 */ /* 0x0001e20000100800 */
[----:B----4-:R-:W-:-:S02]  /*36c10*/  LOP3.LUT R3, R21, 0xffff, RZ, 0xc0, !PT ;  /* 0x0000ffff15037812 */ /* 0x010fc400078ec0ff */
[----:B------:R-:W-:Y:S01]  /*36c20*/  LOP3.LUT R14, R29, 0xffff, RZ, 0xc0, !PT ;  /* 0x0000ffff1d0e7812 */ /* 0x000fe200078ec0ff */
[----:B------:R1:W-:Y:S01]  /*36c30*/  STL [R1+0x244], R0 ;  /* 0x0002440001007387 */ /* 0x0003e20000100800 */
[----:B------:R-:W-:-:S03]  /*36c40*/  LOP3.LUT R29, R27, 0xffff, RZ, 0xc0, !PT ;  /* 0x0000ffff1b1d7812 */ /* 0x000fc600078ec0ff */
[----:B------:R-:W4:Y:S01]  /*36c50*/  LDL.LU R20, [R1+0x40c] ;  /* 0x00040c0001147983 */ /* 0x000f220000300800 */
[----:B------:R-:W-:-:S03]  /*36c60*/  LOP3.LUT R8, R18, 0xffff, RZ, 0xc0, !PT ;  /* 0x0000ffff12087812 */ /* 0x000fc600078ec0ff */
[----:B------:R-:W-:Y:S04]  /*36c70*/  STL [R1+0xc8], R11 ;  /* 0x0000c80b01007387 */ /* 0x000fe80000100800 */
[----:B------:R-:W4:Y:S04]  /*36c80*/  LDL.LU R19, [R1+0x408] ;  /* 0x0004080001137983 */ /* 0x000f280000300800 */
[----:B------:R-:W-:Y:S04]  /*36c90*/  STL [R1+0x108], R3 ;  /* 0x0001080301007387 */ /* 0x000fe80000100800 */
[----:B------:R-:W4:Y:S04]  /*36ca0*/  LDL.LU R18, [R1+0x3a4] ;  /* 0x0003a40001127983 */ /* 0x000f280000300800 */
[----:B------:R1:W-:Y:S04]  /*36cb0*/  STL [R1+0xbc], R14 ;  /* 0x0000bc0e01007387 */ /* 0x0003e80000100800 */
[----:B------:R-:W-:Y:S01]  /*36cc0*/  STL [R1+0xc0], R29 ;  /* 0x0000c01d01007387 */ /* 0x000fe20000100800 */
[----:B0-----:R-:W-:-:S03]  /*36cd0*/  LOP3.LUT R2, R15, 0xffff, RZ, 0xc0, !PT ;  /* 0x0000ffff0f027812 */ /* 0x001fc600078ec0ff */
[----:B------:R-:W4:Y:S01]  /*36ce0*/  LDL.LU R22, [R1+0x3a0] ;  /* 0x0003a00001167983 */ /* 0x000f220000300800 */
[----:B------:R-:W-:Y:S02]  /*36cf0*/  PRMT R15, R11, 0x3340, R29 ;  /* 0x000033400b0f7816 */ /* 0x000fe4000000001d */
[----:B--2---:R-:W-:Y:S02]  /*36d00*/  LOP3.LUT R10, R28, 0xffff, RZ, 0xc0, !PT ;  /* 0x0000ffff1c0a7812 */ /* 0x004fe400078ec0ff */
[----:B------:R-:W-:-:S03]  /*36d10*/  LOP3.LUT R24, R24, 0xffff, RZ, 0xc0, !PT ;  /* 0x0000ffff18187812 */ /* 0x000fc600078ec0ff */
[----:B------:R-:W-:Y:S01]  /*36d20*/  STL [R1+0xe8], R10 ;  /* 0x0000e80a01007387 */ /* 0x000fe20000100800 */
[----:B------:R-:W-:-:S03]  /*36d30*/  LOP3.LUT R9, R26, 0xffff, RZ, 0xc0, !PT ;  /* 0x0000ffff1a097812 */ /* 0x000fc600078ec0ff */
[----:B------:R-:W-:Y:S04]  /*36d40*/  STL [R1+0xb0], R24 ;  /* 0x0000b01801007387 */ /* 0x000fe80000100800 */
[----:B------:R-:W2:Y:S04]  /*36d50*/  LDL.LU R21, [R1+0x11c] ;  /* 0x00011c0001157983 */ /* 0x000ea80000300800 */
[----:B------:R-:W2:Y:S04]  /*36d60*/  LDL.LU R27, [R1+0x118] ;  /* 0x00011800011b7983 */ /* 0x000ea80000300800 */
[----:B------:R-:W2:Y:S01]  /*36d70*/  LDL.LU R26, [R1+0x6c] ;  /* 0x00006c00011a7983 */ /* 0x000ea20000300800 */
[----:B-1----:R-:W-:-:S03]  /*36d80*/  LOP3.LUT R0, R16, 0xffff, RZ, 0xc0, !PT ;  /* 0x0000ffff10007812 */ /* 0x002fc600078ec0ff */
[----:B------:R-:W2:Y:S01]  /*36d90*/  LDL.LU R28, [R1+0x68] ;  /* 0x00006800011c7983 */ /* 0x000ea20000300800 */
[----:B------:R-:W-:-:S03]  /*36da0*/  PRMT R13, R8, 0x3340, R9 ;  /* 0x00003340080d7816 */ /* 0x000fc60000000009 */
[----:B------:R0:W-:Y:S01]  /*36db0*/  STL [R1+0x60], R0 ;  /* 0x0000600001007387 */ /* 0x0001e20000100800 */
[----:B------:R-:W-:-:S03]  /*36dc0*/  PRMT R14, R14, 0x3340, R24 ;  /* 0x000033400e0e7816 */ /* 0x000fc60000000018 */
[----:B------:R1:W-:Y:S01]  /*36dd0*/  STL [R1+0x64], R2 ;  /* 0x0000640201007387 */ /* 0x0003e20000100800 */
[----:B------:R-:W-:Y:S02]  /*36de0*/  PRMT R16, R3, 0x3340, R10 ;  /* 0x0000334003107816 */ /* 0x000fe4000000000a */
[----:B0-----:R-:W-:-:S04]  /*36df0*/  PRMT R0, R0, 0x3340, R1 ;  /* 0x0000334000007816 */ /* 0x001fc80000000001 */
[----:B------:R-:W-:Y:S02]  /*36e00*/  PRMT R3, R13, 0x5410, R0 ;  /* 0x000054100d037816 */ /* 0x000fe40000000000 */
[----:B---3--:R-:W-:Y:S02]  /*36e10*/  LOP3.LUT R12, R12, 0xffff, RZ, 0xc0, !PT ;  /* 0x0000ffff0c0c7812 */ /* 0x008fe400078ec0ff */
[----:B------:R-:W-:-:S05]  /*36e20*/  LOP3.LUT R4, R4, 0xffff, RZ, 0xc0, !PT ;  /* 0x0000ffff04047812 */ /* 0x000fca00078ec0ff */
[----:B------:R0:W-:Y:S04]  /*36e30*/  STL [R1+0xcc], R4 ;  /* 0x0000cc0401007387 */ /* 0x0001e80000100800 */
[----:B------:R3:W-:Y:S04]  /*36e40*/  STL [R1+0xd4], R12 ;  /* 0x0000d40c01007387 */ /* 0x0007e80000100800 */
[----:B------:R-:W2:Y:S04]  /*36e50*/  LDL.LU R24, [R1+0x13ec] ;  /* 0x0013ec0001187983 */ /* 0x000ea80000300800 */
[----:B------:R-:W2:Y:S04]  /*36e60*/  LDL.LU R29, [R1+0x20] ;  /* 0x00002000011d7983 */ /* 0x000ea80000300800 */
[----:B------:R-:W2:Y:S01]  /*36e70*/  LDL.LU R0, [R1+0x1c] ;  /* 0x00001c0001007983 */ /* 0x000ea20000300800 */
[----:B-1----:R-:W-:-:S02]  /*36e80*/  PRMT R2, R2, 0x3340, R1 ;  /* 0x0000334002027816 */ /* 0x002fc40000000001 */
[--C-:B0-----:R-:W-:Y:S02]  /*36e90*/  PRMT R4, R4, 0x3340, R1.reuse ;  /* 0x0000334004047816 */ /* 0x101fe40000000001 */
[----:B---3--:R-:W-:Y:S01]  /*36ea0*/  PRMT R12, R12, 0x3340, R1 ;  /* 0x000033400c0c7816 */ /* 0x008fe20000000001 */
[----:B------:R0:W-:Y:S01]  /*36eb0*/  STL [R1+0x200], R3 ;  /* 0x0002000301007387 */ /* 0x0001e20000100800 */
[----:B------:R-:W-:Y:S02]  /*36ec0*/  PRMT R10, R14, 0x5410, R2 ;  /* 0x000054100e0a7816 */ /* 0x000fe40000000002 */
[----:B------:R-:W-:Y:S02]  /*36ed0*/  PRMT R2, R16, 0x5410, R12 ;  /* 0x0000541010027816 */ /* 0x000fe4000000000c */
[----:B----4-:R-:W-:Y:S01]  /*36ee0*/  LOP3.LUT R11, R20, 0xffff, RZ, 0xc0, !PT ;  /* 0x0000ffff140b7812 */ /* 0x010fe200078ec0ff */
[----:B------:R-:W-:Y:S01]  /*36ef0*/  STL [R1+0x1f8], R10 ;  /* 0x0001f80a01007387 */ /* 0x000fe20000100800 */
[----:B0-----:R-:W-:-:S02]  /*36f00*/  PRMT R3, R15, 0x5410, R4 ;  /* 0x000054100f037816 */ /* 0x001fc40000000004 */
[----:B------:R-:W-:-:S03]  /*36f10*/  LOP3.LUT R13, R18, 0xffff, RZ, 0xc0, !PT ;  /* 0x0000ffff120d7812 */ /* 0x000fc600078ec0ff */
[----:B------:R0:W-:Y:S01]  /*36f20*/  STL [R1+0x240], R3 ;  /* 0x0002400301007387 */ /* 0x0001e20000100800 */
[----:B------:R-:W-:-:S03]  /*36f30*/  LOP3.LUT R14, R22, 0xffff, RZ, 0xc0, !PT ;  /* 0x0000ffff160e7812 */ /* 0x000fc600078ec0ff */
[----:B------:R1:W-:Y:S04]  /*36f40*/  STL [R1+0x23c], R2 ;  /* 0x00023c0201007387 */ /* 0x0003e80000100800 */
[----:B------:R-:W3:Y:S01]  /*36f50*/  LDL.LU R20, [R1+0x414] ;  /* 0x0004140001147983 */ /* 0x000ee20000300800 */
[----:B0-----:R-:W-:-:S03]  /*36f60*/  LOP3.LUT R3, R19, 0xffff, RZ, 0xc0, !PT ;  /* 0x0000ffff13037812 */ /* 0x001fc600078ec0ff */
[----:B------:R-:W-:Y:S04]  /*36f70*/  STL [R1+0xe4], R11 ;  /* 0x0000e40b01007387 */ /* 0x000fe80000100800 */
[----:B------:R-:W4:Y:S04]  /*36f80*/  LDL.LU R19, [R1+0x410] ;  /* 0x0004100001137983 */ /* 0x000f280000300800 */
[----:B------:R0:W-:Y:S04]  /*36f90*/  STL [R1+0x18], R13 ;  /* 0x0000180d01007387 */ /* 0x0001e80000100800 */
[----:B------:R-:W-:Y:S04]  /*36fa0*/  STL [R1+0x134], R3 ;  /* 0x0001340301007387 */ /* 0x000fe80000100800 */
[----:B------:R-:W4:Y:S04]  /*36fb0*/  LDL.LU R18, [R1+0x394] ;  /* 0x0003940001127983 */ /* 0x000f280000300800 */
[----:B------:R0:W-:Y:S01]  /*36fc0*/  STL [R1+0xd8], R14 ;  /* 0x0000d80e01007387 */ /* 0x0001e20000100800 */
[----:B-1----:R-:W-:-:S02]  /*36fd0*/  LOP3.LUT R2, R23, 0xffff, RZ, 0xc0, !PT ;  /* 0x0000ffff17027812 */ /* 0x002fc400078ec0ff */
[----:B--2---:R-:W-:Y:S02]  /*36fe0*/  LOP3.LUT R15, R21, 0xffff, RZ, 0xc0, !PT ;  /* 0x0000ffff150f7812 */ /* 0x004fe400078ec0ff */
[----:B------:R-:W-:Y:S02]  /*36ff0*/  LOP3.LUT R10, R27, 0xffff, RZ, 0xc0, !PT ;  /* 0x0000ffff1b0a7812 */ /* 0x000fe400078ec0ff */
[----:B------:R-:W-:Y:S01]  /*37000*/  LOP3.LUT R26, R26, 0xffff, RZ, 0xc0, !PT ;  /* 0x0000ffff1a1a7812 */ /* 0x000fe200078ec0ff */
[----:B------:R-:W-:Y:S01]  /*37010*/  STL [R1+0xe0], R15 ;  /* 0x0000e00f01007387 */ /* 0x000fe20000100800 */
[----:B------:R-:W-:-:S03]  /*37020*/  LOP3.LUT R16, R28, 0xffff, RZ, 0xc0, !PT ;  /* 0x0000ffff1c107812 */ /* 0x000fc600078ec0ff */
[----:B------:R-:W-:Y:S04]  /*37030*/  STL [R1+0x14], R26 ;  /* 0x0000141a01007387 */ /* 0x000fe80000100800 */
[----:B------:R-:W2:Y:S01]  /*37040*/  LDL.LU R22, [R1+0x390] ;  /* 0x0003900001167983 */ /* 0x000ea20000300800 */
[----:B0-----:R-:W-:-:S03]  /*37050*/  PRMT R13, R13, 0x3340, R26 ;  /* 0x000033400d0d7816 */ /* 0x001fc6000000001a */
[----:B------:R-:W-:Y:S04]  /*37060*/  STL [R1+0x11c], R10 ;  /* 0x00011c0a01007387 */ /* 0x000fe80000100800 */
[----:B------:R0:W-:Y:S01]  /*37070*/  STL [R1+0x6c], R16 ;  /* 0x00006c1001007387 */ /* 0x0001e20000100800 */
[----:B------:R-:W-:-:S03]  /*37080*/  PRMT R14, R14, 0x3340, R16 ;  /* 0x000033400e0e7816 */ /* 0x000fc60000000010 */
[----:B------:R-:W2:Y:S04]  /*37090*/  LDL.LU R27, [R1+0x124] ;  /* 0x00012400011b7983 */ /* 0x000ea80000300800 */
[----:B------:R-:W2:Y:S01]  /*370a0*/  LDL.LU R28, [R1+0x120] ;  /* 0x00012000011c7983 */ /* 0x000ea20000300800 */
[----:B0-----:R-:W-:-:S03]  /*370b0*/  PRMT R16, R3, 0x3340, R10 ;  /* 0x0000334003107816 */ /* 0x001fc6000000000a */
[----:B------:R-:W2:Y:S01]  /*370c0*/  LDL.LU R21, [R1+0x84] ;  /* 0x0000840001157983 */ /* 0x000ea20000300800 */
[----:B------:R-:W-:Y:S02]  /*370d0*/  PRMT R15, R11, 0x3340, R15 ;  /* 0x000033400b0f7816 */ /* 0x000fe4000000000f */
[----:B------:R-:W-:Y:S02]  /*370e0*/  LOP3.LUT R24, R24, 0xffff, RZ, 0xc0, !PT ;  /* 0x0000ffff18187812 */ /* 0x000fe400078ec0ff */
[----:B------:R-:W-:Y:S02]  /*370f0*/  LOP3.LUT R4, R29, 0xffff, RZ, 0xc0, !PT ;  /* 0x0000ffff1d047812 */ /* 0x000fe400078ec0ff */
[----:B------:R-:W2:Y:S01]  /*37100*/  LDL.LU R29, [R1+0x80] ;  /* 0x00008000011d7983 */ /* 0x000ea20000300800 */
[----:B------:R-:W-:Y:S02]  /*37110*/  LOP3.LUT R12, R0, 0xffff, RZ, 0xc0, !PT ;  /* 0x0000ffff000c7812 */ /* 0x000fe400078ec0ff */
[--C-:B------:R-:W-:Y:S01]  /*37120*/  PRMT R0, R24, 0x3340, R1.reuse ;  /* 0x0000334018007816 */ /* 0x100fe20000000001 */
[----:B------:R-:W-:Y:S03]  /*37130*/  STL [R1+0x68], R2 ;  /* 0x0000680201007387 */ /* 0x000fe60000100800 */
[----:B------:R-:W-:Y:S01]  /*37140*/  PRMT R3, R13, 0x5410, R0 ;  /* 0x000054100d037816 */ /* 0x000fe20000000000 */
[----:B------:R0:W-:Y:S04]  /*37150*/  STL [R1+0xec], R4 ;  /* 0x0000ec0401007387 */ /* 0x0001e80000100800 */
[----:B------:R-:W-:Y:S04]  /*37160*/  STL [R1+0xfc], R12 ;  /* 0x0000fc0c01007387 */ /* 0x000fe80000100800 */
[----:B------:R-:W2:Y:S01]  /*37170*/  LDL.LU R26, [R1+0x13e8] ;  /* 0x0013e800011a7983 */ /* 0x000ea20000300800 */
[----:B0-----:R-:W-:-:S03]  /*37180*/  PRMT R4, R4, 0x3340, R1 ;  /* 0x0000334004047816 */ /* 0x001fc60000000001 */
[----:B------:R-:W2:Y:S04]  /*37190*/  LDL.LU R0, [R1+0x24] ;  /* 0x0000240001007983 */ /* 0x000ea80000300800 */
[----:B------:R0:W-:Y:S02]  /*371a0*/  STL [R1+0x1e8], R3 ;  /* 0x0001e80301007387 */ /* 0x0001e40000100800 */
[----:B0-----:R-:W-:Y:S02]  /*371b0*/  PRMT R3, R15, 0x5410, R4 ;  /* 0x000054100f037816 */ /* 0x001fe40000000004 */
[----:B------:R-:W2:Y:S01]  /*371c0*/  LDL.LU R4, [R1+0x28] ;  /* 0x0000280001047983 */ /* 0x000ea20000300800 */
[--C-:B------:R-:W-:Y:S02]  /*371d0*/  PRMT R2, R2, 0x3340, R1.reuse ;  /* 0x0000334002027816 */ /* 0x100fe40000000001 */
[----:B------:R-:W-:-:S02]  /*371e0*/  PRMT R12, R12, 0x3340, R1 ;  /* 0x000033400c0c7816 */ /* 0x000fc40000000001 */
[----:B------:R-:W-:Y:S02]  /*371f0*/  PRMT R2, R14, 0x5410, R2 ;  /* 0x000054100e027816 */ /* 0x000fe40000000002 */
[----:B---3--:R-:W-:-:S03]  /*37200*/  LOP3.LUT R15, R20, 0xffff, RZ, 0xc0, !PT ;  /* 0x0000ffff140f7812 */ /* 0x008fc600078ec0ff */
[----:B------:R0:W-:Y:S04]  /*37210*/  STL [R1+0x1e4], R2 ;  /* 0x0001e40201007387 */ /* 0x0001e80000100800 */
[----:B------:R1:W-:Y:S01]  /*37220*/  STL [R1+0x230], R3 ;  /* 0x0002300301007387 */ /* 0x0003e20000100800 */
[----:B----4-:R-:W-:Y:S02]  /*37230*/  LOP3.LUT R13, R18, 0xffff, RZ, 0xc0, !PT ;  /* 0x0000ffff120d7812 */ /* 0x010fe400078ec0ff */
[----:B0-----:R-:W-:Y:S02]  /*37240*/  PRMT R2, R16, 0x5410, R12 ;  /* 0x0000541010027816 */ /* 0x001fe4000000000c */
[----:B------:R-:W-:-:S03]  /*37250*/  LOP3.LUT R16, R19, 0xffff, RZ, 0xc0, !PT ;  /* 0x0000ffff13107812 */ /* 0x000fc600078ec0ff */
[----:B------:R0:W-:Y:S04]  /*37260*/  STL [R1+0x22c], R2 ;  /* 0x00022c0201007387 */ /* 0x0001e80000100800 */
[----:B------:R-:W3:Y:S04]  /*37270*/  LDL.LU R10, [R1+0x3e4] ;  /* 0x0003e400010a7983 */ /* 0x000ee80000300800 */
[----:B------:R-:W-:Y:S04]  /*37280*/  STL [R1+0x118], R15 ;  /* 0x0001180f01007387 */ /* 0x000fe80000100800 */
[----:B-1----:R-:W4:Y:S04]  /*37290*/  LDL.LU R3, [R1+0x3e0] ;  /* 0x0003e00001037983 */ /* 0x002f280000300800 */
[----:B------:R1:W-:Y:S04]  /*372a0*/  STL [R1+0xd0], R13 ;  /* 0x0000d00d01007387 */ /* 0x0003e80000100800 */
[----:B------:R1:W-:Y:S04]  /*372b0*/  STL [R1+0x14c], R16 ;  /* 0x00014c1001007387 */ /* 0x0003e80000100800 */
[----:B------:R-:W3:Y:S04]  /*372c0*/  LDL.LU R19, [R1+0x384] ;  /* 0x0003840001137983 */ /* 0x000ee80000300800 */
[----:B------:R-:W4:Y:S01]  /*372d0*/  LDL.LU R18, [R1+0x380] ;  /* 0x0003800001127983 */ /* 0x000f220000300800 */
[----:B0-----:R-:W-:-:S02]  /*372e0*/  LOP3.LUT R2, R25, 0xffff, RZ, 0xc0, !PT ;  /* 0x0000ffff19027812 */ /* 0x001fc400078ec0ff */
[----:B--2---:R-:W-:-:S05]  /*372f0*/  LOP3.LUT R14, R22, 0xffff, RZ, 0xc0, !PT ;  /* 0x0000ffff160e7812 */ /* 0x004fca00078ec0ff */
[----:B------:R0:W-:Y:S01]  /*37300*/  STL [R1+0xf8], R14 ;  /* 0x0000f80e01007387 */ /* 0x0001e20000100800 */
[----:B------:R-:W-:Y:S02]  /*37310*/  LOP3.LUT R27, R27, 0xffff, RZ, 0xc0, !PT ;  /* 0x0000ffff1b1b7812 */ /* 0x000fe400078ec0ff */
[----:B------:R-:W-:-:S03]  /*37320*/  LOP3.LUT R28, R28, 0xffff, RZ, 0xc0, !PT ;  /* 0x0000ffff1c1c7812 */ /* 0x000fc600078ec0ff */
[----:B------:R-:W-:Y:S01]  /*37330*/  STL [R1+0x10c], R27 ;  /* 0x00010c1b01007387 */ /* 0x000fe20000100800 */
[----:B------:R-:W-:-:S03]  /*37340*/  LOP3.LUT R23, R21, 0xffff, RZ, 0xc0, !PT ;  /* 0x0000ffff15177812 */ /* 0x000fc600078ec0ff */
[----:B------:R-:W2:Y:S04]  /*37350*/  LDL.LU R20, [R1+0x12c] ;  /* 0x00012c0001147983 */ /* 0x000ea80000300800 */
[----:B------:R-:W-:Y:S01]  /*37360*/  STL [R1+0x13c], R28 ;  /* 0x00013c1c01007387 */ /* 0x000fe20000100800 */
[----:B-1----:R-:W-:Y:S02]  /*37370*/  PRMT R13, R13, 0x3340, R23 ;  /* 0x000033400d0d7816 */ /* 0x002fe40000000017 */
[----:B------:R-:W-:Y:S02]  /*37380*/  PRMT R15, R15, 0x3340, R27 ;  /* 0x000033400f0f7816 */ /* 0x000fe4000000001b */
[----:B------:R-:W-:Y:S02]  /*37390*/  PRMT R16, R16, 0x3340, R28 ;  /* 0x0000334010107816 */ /* 0x000fe4000000001c */
[----:B------:R-:W-:-:S05]  /*373a0*/  LOP3.LUT R11, R29, 0xffff, RZ, 0xc0, !PT ;  /* 0x0000ffff1d0b7812 */ /* 0x000fca00078ec0ff */
[----:B------:R1:W-:Y:S04]  /*373b0*/  STL [R1+0x84], R11 ;  /* 0x0000840b01007387 */ /* 0x0003e80000100800 */
[----:B------:R-:W2:Y:S04]  /*373c0*/  LDL.LU R29, [R1+0x128] ;  /* 0x00012800011d7983 */ /* 0x000ea80000300800 */
[----:B------:R-:W2:Y:S01]  /*373d0*/  LDL.LU R22, [R1+0x8c] ;  /* 0x00008c0001167983 */ /* 0x000ea20000300800 */
[----:B------:R-:W-:-:S03]  /*373e0*/  LOP3.LUT R26, R26, 0xffff, RZ, 0xc0, !PT ;  /* 0x0000ffff1a1a7812 */ /* 0x000fc600078ec0ff */
[----:B------:R-:W2:Y:S01]  /*373f0*/  LDL.LU R21, [R1+0x88] ;  /* 0x0000880001157983 */ /* 0x000ea20000300800 */
[----:B------:R-:W-:Y:S02]  /*37400*/  LOP3.LUT R12, R0, 0xffff, RZ, 0xc0, !PT ;  /* 0x0000ffff000c7812 */ /* 0x000fe400078ec0ff */
[----:B------:R-:W-:Y:S01]  /*37410*/  PRMT R0, R26, 0x3340, R1 ;  /* 0x000033401a007816 */ /* 0x000fe20000000001 */
[----:B------:R-:W-:Y:S01]  /*37420*/  STL [R1+0x80], R2 ;  /* 0x0000800201007387 */ /* 0x000fe20000100800 */
[----:B0-----:R-:W-:Y:S02]  /*37430*/  PRMT R14, R14, 0x3340, R11 ;  /* 0x000033400e0e7816 */ /* 0x001fe4000000000b */
[----:B------:R-:W-:Y:S02]  /*37440*/  PRMT R13, R13, 0x5410, R0 ;  /* 0x000054100d0d7816 */ /* 0x000fe40000000000 */
[----:B------:R-:W-:-:S05]  /*37450*/  LOP3.LUT R4, R4, 0xffff, RZ, 0xc0, !PT ;  /* 0x0000ffff04047812 */ /* 0x000fca00078ec0ff */
[----:B------:R0:W-:Y:S04]  /*37460*/  STL [R1+0x120], R4 ;  /* 0x0001200401007387 */ /* 0x0001e80000100800 */
[----:B------:R-:W-:Y:S04]  /*37470*/  STL [R1+0x130], R12 ;  /* 0x0001300c01007387 */ /* 0x000fe80000100800 */
[----:B-1----:R-:W2:Y:S01]  /*37480*/  LDL.LU R11, [R1+0x13e4] ;  /* 0x0013e400010b7983 */ /* 0x002ea20000300800 */
[----:B0-----:R-:W-:-:S03]  /*37490*/  PRMT R4, R4, 0x3340, R1 ;  /* 0x0000334004047816 */ /* 0x001fc60000000001 */
[----:B------:R-:W2:Y:S04]  /*374a0*/  LDL.LU R27, [R1+0x13e0] ;  /* 0x0013e000011b7983 */ /* 0x000ea80000300800 */
[----:B------:R-:W2:Y:S04]  /*374b0*/  LDL.LU R28, [R1+0x13dc] ;  /* 0x0013dc00011c7983 */ /* 0x000ea80000300800 */
[----:B------:R-:W2:Y:S04]  /*374c0*/  LDL.LU R0, [R1+0x34] ;  /* 0x0000340001007983 */ /* 0x000ea80000300800 */
[----:B------:R0:W-:Y:S02]  /*374d0*/  STL [R1+0x1d4], R13 ;  /* 0x0001d40d01007387 */ /* 0x0001e40000100800 */
[----:B0-----:R-:W-:-:S02]  /*374e0*/  PRMT R13, R15, 0x5410, R4 ;  /* 0x000054100f0d7816 */ /* 0x001fc40000000004 */
[----:B------:R-:W2:Y:S01]  /*374f0*/  LDL.LU R4, [R1+0x38] ;  /* 0x0000380001047983 */ /* 0x000ea20000300800 */
[--C-:B------:R-:W-:Y:S02]  /*37500*/  PRMT R2, R2, 0x3340, R1.reuse ;  /* 0x0000334002027816 */ /* 0x100fe40000000001 */
[----:B------:R-:W-:Y:S02]  /*37510*/  PRMT R12, R12, 0x3340, R1 ;  /* 0x000033400c0c7816 */ /* 0x000fe40000000001 */
[----:B------:R-:W-:Y:S02]  /*37520*/  PRMT R2, R14, 0x5410, R2 ;  /* 0x000054100e027816 */ /* 0x000fe40000000002 */
[----:B---3--:R-:W-:-:S03]  /*37530*/  LOP3.LUT R15, R10, 0xffff, RZ, 0xc0, !PT ;  /* 0x0000ffff0a0f7812 */ /* 0x008fc600078ec0ff */
[----:B------:R0:W-:Y:S04]  /*37540*/  STL [R1+0x1d0], R2 ;  /* 0x0001d00201007387 */ /* 0x0001e80000100800 */
[----:B------:R1:W-:Y:S01]  /*37550*/  STL [R1+0x220], R13 ;  /* 0x0002200d01007387 */ /* 0x0003e20000100800 */
[----:B----4-:R-:W-:Y:S02]  /*37560*/  LOP3.LUT R14, R18, 0xffff, RZ, 0xc0, !PT ;  /* 0x0000ffff120e7812 */ /* 0x010fe400078ec0ff */
[----:B0-----:R-:W-:Y:S02]  /*37570*/  PRMT R2, R16, 0x5410, R12 ;  /* 0x0000541010027816 */ /* 0x001fe4000000000c */
[----:B------:R-:W-:Y:S02]  /*37580*/  LOP3.LUT R16, R3, 0xffff, RZ, 0xc0, !PT ;  /* 0x0000ffff03107812 */ /* 0x000fe400078ec0ff */
[----:B-1----:R-:W-:Y:S01]  /*37590*/  LOP3.LUT R13, R19, 0xffff, RZ, 0xc0, !PT ;  /* 0x0000ffff130d7812 */ /* 0x002fe200078ec0ff */
[----:B------:R-:W-:Y:S04]  /*375a0*/  STL [R1+0x218], R2 ;  /* 0x0002180201007387 */ /* 0x000fe80000100800 */
[----:B------:R0:W-:Y:S04]  /*375b0*/  STL [R1+0x138], R15 ;  /* 0x0001380f01007387 */ /* 0x0001e80000100800 */
[----:B------:R-:W3:Y:S04]  /*375c0*/  LDL.LU R19, [R1+0x3e8] ;  /* 0x0003e80001137983 */ /* 0x000ee80000300800 */
[----:B------:R1:W-:Y:S04]  /*375d0*/  STL [R1+0x28], R13 ;  /* 0x0000280d01007387 */ /* 0x0003e80000100800 */
[----:B------:R-:W-:Y:S04]  /*375e0*/  STL [R1+0x164], R16 ;  /* 0x0001641001007387 */ /* 0x000fe80000100800 */
[----:B------:R4:W-:Y:S04]  /*375f0*/  STL [R1+0x124], R14 ;  /* 0x0001240e01007387 */ /* 0x0009e80000100800 */
[----:B------:R-:W3:Y:S01]  /*37600*/  LDL.LU R18, [R1+0x374] ;  /* 0x0003740001127983 */ /* 0x000ee20000300800 */
[----:B--2---:R-:W-:-:S05]  /*37610*/  LOP3.LUT R3, R20, 0xffff, RZ, 0xc0, !PT ;  /* 0x0000ffff14037812 */ /* 0x004fca00078ec0ff */
[----:B------:R-:W-:Y:S01]  /*37620*/  STL [R1+0x12c], R3 ;  /* 0x00012c0301007387 */ /* 0x000fe20000100800 */
[----:B0-----:R-:W-:Y:S02]  /*37630*/  PRMT R15, R15, 0x3340, R3 ;  /* 0x000033400f0f7816 */ /* 0x001fe40000000003 */
[----:B------:R-:W-:Y:S02]  /*37640*/  LOP3.LUT R29, R29, 0xffff, RZ, 0xc0, !PT ;  /* 0x0000ffff1d1d7812 */ /* 0x000fe400078ec0ff */
[----:B------:R-:W-:Y:S02]  /*37650*/  LOP3.LUT R25, R22, 0xffff, RZ, 0xc0, !PT ;  /* 0x0000ffff16197812 */ /* 0x000fe400078ec0ff */
[----:B------:R-:W2:Y:S01]  /*37660*/  LDL.LU R22, [R1+0x104] ;  /* 0x0001040001167983 */ /* 0x000ea20000300800 */
[----:B------:R-:W-:-:S03]  /*37670*/  LOP3.LUT R10, R21, 0xffff, RZ, 0xc0, !PT ;  /* 0x0000ffff150a7812 */ /* 0x000fc600078ec0ff */
[----:B------:R-:W-:Y:S01]  /*37680*/  STL [R1+0x158], R29 ;  /* 0x0001581d01007387 */ /* 0x000fe20000100800 */
[----:B-1----:R-:W-:-:S03]  /*37690*/  PRMT R13, R13, 0x3340, R25 ;  /* 0x000033400d0d7816 */ /* 0x002fc60000000019 */
[----:B------:R-:W-:Y:S04]  /*376a0*/  STL [R1+0x114], R10 ;  /* 0x0001140a01007387 */ /* 0x000fe80000100800 */
[----:B------:R-:W2:Y:S04]  /*376b0*/  LDL.LU R21, [R1+0x100] ;  /* 0x0001000001157983 */ /* 0x000ea80000300800 */
[----:B------:R-:W2:Y:S01]  /*376c0*/  LDL.LU R20, [R1+0xa0] ;  /* 0x0000a00001147983 */ /* 0x000ea20000300800 */
[----:B----4-:R-:W-:Y:S02]  /*376d0*/  PRMT R14, R14, 0x3340, R10 ;  /* 0x000033400e0e7816 */ /* 0x010fe4000000000a */
[----:B------:R-:W-:-:S02]  /*376e0*/  PRMT R16, R16, 0x3340, R29 ;  /* 0x0000334010107816 */ /* 0x000fc4000000001d */
[----:B------:R-:W-:Y:S02]  /*376f0*/  LOP3.LUT R2, R27, 0xffff, RZ, 0xc0, !PT ;  /* 0x0000ffff1b027812 */ /* 0x000fe400078ec0ff */
[----:B------:R-:W4:Y:S01]  /*37700*/  LDL.LU R27, [R1+0xa4] ;  /* 0x0000a400011b7983 */ /* 0x000f220000300800 */
[----:B------:R-:W-:Y:S02]  /*37710*/  LOP3.LUT R28, R28, 0xffff, RZ, 0xc0, !PT ;  /* 0x0000ffff1c1c7812 */ /* 0x000fe400078ec0ff */
[----:B------:R-:W-:Y:S01]  /*37720*/  LOP3.LUT R12, R0, 0xffff, RZ, 0xc0, !PT ;  /* 0x0000ffff000c7812 */ /* 0x000fe200078ec0ff */
[----:B------:R0:W-:Y:S01]  /*37730*/  STL [R1+0x110], R2 ;  /* 0x0001100201007387 */ /* 0x0001e20000100800 */
[----:B------:R-:W-:-:S04]  /*37740*/  PRMT R0, R28, 0x3340, R1 ;  /* 0x000033401c007816 */ /* 0x000fc80000000001 */
[----:B------:R-:W-:Y:S02]  /*37750*/  PRMT R0, R13, 0x5410, R0 ;  /* 0x000054100d007816 */ /* 0x000fe40000000000 */
[----:B------:R-:W-:-:S05]  /*37760*/  LOP3.LUT R4, R4, 0xffff, RZ, 0xc0, !PT ;  /* 0x0000ffff04047812 */ /* 0x000fca00078ec0ff */
[----:B------:R1:W-:Y:S01]  /*37770*/  STL [R1+0x140], R4 ;  /* 0x0001400401007387 */ /* 0x0003e20000100800 */
[----:B0-----:R-:W-:-:S03]  /*37780*/  PRMT R2, R2, 0x3340, R1 ;  /* 0x0000334002027816 */ /* 0x001fc60000000001 */
[----:B------:R-:W-:Y:S04]  /*37790*/  STL [R1+0x148], R12 ;  /* 0x0001480c01007387 */ /* 0x000fe80000100800 */
[----:B------:R-:W4:Y:S04]  /*377a0*/  LDL.LU R10, [R1+0x13d8] ;  /* 0x0013d800010a7983 */ /* 0x000f280000300800 */
[----:B------:R-:W4:Y:S04]  /*377b0*/  LDL.LU R3, [R1+0x13d4] ;  /* 0x0013d40001037983 */ /* 0x000f280000300800 */
[----:B------:R-:W4:Y:S01]  /*377c0*/  LDL.LU R29, [R1+0x13d0] ;  /* 0x0013d000011d7983 */ /* 0x000f220000300800 */
[----:B------:R-:W-:-:S03]  /*377d0*/  PRMT R2, R14, 0x5410, R2 ;  /* 0x000054100e027816 */ /* 0x000fc60000000002 */
[----:B------:R-:W4:Y:S04]  /*377e0*/  LDL.LU R13, [R1+0x3ec] ;  /* 0x0003ec00010d7983 */ /* 0x000f280000300800 */
[----:B------:R0:W-:Y:S01]  /*377f0*/  STL [R1+0x1c0], R0 ;  /* 0x0001c00001007387 */ /* 0x0001e20000100800 */
[----:B-1----:R-:W-:-:S03]  /*37800*/  PRMT R4, R4, 0x3340, R1 ;  /* 0x0000334004047816 */ /* 0x002fc60000000001 */
[----:B0-----:R-:W4:Y:S04]  /*37810*/  LDL.LU R0, [R1] ;  /* 0x0000000001007983 */ /* 0x001f280000300800 */
[----:B------:R-:W4:Y:S01]  /*37820*/  LDL.LU R14, [R1+0x370] ;  /* 0x00037000010e7983 */ /* 0x000f220000300800 */
[----:B------:R-:W-:-:S03]  /*37830*/  PRMT R15, R15, 0x5410, R4 ;  /* 0x000054100f0f7816 */ /* 0x000fc60000000004 */
[----:B------:R0:W-:Y:S04]  /*37840*/  STL [R1+0x1ac], R2 ;  /* 0x0001ac0201007387 */ /* 0x0001e80000100800 */
[----:B0-----:R-:W4:Y:S04]  /*37850*/  LDL.LU R2, [R1+0x3c] ;  /* 0x00003c0001027983 */ /* 0x001f280000300800 */
[----:B------:R-:W4:Y:S01]  /*37860*/  LDL.LU R4, [R1+0x40] ;  /* 0x0000400001047983 */ /* 0x000f220000300800 */
[----:B------:R-:W-:-:S03]  /*37870*/  PRMT R12, R12, 0x3340, R1 ;  /* 0x000033400c0c7816 */ /* 0x000fc60000000001 */
[----:B------:R0:W-:Y:S01]  /*37880*/  STL [R1+0x21c], R15 ;  /* 0x00021c0f01007387 */ /* 0x0001e20000100800 */
[----:B------:R-:W-:Y:S02]  /*37890*/  PRMT R12, R16, 0x5410, R12 ;  /* 0x00005410100c7816 */ /* 0x000fe4000000000c */
[----:B---3--:R-:W-:-:S03]  /*378a0*/  LOP3.LUT R16, R19, 0xffff, RZ, 0xc0, !PT ;  /* 0x0000ffff13107812 */ /* 0x008fc600078ec0ff */
[----:B------:R-:W-:Y:S04]  /*378b0*/  STL [R1+0x214], R12 ;  /* 0x0002140c01007387 */ /* 0x000fe80000100800 */
[----:B------:R-:W3:Y:S01]  /*378c0*/  LDL.LU R19, [R1+0xf4] ;  /* 0x0000f40001137983 */ /* 0x000ee20000300800 */
[----:B--2---:R-:W-:Y:S02]  /*378d0*/  LOP3.LUT R22, R22, 0xffff, RZ, 0xc0, !PT ;  /* 0x0000ffff16167812 */ /* 0x004fe400078ec0ff */
[----:B------:R-:W-:Y:S02]  /*378e0*/  LOP3.LUT R21, R21, 0xffff, RZ, 0xc0, !PT ;  /* 0x0000ffff15157812 */ /* 0x000fe400078ec0ff */
[----:B------:R-:W-:Y:S02]  /*378f0*/  LOP3.LUT R20, R20, 0xffff, RZ, 0xc0, !PT ;  /* 0x0000ffff14147812 */ /* 0x000fe400078ec0ff */
[----:B----4-:R-:W-:-:S02]  /*37900*/  LOP3.LUT R27, R27, 0xffff, RZ, 0xc0, !PT ;  /* 0x0000ffff1b1b7812 */ /* 0x010fc400078ec0ff */
[----:B0-----:R-:W-:Y:S02]  /*37910*/  LOP3.LUT R15, R13, 0xffff, RZ, 0xc0, !PT ;  /* 0x0000ffff0d0f7812 */ /* 0x001fe400078ec0ff */
[----:B------:R-:W-:-:S03]  /*37920*/  LOP3.LUT R13, R18, 0xffff, RZ, 0xc0, !PT ;  /* 0x0000ffff120d7812 */ /* 0x000fc600078ec0ff */
[----:B------:R-:W-:Y:S04]  /*37930*/  STL [R1+0x154], R15 ;  /* 0x0001540f01007387 */ /* 0x000fe80000100800 */
[----:B------:R-:W2:Y:S04]  /*37940*/  LDL.LU R18, [R1+0xf0] ;  /* 0x0000f00001127983 */ /* 0x000ea80000300800 */
[----:B------:R0:W-:Y:S01]  /*37950*/  STL [R1+0x38], R13 ;  /* 0x0000380d01007387 */ /* 0x0001e20000100800 */
[----:B------:R-:W-:Y:S02]  /*37960*/  LOP3.LUT R0, R0, 0xffff, RZ, 0xc0, !PT ;  /* 0x0000ffff00007812 */ /* 0x000fe400078ec0ff */
[----:B------:R-:W-:Y:S01]  /*37970*/  LOP3.LUT R14, R14, 0xffff, RZ, 0xc0, !PT ;  /* 0x0000ffff0e0e7812 */ /* 0x000fe200078ec0ff */
[----:B------:R-:W-:Y:S04]  /*37980*/  STL [R1+0x178], R16 ;  /* 0x0001781001007387 */ /* 0x000fe80000100800 */
[----:B------:R1:W-:Y:S01]  /*37990*/  STL [R1+0x144], R14 ;  /* 0x0001440e01007387 */ /* 0x0003e20000100800 */
[----:B------:R-:W-:-:S03]  /*379a0*/  LOP3.LUT R29, R29, 0xffff, RZ, 0xc0, !PT ;  /* 0x0000ffff1d1d7812 */ /* 0x000fc600078ec0ff */
[----:B------:R-:W-:Y:S01]  /*379b0*/  STL [R1+0x150], R22 ;  /* 0x0001501601007387 */ /* 0x000fe20000100800 */
[----:B0-----:R-:W-:-:S03]  /*379c0*/  PRMT R13, R13, 0x3340, R27 ;  /* 0x000033400d0d7816 */ /* 0x001fc6000000001b */
[----:B------:R-:W-:Y:S01]  /*379d0*/  STL [R1+0x170], R21 ;  /* 0x0001701501007387 */ /* 0x000fe20000100800 */
[----:B------:R-:W-:-:S03]  /*379e0*/  LOP3.LUT R12, R2, 0xffff, RZ, 0xc0, !PT ;  /* 0x0000ffff020c7812 */ /* 0x000fc600078ec0ff */
[----:B------:R-:W-:Y:S01]  /*379f0*/  STL [R1+0x104], R20 ;  /* 0x0001041401007387 */ /* 0x000fe20000100800 */
[----:B------:R-:W-:-:S03]  /*37a00*/  LOP3.LUT R4, R4, 0xffff, RZ, 0xc0, !PT ;  /* 0x0000ffff04047812 */ /* 0x000fc600078ec0ff */
[----:B------:R0:W-:Y:S01]  /*37a10*/  STL [R1+0x100], R0 ;  /* 0x0001000001007387 */ /* 0x0001e20000100800 */
[--C-:B------:R-:W-:Y:S02]  /*37a20*/  PRMT R2, R29, 0x3340, R1.reuse ;  /* 0x000033401d027816 */ /* 0x100fe40000000001 */
[----:B-1----:R-:W-:Y:S01]  /*37a30*/  PRMT R14, R14, 0x3340, R20 ;  /* 0x000033400e0e7816 */ /* 0x002fe20000000014 */
[----:B------:R1:W-:Y:S01]  /*37a40*/  STL [R1+0x15c], R4 ;  /* 0x00015c0401007387 */ /* 0x0003e20000100800 */
[----:B------:R-:W-:Y:S02]  /*37a50*/  PRMT R15, R15, 0x3340, R22 ;  /* 0x000033400f0f7816 */ /* 0x000fe40000000016 */
[----:B0-----:R-:W-:Y:S01]  /*37a60*/  PRMT R0, R0, 0x3340, R1 ;  /* 0x0000334000007816 */ /* 0x001fe20000000001 */
[----:B------:R0:W-:Y:S01]  /*37a70*/  STL [R1+0x160], R12 ;  /* 0x0001600c01007387 */ /* 0x0001e20000100800 */
[----:B------:R-:W-:Y:S02]  /*37a80*/  PRMT R16, R16, 0x3340, R21 ;  /* 0x0000334010107816 */ /* 0x000fe40000000015 */
[----:B------:R-:W-:Y:S01]  /*37a90*/  PRMT R13, R13, 0x5410, R0 ;  /* 0x000054100d0d7816 */ /* 0x000fe20000000000 */
[----:B------:R-:W4:Y:S01]  /*37aa0*/  LDL.LU R20, [R1+0x13cc] ;  /* 0x0013cc0001147983 */ /* 0x000f220000300800 */
[----:B-1----:R-:W-:-:S02]  /*37ab0*/  PRMT R4, R4, 0x3340, R1 ;  /* 0x0000334004047816 */ /* 0x002fc40000000001 */
[----:B------:R-:W-:Y:S01]  /*37ac0*/  PRMT R2, R14, 0x5410, R2 ;  /* 0x000054100e027816 */ /* 0x000fe20000000002 */
[----:B------:R-:W4:Y:S01]  /*37ad0*/  LDL.LU R22, [R1+0x13c8] ;  /* 0x0013c80001167983 */ /* 0x000f220000300800 */
[----:B------:R-:W-:-:S03]  /*37ae0*/  PRMT R4, R15, 0x5410, R4 ;  /* 0x000054100f047816 */ /* 0x000fc60000000004 */
[----:B------:R-:W4:Y:S01]  /*37af0*/  LDL.LU R21, [R1+0x13c4] ;  /* 0x0013c40001157983 */ /* 0x000f220000300800 */
[----:B0-----:R-:W-:-:S03]  /*37b00*/  PRMT R12, R12, 0x3340, R1 ;  /* 0x000033400c0c7816 */ /* 0x001fc60000000001 */
[----:B------:R-:W4:Y:S04]  /*37b10*/  LDL.LU R0, [R1+0x1308] ;  /* 0x0013080001007983 */ /* 0x000f280000300800 */
[----:B------:R0:W-:Y:S01]  /*37b20*/  STL [R1+0x1b8], R13 ;  /* 0x0001b80d01007387 */ /* 0x0001e20000100800 */
[----:B------:R-:W-:-:S03]  /*37b30*/  PRMT R16, R16, 0x5410, R12 ;  /* 0x0000541010107816 */ /* 0x000fc6000000000c */
[----:B0-----:R-:W4:Y:S04]  /*37b40*/  LDL.LU R13, [R1+0x8] ;  /* 0x00000800010d7983 */ /* 0x001f280000300800 */
[----:B------:R-:W4:Y:S04]  /*37b50*/  LDL.LU R14, [R1+0x378] ;  /* 0x00037800010e7983 */ /* 0x000f280000300800 */
[----:B------:R0:W-:Y:S04]  /*37b60*/  STL [R1+0x1a8], R2 ;  /* 0x0001a80201007387 */ /* 0x0001e80000100800 */
[----:B0-----:R-:W4:Y:S04]  /*37b70*/  LDL.LU R2, [R1+0x30] ;  /* 0x0000300001027983 */ /* 0x001f280000300800 */
[----:B------:R-:W4:Y:S04]  /*37b80*/  LDL.LU R15, [R1+0x37c] ;  /* 0x00037c00010f7983 */ /* 0x000f280000300800 */
[----:B------:R0:W-:Y:S04]  /*37b90*/  STL [R1+0x208], R4 ;  /* 0x0002080401007387 */ /* 0x0001e80000100800 */
[----:B0-----:R-:W4:Y:S04]  /*37ba0*/  LDL.LU R4, [R1+0x2c] ;  /* 0x00002c0001047983 */ /* 0x001f280000300800 */
[----:B------:R-:W4:Y:S01]  /*37bb0*/  LDL.LU R12, [R1+0xc] ;  /* 0x00000c00010c7983 */ /* 0x000f220000300800 */
[----:B---3--:R-:W-:-:S03]  /*37bc0*/  LOP3.LUT R19, R19, 0xffff, RZ, 0xc0, !PT ;  /* 0x0000ffff13137812 */ /* 0x008fc600078ec0ff */
[----:B------:R0:W-:Y:S04]  /*37bd0*/  STL [R1+0x204], R16 ;  /* 0x0002041001007387 */ /* 0x0001e80000100800 */
[----:B0-----:R-:W3:Y:S01]  /*37be0*/  LDL.LU R16, [R1+0x44] ;  /* 0x0000440001107983 */ /* 0x001ee20000300800 */
[----:B--2---:R-:W-:Y:S02]  /*37bf0*/  LOP3.LUT R18, R18, 0xffff, RZ, 0xc0, !PT ;  /* 0x0000ffff12127812 */ /* 0x004fe400078ec0ff */
[----:B----4-:R-:W-:Y:S02]  /*37c00*/  LOP3.LUT R0, R0, 0x100, RZ, 0xc0, !PT ;  /* 0x0000010000007812 */ /* 0x010fe400078ec0ff */
[----:B------:R-:W-:Y:S02]  /*37c10*/  LOP3.LUT R13, R13, 0xffff, RZ, 0xc0, !PT ;  /* 0x0000ffff0d0d7812 */ /* 0x000fe400078ec0ff */
[----:B------:R-:W-:-:S02]  /*37c20*/  LOP3.LUT R14, R14, 0xffff, RZ, 0xc0, !PT ;  /* 0x0000ffff0e0e7812 */ /* 0x000fc400078ec0ff */
[----:B------:R-:W-:-:S05]  /*37c30*/  LOP3.LUT R15, R15, 0xffff, RZ, 0xc0, !PT ;  /* 0x0000ffff0f0f7812 */ /* 0x000fca00078ec0ff */
[----:B------:R0:W-:Y:S04]  /*37c40*/  STL [R1+0x128], R15 ;  /* 0x0001280f01007387 */ /* 0x0001e80000100800 */
[----:B------:R-:W-:Y:S04]  /*37c50*/  STL [R1+0x3c], R19 ;  /* 0x00003c1301007387 */ /* 0x000fe80000100800 */
[----:B------:R1:W-:Y:S01]  /*37c60*/  STL [R1+0x174], R14 ;  /* 0x0001740e01007387 */ /* 0x0003e20000100800 */
[----:B------:R-:W-:Y:S02]  /*37c70*/  LOP3.LUT R12, R12, 0xffff, RZ, 0xc0, !PT ;  /* 0x0000ffff0c0c7812 */ /* 0x000fe400078ec0ff */
[----:B0-----:R-:W-:-:S03]  /*37c80*/  PRMT R15, R15, 0x3340, R19 ;  /* 0x000033400f0f7816 */ /* 0x001fc60000000013 */
[----:B------:R0:W-:Y:S01]  /*37c90*/  STL [R1+0xf0], R12 ;  /* 0x0000f00c01007387 */ /* 0x0001e20000100800 */
[----:B-1----:R-:W-:-:S03]  /*37ca0*/  PRMT R14, R14, 0x3340, R18 ;  /* 0x000033400e0e7816 */ /* 0x002fc60000000012 */
[----:B------:R1:W-:Y:S04]  /*37cb0*/  STL [R1+0xf4], R18 ;  /* 0x0000f41201007387 */ /* 0x0003e80000100800 */
[----:B------:R2:W-:Y:S01]  /*37cc0*/  STL [R1+0x8], R13 ;  /* 0x0000080d01007387 */ /* 0x0005e20000100800 */
[----:B0-----:R-:W-:-:S03]  /*37cd0*/  PRMT R12, R12, 0x3340, R1 ;  /* 0x000033400c0c7816 */ /* 0x001fc60000000001 */
[----:B------:R-:W4:Y:S01]  /*37ce0*/  LDL.LU R19, [R1+0x13c0] ;  /* 0x0013c00001137983 */ /* 0x000f220000300800 */
[----:B------:R-:W-:-:S03]  /*37cf0*/  PRMT R15, R15, 0x5410, R12 ;  /* 0x000054100f0f7816 */ /* 0x000fc6000000000c */
[----:B-1----:R-:W3:Y:S01]  /*37d00*/  LDL.LU R18, [R1+0x13bc] ;  /* 0x0013bc0001127983 */ /* 0x002ee20000300800 */
[----:B--2---:R-:W-:-:S03]  /*37d10*/  PRMT R13, R13, 0x3340, R1 ;  /* 0x000033400d0d7816 */ /* 0x004fc60000000001 */
[----:B------:R-:W2:Y:S01]  /*37d20*/  LDL.LU R12, [R1+0x4c] ;  /* 0x00004c00010c7983 */ /* 0x000ea20000300800 */
[----:B------:R-:W-:-:S03]  /*37d30*/  PRMT R13, R14, 0x5410, R13 ;  /* 0x000054100e0d7816 */ /* 0x000fc6000000000d */
[----:B------:R0:W-:Y:S01]  /*37d40*/  STL [R1+0x1c8], R15 ;  /* 0x0001c80f01007387 */ /* 0x0001e20000100800 */
[----:B------:R-:W-:-:S03]  /*37d50*/  IMAD.IADD R3, R0, 0x1, R3 ;  /* 0x0000000100037824 */ /* 0x000fc600078e0203 */
[----:B0-----:R-:W3:Y:S04]  /*37d60*/  LDL.LU R15, [R1+0x58] ;  /* 0x00005800010f7983 */ /* 0x001ee80000300800 */
[----:B------:R-:W3:Y:S04]  /*37d70*/  LDL.LU R14, [R1+0x5c] ;  /* 0x00005c00010e7983 */ /* 0x000ee80000300800 */
[----:B------:R0:W-:Y:S04]  /*37d80*/  STL [R1+0x1b4], R13 ;  /* 0x0001b40d01007387 */ /* 0x0001e80000100800 */
[----:B0-----:R-:W4:Y:S04]  /*37d90*/  LDL.LU R13, [R1+0x54] ;  /* 0x00005400010d7983 */ /* 0x001f280000300800 */
[----:B------:R-:W4:Y:S01]  /*37da0*/  LDL.LU R0, [R1+0x50] ;  /* 0x0000500001007983 */ /* 0x000f220000300800 */
[----:B------:R-:W-:-:S02]  /*37db0*/  SHF.R.U32.HI R2, RZ, 0x8, R2 ;  /* 0x00000008ff027819 */ /* 0x000fc40000011602 */
[----:B------:R-:W-:Y:S02]  /*37dc0*/  SHF.R.U32.HI R4, RZ, 0x8, R4 ;  /* 0x00000008ff047819 */ /* 0x000fe40000011604 */
[----:B------:R-:W-:Y:S02]  /*37dd0*/  LOP3.LUT R2, R2, 0xffff, RZ, 0xc0, !PT ;  /* 0x0000ffff02027812 */ /* 0x000fe400078ec0ff */
[----:B------:R-:W-:-:S04]  /*37de0*/  LOP3.LUT R4, R4, 0xffff, RZ, 0xc0, !PT ;  /* 0x0000ffff04047812 */ /* 0x000fc800078ec0ff */
[----:B------:R-:W-:-:S05]  /*37df0*/  PRMT R4, R2, 0x3340, R4 ;  /* 0x0000334002047816 */ /* 0x000fca0000000004 */
[----:B------:R0:W-:Y:S01]  /*37e00*/  STL [R1+0xb4], R4 ;  /* 0x0000b40401007387 */ /* 0x0001e20000100800 */
[----:B--2---:R-:W-:Y:S02]  /*37e10*/  SHF.R.U32.HI R12, RZ, 0x8, R12 ;  /* 0x00000008ff0c7819 */ /* 0x004fe4000001160c */
[----:B---3--:R-:W-:Y:S02]  /*37e20*/  SHF.R.U32.HI R2, RZ, 0x8, R14 ;  /* 0x00000008ff027819 */ /* 0x008fe4000001160e */
[----:B------:R-:W-:Y:S02]  /*37e30*/  SHF.R.U32.HI R14, RZ, 0x8, R16 ;  /* 0x00000008ff0e7819 */ /* 0x000fe40000011610 */
[----:B------:R-:W-:Y:S02]  /*37e40*/  LOP3.LUT R2, R2, 0xffff, RZ, 0xc0, !PT ;  /* 0x0000ffff02027812 */ /* 0x000fe400078ec0ff */
[----:B----4-:R-:W-:Y:S02]  /*37e50*/  SHF.R.U32.HI R0, RZ, 0x8, R0 ;  /* 0x00000008ff007819 */ /* 0x010fe40000011600 */
[----:B0-----:R-:W-:-:S02]  /*37e60*/  SHF.R.U32.HI R4, RZ, 0x8, R13 ;  /* 0x00000008ff047819 */ /* 0x001fc4000001160d */
[----:B------:R-:W-:Y:S02]  /*37e70*/  LOP3.LUT R0, R0, 0xffff, RZ, 0xc0, !PT ;  /* 0x0000ffff00007812 */ /* 0x000fe400078ec0ff */
[----:B------:R-:W-:Y:S02]  /*37e80*/  SHF.R.U32.HI R13, RZ, 0x8, R15 ;  /* 0x00000008ff0d7819 */ /* 0x000fe4000001160f */
[----:B------:R-:W-:Y:S01]  /*37e90*/  PRMT R0, R0, 0x3340, R1 ;  /* 0x0000334000007816 */ /* 0x000fe20000000001 */
[----:B------:R-:W2:Y:S01]  /*37ea0*/  LDL.LU R15, [R1+0x90] ;  /* 0x00009000010f7983 */ /* 0x000ea20000300800 */
[----:B------:R-:W-:-:S03]  /*37eb0*/  LOP3.LUT R4, R4, 0xffff, RZ, 0xc0, !PT ;  /* 0x0000ffff04047812 */ /* 0x000fc600078ec0ff */
[----:B------:R-:W3:Y:S04]  /*37ec0*/  LDL.LU R16, [R1+0x74] ;  /* 0x0000740001107983 */ /* 0x000ee80000300800 */
[----:B------:R0:W-:Y:S01]  /*37ed0*/  STL [R1], R0 ;  /* 0x0000000001007387 */ /* 0x0001e20000100800 */
[----:B------:R-:W-:Y:S02]  /*37ee0*/  LOP3.LUT R12, R12, 0xffff, RZ, 0xc0, !PT ;  /* 0x0000ffff0c0c7812 */ /* 0x000fe400078ec0ff */
[----:B------:R-:W-:Y:S02]  /*37ef0*/  LOP3.LUT R14, R14, 0xffff, RZ, 0xc0, !PT ;  /* 0x0000ffff0e0e7812 */ /* 0x000fe400078ec0ff */
[----:B0-----:R-:W-:Y:S02]  /*37f00*/  PRMT R0, R2, 0x3340, R4 ;  /* 0x0000334002007816 */ /* 0x001fe40000000004 */
[----:B------:R-:W4:Y:S04]  /*37f10*/  LDL.LU R2, [R1+0x70] ;  /* 0x0000700001027983 */ /* 0x000f280000300800 */
[----:B------:R-:W2:Y:S01]  /*37f20*/  LDL.LU R4, [R1+0x4] ;  /* 0x0000040001047983 */ /* 0x000ea20000300800 */
[----:B------:R-:W-:-:S03]  /*37f30*/  LOP3.LUT R13, R13, 0xffff, RZ, 0xc0, !PT ;  /* 0x0000ffff0d0d7812 */ /* 0x000fc600078ec0ff */
[----:B------:R0:W-:Y:S02]  /*37f40*/  STL [R1+0xac], R0 ;  /* 0x0000ac0001007387 */ /* 0x0001e40000100800 */
[----:B0-----:R-:W-:Y:S02]  /*37f50*/  PRMT R0, R12, 0x3340, R1 ;  /* 0x000033400c007816 */ /* 0x001fe40000000001 */
[----:B------:R-:W-:Y:S02]  /*37f60*/  PRMT R12, R13, 0x3340, R14 ;  /* 0x000033400d0c7816 */ /* 0x000fe4000000000e */
[----:B------:R-:W3:Y:S01]  /*37f70*/  LDL.LU R14, [R1+0x10] ;  /* 0x00001000010e7983 */ /* 0x000ee20000300800 */
[----:B------:R-:W-:Y:S02]  /*37f80*/  SHF.R.U32.HI R21, RZ, 0x8, R21 ;  /* 0x00000008ff157819 */ /* 0x000fe40000011615 */
[----:B------:R-:W-:Y:S02]  /*37f90*/  SHF.R.U32.HI R19, RZ, 0x8, R19 ;  /* 0x00000008ff137819 */ /* 0x000fe40000011613 */
[----:B------:R-:W-:-:S02]  /*37fa0*/  SHF.R.U32.HI R18, RZ, 0x8, R18 ;  /* 0x00000008ff127819 */ /* 0x000fc40000011612 */
[----:B------:R-:W-:Y:S02]  /*37fb0*/  LOP3.LUT R19, R19, 0xffff, RZ, 0xc0, !PT ;  /* 0x0000ffff13137812 */ /* 0x000fe400078ec0ff */
[----:B------:R-:W-:Y:S02]  /*37fc0*/  LOP3.LUT R21, R21, 0xffff, RZ, 0xc0, !PT ;  /* 0x0000ffff15157812 */ /* 0x000fe400078ec0ff */
[----:B------:R-:W-:Y:S01]  /*37fd0*/  LOP3.LUT R18, R18, 0xffff, RZ, 0xc0, !PT ;  /* 0x0000ffff12127812 */ /* 0x000fe200078ec0ff */
[----:B------:R0:W-:Y:S01]  /*37fe0*/  STL [R1+0xa8], R12 ;  /* 0x0000a80c01007387 */ /* 0x0001e20000100800 */
[----:B------:R-:W-:Y:S02]  /*37ff0*/  SHF.R.U32.HI R20, RZ, 0x8, R20 ;  /* 0x00000008ff147819 */ /* 0x000fe40000011614 */
[----:B------:R-:W-:Y:S02]  /*38000*/  PRMT R13, R21, 0x3340, R19 ;  /* 0x00003340150d7816 */ /* 0x000fe40000000013 */
[----:B------:R-:W-:Y:S01]  /*38010*/  LOP3.LUT R20, R20, 0xffff, RZ, 0xc0, !PT ;  /* 0x0000ffff14147812 */ /* 0x000fe200078ec0ff */
[----:B------:R-:W4:Y:S04]  /*38020*/  LDL.LU R21, [R1+0x7c] ;  /* 0x00007c0001157983 */ /* 0x000f280000300800 */
[----:B------:R3:W-:Y:S01]  /*38030*/  STL [R1+0xa0], R13 ;  /* 0x0000a00d01007387 */ /* 0x0007e20000100800 */
[----:B------:R-:W-:-:S02]  /*38040*/  SHF.R.U32.HI R5, RZ, 0x8, R5 ;  /* 0x00000008ff057819 */ /* 0x000fc40000011605 */
[----:B--2---:R-:W-:-:S04]  /*38050*/  SHF.R.U32.HI R4, RZ, 0x8, R4 ;  /* 0x00000008ff047819 */ /* 0x004fc80000011604 */
[----:B0-----:R-:W-:Y:S02]  /*38060*/  LOP3.LUT R12, R4, 0xffff, RZ, 0xc0, !PT ;  /* 0x0000ffff040c7812 */ /* 0x001fe400078ec0ff */
[----:B------:R-:W-:-:S05]  /*38070*/  PRMT R4, R18, 0x3340, R1 ;  /* 0x0000334012047816 */ /* 0x000fca0000000001 */
[----:B------:R0:W-:Y:S01]  /*38080*/  STL [R1+0x13b8], R4 ;  /* 0x0013b80401007387 */ /* 0x0001e20000100800 */
[----:B---3--:R-:W-:Y:S02]  /*38090*/  SHF.R.U32.HI R13, RZ, 0x8, R14 ;  /* 0x00000008ff0d7819 */ /* 0x008fe4000001160e */
[----:B0-----:R-:W-:Y:S02]  /*380a0*/  PRMT R4, R12, 0x3340, R20 ;  /* 0x000033400c047816 */ /* 0x001fe40000000014 */
[----:B------:R-:W-:Y:S02]  /*380b0*/  SHF.R.U32.HI R12, RZ, 0x8, R15 ;  /* 0x00000008ff0c7819 */ /* 0x000fe4000001160f */
[----:B------:R-:W-:Y:S01]  /*380c0*/  LOP3.LUT R13, R13, 0xffff, RZ, 0xc0, !PT ;  /* 0x0000ffff0d0d7812 */ /* 0x000fe200078ec0ff */
[----:B------:R0:W-:Y:S01]  /*380d0*/  STL [R1+0xa4], R4 ;  /* 0x0000a40401007387 */ /* 0x0001e20000100800 */
[----:B------:R-:W-:-:S03]  /*380e0*/  LOP3.LUT R15, R12, 0xffff, RZ, 0xc0, !PT ;  /* 0x0000ffff0c0f7812 */ /* 0x000fc600078ec0ff */
[----:B------:R-:W2:Y:S01]  /*380f0*/  LDL.LU R20, [R1+0x98] ;  /* 0x0000980001147983 */ /* 0x000ea20000300800 */
[----:B------:R-:W-:Y:S02]  /*38100*/  LOP3.LUT R12, R5, 0xffff, RZ, 0xc0, !PT ;  /* 0x0000ffff050c7812 */ /* 0x000fe400078ec0ff */
[----:B------:R-:W-:Y:S01]  /*38110*/  PRMT R5, R13, 0x3340, R1 ;  /* 0x000033400d057816 */ /* 0x000fe20000000001 */
[----:B0-----:R-:W3:Y:S04]  /*38120*/  LDL.LU R4, [R1+0xdc] ;  /* 0x0000dc0001047983 */ /* 0x001ee80000300800 */
[----:B------:R-:W3:Y:S04]  /*38130*/  LDL.LU R18, [R1+0xc4] ;  /* 0x0000c40001127983 */ /* 0x000ee80000300800 */
[----:B------:R-:W3:Y:S04]  /*38140*/  LDL.LU R19, [R1+0xb8] ;  /* 0x0000b80001137983 */ /* 0x000ee80000300800 */
[----:B------:R-:W3:Y:S01]  /*38150*/  LDL.LU R13, [R1+0x78] ;  /* 0x00007800010d7983 */ /* 0x000ee20000300800 */
[----:B------:R-:W-:-:S02]  /*38160*/  SHF.R.U32.HI R22, RZ, 0x8, R22 ;  /* 0x00000008ff167819 */ /* 0x000fc40000011616 */
[----:B------:R-:W-:Y:S02]  /*38170*/  SHF.R.U32.HI R14, RZ, 0x8, R16 ;  /* 0x00000008ff0e7819 */ /* 0x000fe40000011610 */
[----:B------:R-:W-:Y:S02]  /*38180*/  SHF.R.U32.HI R6, RZ, 0x8, R6 ;  /* 0x00000008ff067819 */ /* 0x000fe40000011606 */
[----:B------:R-:W-:Y:S02]  /*38190*/  LOP3.LUT R22, R22, 0xffff, RZ, 0xc0, !PT ;  /* 0x0000ffff16167812 */ /* 0x000fe400078ec0ff */
[----:B------:R-:W-:Y:S01]  /*381a0*/  LOP3.LUT R14, R14, 0xffff, RZ, 0xc0, !PT ;  /* 0x0000ffff0e0e7812 */ /* 0x000fe200078ec0ff */
[----:B------:R0:W-:Y:S01]  /*381b0*/  STL [R1+0x13b4], R5 ;  /* 0x0013b40501007387 */ /* 0x0001e20000100800 */
[----:B------:R-:W-:Y:S02]  /*381c0*/  LOP3.LUT R16, R6, 0xffff, RZ, 0xc0, !PT ;  /* 0x0000ffff06107812 */ /* 0x000fe400078ec0ff */
[----:B------:R-:W-:-:S02]  /*381d0*/  PRMT R6, R22, 0x3340, R1 ;  /* 0x0000334016067816 */ /* 0x000fc40000000001 */
[----:B0-----:R-:W-:-:S03]  /*381e0*/  PRMT R5, R15, 0x3340, R14 ;  /* 0x000033400f057816 */ /* 0x001fc6000000000e */
[----:B------:R-:W-:Y:S01]  /*381f0*/  STL [R1+0x13b0], R6 ;  /* 0x0013b00601007387 */ /* 0x000fe20000100800 */
[----:B------:R-:W-:-:S03]  /*38200*/  SHF.R.U32.HI R10, RZ, 0x8, R10 ;  /* 0x00000008ff0a7819 */ /* 0x000fc6000001160a */
[----:B------:R0:W-:Y:S01]  /*38210*/  STL [R1+0x94], R5 ;  /* 0x0000940501007387 */ /* 0x0001e20000100800 */
[----:B------:R-:W-:Y:S02]  /*38220*/  SHF.R.U32.HI R7, RZ, 0x8, R7 ;  /* 0x00000008ff077819 */ /* 0x000fe40000011607 */
[----:B------:R-:W-:Y:S02]  /*38230*/  LOP3.LUT R14, R10, 0xffff, RZ, 0xc0, !PT ;  /* 0x0000ffff0a0e7812 */ /* 0x000fe400078ec0ff */
[----:B------:R-:W-:Y:S02]  /*38240*/  LOP3.LUT R10, R7, 0xffff, RZ, 0xc0, !PT ;  /* 0x0000ffff070a7812 */ /* 0x000fe400078ec0ff */
[----:B0-----:R-:W-:Y:S02]  /*38250*/  PRMT R5, R16, 0x3340, R12 ;  /* 0x0000334010057816 */ /* 0x001fe4000000000c */
[----:B------:R-:W-:Y:S02]  /*38260*/  SHF.R.U32.HI R17, RZ, 0x8, R17 ;  /* 0x00000008ff117819 */ /* 0x000fe40000011611 */
[----:B------:R-:W-:Y:S01]  /*38270*/  PRMT R7, R14, 0x3340, R1 ;  /* 0x000033400e077816 */ /* 0x000fe20000000001 */
[----:B------:R0:W-:Y:S01]  /*38280*/  STL [R1+0x9c], R5 ;  /* 0x00009c0501007387 */ /* 0x0001e20000100800 */
[----:B------:R-:W-:-:S03]  /*38290*/  LOP3.LUT R17, R17, 0xffff, RZ, 0xc0, !PT ;  /* 0x0000ffff11117812 */ /* 0x000fc600078ec0ff */
[----:B------:R-:W4:Y:S04]  /*382a0*/  LDL.LU R6, [R1+0x64] ;  /* 0x0000640001067983 */ /* 0x000f280000300800 */
[----:B0-----:R-:W4:Y:S01]  /*382b0*/  LDL.LU R5, [R1+0xc8] ;  /* 0x0000c80001057983 */ /* 0x001f220000300800 */
[----:B------:R-:W-:-:S04]  /*382c0*/  SHF.R.U32.HI R11, RZ, 0x8, R11 ;  /* 0x00000008ff0b7819 */ /* 0x000fc8000001160b */
[----:B------:R-:W-:Y:S02]  /*382d0*/  LOP3.LUT R11, R11, 0xffff, RZ, 0xc0, !PT ;  /* 0x0000ffff0b0b7812 */ /* 0x000fe400078ec0ff */
[----:B--2---:R-:W-:Y:S02]  /*382e0*/  SHF.R.U32.HI R15, RZ, 0x8, R20 ;  /* 0x00000008ff0f7819 */ /* 0x004fe40000011614 */
[----:B---3--:R-:W-:Y:S02]  /*382f0*/  SHF.R.U32.HI R12, RZ, 0x8, R13 ;  /* 0x00000008ff0c7819 */ /* 0x008fe4000001160d */
[----:B----4-:R-:W-:Y:S02]  /*38300*/  SHF.R.U32.HI R13, RZ, 0x8, R21 ;  /* 0x00000008ff0d7819 */ /* 0x010fe40000011615 */
[----:B------:R-:W-:Y:S01]  /*38310*/  LOP3.LUT R12, R12, 0xffff, RZ, 0xc0, !PT ;  /* 0x0000ffff0c0c7812 */ /* 0x000fe200078ec0ff */
[----:B------:R-:W2:Y:S01]  /*38320*/  LDL.LU R21, [R1+0xc0] ;  /* 0x0000c00001157983 */ /* 0x000ea20000300800 */
[----:B------:R-:W-:-:S02]  /*38330*/  LOP3.LUT R13, R13, 0xffff, RZ, 0xc0, !PT ;  /* 0x0000ffff0d0d7812 */ /* 0x000fc400078ec0ff */
[----:B------:R-:W-:Y:S02]  /*38340*/  PRMT R14, R12, 0x3340, R10 ;  /* 0x000033400c0e7816 */ /* 0x000fe4000000000a */
[----:B------:R-:W-:-:S03]  /*38350*/  PRMT R10, R13, 0x3340, R17 ;  /* 0x000033400d0a7816 */ /* 0x000fc60000000011 */
[----:B------:R0:W-:Y:S01]  /*38360*/  STL [R1+0x1c], R14 ;  /* 0x00001c0e01007387 */ /* 0x0001e20000100800 */
[----:B------:R-:W-:Y:S02]  /*38370*/  LOP3.LUT R15, R15, 0xffff, RZ, 0xc0, !PT ;  /* 0x0000ffff0f0f7812 */ /* 0x000fe400078ec0ff */
[----:B------:R-:W-:Y:S01]  /*38380*/  SHF.R.U32.HI R13, RZ, 0x8, R4 ;  /* 0x00000008ff0d7819 */ /* 0x000fe20000011604 */
[----:B------:R-:W3:Y:S01]  /*38390*/  LDL.LU R17, [R1+0xb0] ;  /* 0x0000b00001117983 */ /* 0x000ee20000300800 */
[----:B0-----:R-:W-:-:S03]  /*383a0*/  SHF.R.U32.HI R14, RZ, 0x8, R8 ;  /* 0x00000008ff0e7819 */ /* 0x001fc60000011608 */
[----:B------:R-:W-:Y:S01]  /*383b0*/  STL [R1+0x48], R10 ;  /* 0x0000480a01007387 */ /* 0x000fe20000100800 */
[----:B------:R-:W-:Y:S02]  /*383c0*/  SHF.R.U32.HI R8, RZ, 0x8, R9 ;  /* 0x00000008ff087819 */ /* 0x000fe40000011609 */
[----:B------:R-:W-:Y:S02]  /*383d0*/  LOP3.LUT R9, R14, 0xffff, RZ, 0xc0, !PT ;  /* 0x0000ffff0e097812 */ /* 0x000fe400078ec0ff */
[----:B------:R-:W4:Y:S01]  /*383e0*/  LDL.LU R14, [R1+0xbc] ;  /* 0x0000bc00010e7983 */ /* 0x000f220000300800 */
[----:B------:R-:W-:-:S03]  /*383f0*/  PRMT R4, R15, 0x3340, R1 ;  /* 0x000033400f047816 */ /* 0x000fc60000000001 */
[----:B------:R-:W4:Y:S01]  /*38400*/  LDL.LU R15, [R1+0x60] ;  /* 0x00006000010f7983 */ /* 0x000f220000300800 */
[----:B------:R-:W-:-:S03]  /*38410*/  PRMT R12, R11, 0x3340, R1 ;  /* 0x000033400b0c7816 */ /* 0x000fc60000000001 */
[----:B------:R-:W4:Y:S01]  /*38420*/  LDL.LU R16, [R1+0xcc] ;  /* 0x0000cc0001107983 */ /* 0x000f220000300800 */
[----:B------:R-:W-:-:S03]  /*38430*/  SHF.R.U32.HI R11, RZ, 0x8, R18 ;  /* 0x00000008ff0b7819 */ /* 0x000fc60000011612 */
[----:B------:R0:W-:Y:S04]  /*38440*/  STL [R1+0x10], R4 ;  /* 0x0000100401007387 */ /* 0x0001e80000100800 */
[----:B------:R-:W4:Y:S04]  /*38450*/  LDL.LU R22, [R1+0x108] ;  /* 0x0001080001167983 */ /* 0x000f280000300800 */
[----:B------:R-:W4:Y:S04]  /*38460*/  LDL.LU R20, [R1+0xe8] ;  /* 0x0000e80001147983 */ /* 0x000f280000300800 */
[----:B0-----:R-:W4:Y:S04]  /*38470*/  LDL.LU R4, [R1+0xd4] ;  /* 0x0000d40001047983 */ /* 0x001f280000300800 */
[----:B------:R-:W4:Y:S01]  /*38480*/  LDL.LU R18, [R1+0x18] ;  /* 0x0000180001127983 */ /* 0x000f220000300800 */
[----:B------:R-:W-:-:S03]  /*38490*/  SHF.R.U32.HI R10, RZ, 0x8, R19 ;  /* 0x00000008ff0a7819 */ /* 0x000fc60000011613 */
[----:B------:R-:W4:Y:S01]  /*384a0*/  LDL.LU R19, [R1+0x14] ;  /* 0x0000140001137983 */ /* 0x000f220000300800 */
[----:B------:R-:W-:Y:S02]  /*384b0*/  LOP3.LUT R11, R11, 0xffff, RZ, 0xc0, !PT ;  /* 0x0000ffff0b0b7812 */ /* 0x000fe400078ec0ff */
[----:B------:R-:W-:Y:S02]  /*384c0*/  LOP3.LUT R13, R13, 0xffff, RZ, 0xc0, !PT ;  /* 0x0000ffff0d0d7812 */ /* 0x000fe400078ec0ff */
[----:B------:R-:W-:Y:S02]  /*384d0*/  LOP3.LUT R10, R10, 0xffff, RZ, 0xc0, !PT ;  /* 0x0000ffff0a0a7812 */ /* 0x000fe400078ec0ff */
[----:B------:R-:W-:Y:S02]  /*384e0*/  LOP3.LUT R8, R8, 0xffff, RZ, 0xc0, !PT ;  /* 0x0000ffff08087812 */ /* 0x000fe400078ec0ff */
[----:B------:R-:W-:Y:S02]  /*384f0*/  PRMT R11, R13, 0x3340, R11 ;  /* 0x000033400d0b7816 */ /* 0x000fe4000000000b */
[----:B------:R-:W-:-:S02]  /*38500*/  PRMT R10, R10, 0x3340, R1 ;  /* 0x000033400a0a7816 */ /* 0x000fc40000000001 */
[----:B------:R-:W-:Y:S01]  /*38510*/  PRMT R8, R9, 0x3340, R8 ;  /* 0x0000334009087816 */ /* 0x000fe20000000008 */
[----:B------:R-:W-:Y:S01]  /*38520*/  STL [R1+0x40], R11 ;  /* 0x0000400b01007387 */ /* 0x000fe20000100800 */
[----:B------:R-:W-:-:S03]  /*38530*/  SHF.R.U32.HI R9, RZ, 0x8, R5 ;  /* 0x00000008ff097819 */ /* 0x000fc60000011605 */
[----:B------:R-:W-:Y:S04]  /*38540*/  STL [R1+0xc], R10 ;  /* 0x00000c0a01007387 */ /* 0x000fe80000100800 */
[----:B------:R2:W-:Y:S01]  /*38550*/  STL [R1+0x44], R8 ;  /* 0x0000440801007387 */ /* 0x0005e20000100800 */
[----:B------:R-:W-:Y:S02]  /*38560*/  LOP3.LUT R9, R9, 0xffff, RZ, 0xc0, !PT ;  /* 0x0000ffff09097812 */ /* 0x000fe400078ec0ff */
[----:B--2---:R-:W-:-:S04]  /*38570*/  SHF.R.U32.HI R8, RZ, 0x8, R21 ;  /* 0x00000008ff087819 */ /* 0x004fc80000011615 */
[----:B------:R-:W-:Y:S02]  /*38580*/  LOP3.LUT R8, R8, 0xffff, RZ, 0xc0, !PT ;  /* 0x0000ffff08087812 */ /* 0x000fe400078ec0ff */
[----:B---3--:R-:W-:Y:S02]  /*38590*/  SHF.R.U32.HI R10, RZ, 0x8, R17 ;  /* 0x00000008ff0a7819 */ /* 0x008fe40000011611 */
[----:B------:R-:W2:Y:S01]  /*385a0*/  LDL.LU R17, [R1+0x6c] ;  /* 0x00006c0001117983 */ /* 0x000ea20000300800 */
[----:B----4-:R-:W-:-:S04]  /*385b0*/  SHF.R.U32.HI R13, RZ, 0x8, R15 ;  /* 0x00000008ff0d7819 */ /* 0x010fc8000001160f */
[----:B------:R-:W-:Y:S02]  /*385c0*/  LOP3.LUT R13, R13, 0xffff, RZ, 0xc0, !PT ;  /* 0x0000ffff0d0d7812 */ /* 0x000fe400078ec0ff */
[----:B------:R-:W-:Y:S02]  /*385d0*/  SHF.R.U32.HI R11, RZ, 0x8, R14 ;  /* 0x00000008ff0b7819 */ /* 0x000fe4000001160e */
[----:B------:R-:W-:Y:S02]  /*385e0*/  PRMT R13, R13, 0x3340, R1 ;  /* 0x000033400d0d7816 */ /* 0x000fe40000000001 */
[----:B------:R-:W-:Y:S02]  /*385f0*/  SHF.R.U32.HI R14, RZ, 0x8, R6 ;  /* 0x00000008ff0e7819 */ /* 0x000fe40000011606 */
[----:B------:R-:W3:Y:S04]  /*38600*/  LDL.LU R6, [R1+0x68] ;  /* 0x0000680001067983 */ /* 0x000ee80000300800 */
[----:B------:R-:W4:Y:S01]  /*38610*/  LDL.LU R5, [R1+0xe4] ;  /* 0x0000e40001057983 */ /* 0x000f220000300800 */
[----:B------:R-:W-:-:S03]  /*38620*/  LOP3.LUT R10, R10, 0xffff, RZ, 0xc0, !PT ;  /* 0x0000ffff0a0a7812 */ /* 0x000fc600078ec0ff */
[----:B------:R-:W4:Y:S01]  /*38630*/  LDL.LU R21, [R1+0xe0] ;  /* 0x0000e00001157983 */ /* 0x000f220000300800 */
[----:B------:R-:W-:-:S03]  /*38640*/  LOP3.LUT R11, R11, 0xffff, RZ, 0xc0, !PT ;  /* 0x0000ffff0b0b7812 */ /* 0x000fc600078ec0ff */
[----:B------:R0:W-:Y:S01]  /*38650*/  STL [R1+0x13ac], R13 ;  /* 0x0013ac0d01007387 */ /* 0x0001e20000100800 */
[----:B------:R-:W-:Y:S02]  /*38660*/  PRMT R10, R11, 0x3340, R10 ;  /* 0x000033400b0a7816 */ /* 0x000fe4000000000a */
[----:B------:R-:W-:Y:S01]  /*38670*/  PRMT R8, R9, 0x3340, R8 ;  /* 0x0000334009087816 */ /* 0x000fe20000000008 */
[----:B0-----:R-:W4:Y:S01]  /*38680*/  LDL.LU R13, [R1+0xd8] ;  /* 0x0000d800010d7983 */ /* 0x001f220000300800 */
[----:B------:R-:W-:-:S03]  /*38690*/  SHF.R.U32.HI R15, RZ, 0x8, R22 ;  /* 0x00000008ff0f7819 */ /* 0x000fc60000011616 */
[----:B------:R0:W-:Y:S01]  /*386a0*/  STL [R1+0x4c], R10 ;  /* 0x00004c0a01007387 */ /* 0x0001e20000100800 */
[----:B------:R-:W-:-:S03]  /*386b0*/  SHF.R.U32.HI R11, RZ, 0x8, R20 ;  /* 0x00000008ff0b7819 */ /* 0x000fc60000011614 */
[----:B------:R1:W-:Y:S01]  /*386c0*/  STL [R1+0x98], R8 ;  /* 0x0000980801007387 */ /* 0x0003e20000100800 */
[----:B------:R-:W-:-:S03]  /*386d0*/  SHF.R.U32.HI R9, RZ, 0x8, R18 ;  /* 0x00000008ff097819 */ /* 0x000fc60000011612 */
[----:B------:R-:W4:Y:S01]  /*386e0*/  LDL.LU R22, [R1+0xec] ;  /* 0x0000ec0001167983 */ /* 0x000f220000300800 */
[----:B0-----:R-:W-:-:S03]  /*386f0*/  SHF.R.U32.HI R10, RZ, 0x8, R4 ;  /* 0x00000008ff0a7819 */ /* 0x001fc60000011604 */
[----:B------:R-:W4:Y:S04]  /*38700*/  LDL.LU R20, [R1+0x134] ;  /* 0x0001340001147983 */ /* 0x000f280000300800 */
[----:B------:R-:W4:Y:S04]  /*38710*/  LDL.LU R4, [R1+0x11c] ;  /* 0x00011c0001047983 */ /* 0x000f280000300800 */
[----:B------:R-:W4:Y:S01]  /*38720*/  LDL.LU R18, [R1+0xfc] ;  /* 0x0000fc0001127983 */ /* 0x000f220000300800 */
[----:B-1----:R-:W-:-:S03]  /*38730*/  SHF.R.U32.HI R8, RZ, 0x8, R19 ;  /* 0x00000008ff087819 */ /* 0x002fc60000011613 */
[----:B------:R-:W4:Y:S01]  /*38740*/  LDL.LU R19, [R1+0xd0] ;  /* 0x0000d00001137983 */ /* 0x000f220000300800 */
[----:B------:R-:W-:-:S04]  /*38750*/  SHF.R.U32.HI R16, RZ, 0x8, R16 ;  /* 0x00000008ff107819 */ /* 0x000fc80000011610 */
[----:B------:R-:W-:Y:S02]  /*38760*/  LOP3.LUT R16, R16, 0xffff, RZ, 0xc0, !PT ;  /* 0x0000ffff10107812 */ /* 0x000fe400078ec0ff */
[----:B------:R-:W-:Y:S02]  /*38770*/  LOP3.LUT R11, R11, 0xffff, RZ, 0xc0, !PT ;  /* 0x0000ffff0b0b7812 */ /* 0x000fe400078ec0ff */
[----:B------:R-:W-:Y:S02]  /*38780*/  LOP3.LUT R15, R15, 0xffff, RZ, 0xc0, !PT ;  /* 0x0000ffff0f0f7812 */ /* 0x000fe400078ec0ff */
[----:B------:R-:W-:Y:S02]  /*38790*/  PRMT R16, R16, 0x3340, R1 ;  /* 0x0000334010107816 */ /* 0x000fe40000000001 */
[----:B------:R-:W-:Y:S02]  /*387a0*/  LOP3.LUT R10, R10, 0xffff, RZ, 0xc0, !PT ;  /* 0x0000ffff0a0a7812 */ /* 0x000fe400078ec0ff */
[----:B------:R-:W-:-:S02]  /*387b0*/  LOP3.LUT R8, R8, 0xffff, RZ, 0xc0, !PT ;  /* 0x0000ffff08087812 */ /* 0x000fc400078ec0ff */
[----:B------:R-:W-:Y:S01]  /*387c0*/  LOP3.LUT R9, R9, 0xffff, RZ, 0xc0, !PT ;  /* 0x0000ffff09097812 */ /* 0x000fe200078ec0ff */
[----:B------:R0:W-:Y:S01]  /*387d0*/  STL [R1+0x34], R16 ;  /* 0x0000341001007387 */ /* 0x0001e20000100800 */
[----:B------:R-:W-:Y:S02]  /*387e0*/  PRMT R11, R15, 0x3340, R11 ;  /* 0x000033400f0b7816 */ /* 0x000fe4000000000b */
[----:B------:R-:W-:Y:S02]  /*387f0*/  PRMT R10, R10, 0x3340, R1 ;  /* 0x000033400a0a7816 */ /* 0x000fe40000000001 */
[----:B------:R-:W-:Y:S01]  /*38800*/  PRMT R8, R9, 0x3340, R8 ;  /* 0x0000334009087816 */ /* 0x000fe20000000008 */
[----:B------:R2:W-:Y:S01]  /*38810*/  STL [R1+0x8c], R11 ;  /* 0x00008c0b01007387 */ /* 0x0005e20000100800 */
[----:B0-----:R-:W-:-:S03]  /*38820*/  SHF.R.U32.HI R16, RZ, 0x8, R24 ;  /* 0x00000008ff107819 */ /* 0x001fc60000011618 */
[----:B------:R3:W-:Y:S01]  /*38830*/  STL [R1+0x30], R10 ;  /* 0x0000300a01007387 */ /* 0x0007e20000100800 */
[----:B------:R-:W-:-:S03]  /*38840*/  LOP3.LUT R16, R16, 0xffff, RZ, 0xc0, !PT ;  /* 0x0000ffff10107812 */ /* 0x000fc600078ec0ff */
[----:B------:R0:W-:Y:S01]  /*38850*/  STL [R1+0x90], R8 ;  /* 0x0000900801007387 */ /* 0x0001e20000100800 */
[----:B--2---:R-:W-:-:S04]  /*38860*/  SHF.R.U32.HI R11, RZ, 0x8, R17 ;  /* 0x00000008ff0b7819 */ /* 0x004fc80000011611 */
[----:B------:R-:W-:Y:S02]  /*38870*/  LOP3.LUT R11, R11, 0xffff, RZ, 0xc0, !PT ;  /* 0x0000ffff0b0b7812 */ /* 0x000fe400078ec0ff */
[----:B---3--:R-:W-:Y:S02]  /*38880*/  SHF.R.U32.HI R10, RZ, 0x8, R6 ;  /* 0x00000008ff0a7819 */ /* 0x008fe40000011606 */
[----:B----4-:R-:W-:Y:S02]  /*38890*/  SHF.R.U32.HI R9, RZ, 0x8, R5 ;  /* 0x00000008ff097819 */ /* 0x010fe40000011605 */
[----:B------:R-:W-:Y:S02]  /*388a0*/  PRMT R5, R16, 0x3340, R1 ;  /* 0x0000334010057816 */ /* 0x000fe40000000001 */
[----:B0-----:R-:W-:Y:S02]  /*388b0*/  SHF.R.U32.HI R8, RZ, 0x8, R21 ;  /* 0x00000008ff087819 */ /* 0x001fe40000011615 */
[----:B------:R-:W-:-:S02]  /*388c0*/  LOP3.LUT R10, R10, 0xffff, RZ, 0xc0, !PT ;  /* 0x0000ffff0a0a7812 */ /* 0x000fc400078ec0ff */
[----:B------:R-:W-:Y:S02]  /*388d0*/  LOP3.LUT R8, R8, 0xffff, RZ, 0xc0, !PT ;  /* 0x0000ffff08087812 */ /* 0x000fe400078ec0ff */
[----:B------:R-:W-:Y:S02]  /*388e0*/  LOP3.LUT R9, R9, 0xffff, RZ, 0xc0, !PT ;  /* 0x0000ffff09097812 */ /* 0x000fe400078ec0ff */
[----:B------:R-:W-:Y:S02]  /*388f0*/  SHF.R.U32.HI R15, RZ, 0x8, R13 ;  /* 0x00000008ff0f7819 */ /* 0x000fe4000001160d */
[----:B------:R-:W2:Y:S02]  /*38900*/  LDL.LU R13, [R1+0xf8] ;  /* 0x0000f800010d7983 */ /* 0x000ea40000300800 */
[----:B------:R-:W-:Y:S02]  /*38910*/  LOP3.LUT R15, R15, 0xffff, RZ, 0xc0, !PT ;  /* 0x0000ffff0f0f7812 */ /* 0x000fe400078ec0ff */
[----:B------:R-:W3:Y:S01]  /*38920*/  LDL.LU R17, [R1+0x84] ;  /* 0x0000840001117983 */ /* 0x000ee20000300800 */
[----:B------:R-:W-:-:S02]  /*38930*/  PRMT R10, R10, 0x3340, R1 ;  /* 0x000033400a0a7816 */ /* 0x000fc40000000001 */
[----:B------:R-:W-:Y:S01]  /*38940*/  PRMT R11, R15, 0x3340, R11 ;  /* 0x000033400f0b7816 */ /* 0x000fe2000000000b */
[----:B------:R0:W-:Y:S01]  /*38950*/  STL [R1+0x24], R5 ;  /* 0x0000240501007387 */ /* 0x0001e20000100800 */
[----:B------:R-:W-:-:S03]  /*38960*/  PRMT R8, R9, 0x3340, R8 ;  /* 0x0000334009087816 */ /* 0x000fc60000000008 */
[----:B------:R-:W4:Y:S04]  /*38970*/  LDL.LU R6, [R1+0x80] ;  /* 0x0000800001067983 */ /* 0x000f280000300800 */
[----:B0-----:R-:W4:Y:S04]  /*38980*/  LDL.LU R5, [R1+0x118] ;  /* 0x0001180001057983 */ /* 0x001f280000300800 */
[----:B------:R-:W4:Y:S04]  /*38990*/  LDL.LU R21, [R1+0x10c] ;  /* 0x00010c0001157983 */ /* 0x000f280000300800 */
[----:B------:R-:W-:Y:S01]  /*389a0*/  STL [R1+0x60], R11 ;  /* 0x0000600b01007387 */ /* 0x000fe20000100800 */
[----:B------:R-:W-:-:S03]  /*389b0*/  SHF.R.U32.HI R15, RZ, 0x8, R22 ;  /* 0x00000008ff0f7819 */ /* 0x000fc60000011616 */
[----:B------:R0:W-:Y:S01]  /*389c0*/  STL [R1+0x20], R10 ;  /* 0x0000200a01007387 */ /* 0x0001e20000100800 */
[----:B------:R-:W-:-:S03]  /*389d0*/  SHF.R.U32.HI R16, RZ, 0x8, R20 ;  /* 0x00000008ff107819 */ /* 0x000fc60000011614 */
[----:B------:R1:W-:Y:S01]  /*389e0*/  STL [R1+0x6c], R8 ;  /* 0x00006c0801007387 */ /* 0x0003e20000100800 */
[----:B0-----:R-:W-:-:S03]  /*389f0*/  SHF.R.U32.HI R10, RZ, 0x8, R18 ;  /* 0x00000008ff0a7819 */ /* 0x001fc60000011612 */
[----:B------:R-:W4:Y:S04]  /*38a00*/  LDL.LU R18, [R1+0x120] ;  /* 0x0001200001127983 */ /* 0x000f280000300800 */
[----:B------:R-:W4:Y:S04]  /*38a10*/  LDL.LU R22, [R1+0x14c] ;  /* 0x00014c0001167983 */ /* 0x000f280000300800 */
[----:B------:R-:W4:Y:S01]  /*38a20*/  LDL.LU R20, [R1+0x13c] ;  /* 0x00013c0001147983 */ /* 0x000f220000300800 */
[----:B------:R-:W-:Y:S02]  /*38a30*/  SHF.R.U32.HI R9, RZ, 0x8, R19 ;  /* 0x00000008ff097819 */ /* 0x000fe40000011613 */
[----:B------:R-:W-:Y:S01]  /*38a40*/  SHF.R.U32.HI R11, RZ, 0x8, R4 ;  /* 0x00000008ff0b7819 */ /* 0x000fe20000011604 */
[----:B------:R-:W4:Y:S04]  /*38a50*/  LDL.LU R19, [R1+0x130] ;  /* 0x0001300001137983 */ /* 0x000f280000300800 */
[----:B------:R-:W4:Y:S01]  /*38a60*/  LDL.LU R4, [R1+0x28] ;  /* 0x0000280001047983 */ /* 0x000f220000300800 */
[----:B------:R-:W-:-:S02]  /*38a70*/  LOP3.LUT R15, R15, 0xffff, RZ, 0xc0, !PT ;  /* 0x0000ffff0f0f7812 */ /* 0x000fc400078ec0ff */
[----:B------:R-:W-:Y:S02]  /*38a80*/  LOP3.LUT R11, R11, 0xffff, RZ, 0xc0, !PT ;  /* 0x0000ffff0b0b7812 */ /* 0x000fe400078ec0ff */
[----:B------:R-:W-:Y:S02]  /*38a90*/  LOP3.LUT R16, R16, 0xffff, RZ, 0xc0, !PT ;  /* 0x0000ffff10107812 */ /* 0x000fe400078ec0ff */
[----:B------:R-:W-:Y:S02]  /*38aa0*/  LOP3.LUT R10, R10, 0xffff, RZ, 0xc0, !PT ;  /* 0x0000ffff0a0a7812 */ /* 0x000fe400078ec0ff */
[----:B------:R-:W-:Y:S02]  /*38ab0*/  PRMT R15, R15, 0x3340, R1 ;  /* 0x000033400f0f7816 */ /* 0x000fe40000000001 */
[----:B-1----:R-:W-:Y:S02]  /*38ac0*/  SHF.R.U32.HI R8, RZ, 0x8, R23 ;  /* 0x00000008ff087819 */ /* 0x002fe40000011617 */
[----:B------:R-:W-:-:S02]  /*38ad0*/  PRMT R11, R16, 0x3340, R11 ;  /* 0x00003340100b7816 */ /* 0x000fc4000000000b */
[----:B------:R-:W-:Y:S02]  /*38ae0*/  PRMT R10, R10, 0x3340, R1 ;  /* 0x000033400a0a7816 */ /* 0x000fe40000000001 */
[----:B------:R-:W-:Y:S01]  /*38af0*/  SHF.R.U32.HI R16, RZ, 0x8, R26 ;  /* 0x00000008ff107819 */ /* 0x000fe2000001161a */
[----:B------:R0:W-:Y:S01]  /*38b00*/  STL [R1+0x139c], R15 ;  /* 0x00139c0f01007387 */ /* 0x0001e20000100800 */
[----:B------:R-:W-:Y:S02]  /*38b10*/  LOP3.LUT R8, R8, 0xffff, RZ, 0xc0, !PT ;  /* 0x0000ffff08087812 */ /* 0x000fe400078ec0ff */
[----:B------:R-:W-:Y:S01]  /*38b20*/  LOP3.LUT R9, R9, 0xffff, RZ, 0xc0, !PT ;  /* 0x0000ffff09097812 */ /* 0x000fe200078ec0ff */
[----:B------:R2:W-:Y:S01]  /*38b30*/  STL [R1+0x68], R11 ;  /* 0x0000680b01007387 */ /* 0x0005e20000100800 */
[----:B------:R-:W-:-:S03]  /*38b40*/  LOP3.LUT R16, R16, 0xffff, RZ, 0xc0, !PT ;  /* 0x0000ffff10107812 */ /* 0x000fc600078ec0ff */
[----:B------:R3:W-:Y:S01]  /*38b50*/  STL [R1+0x64], R10 ;  /* 0x0000640a01007387 */ /* 0x0007e20000100800 */
[----:B------:R-:W-:Y:S02]  /*38b60*/  PRMT R8, R9, 0x3340, R8 ;  /* 0x0000334009087816 */ /* 0x000fe40000000008 */
[----:B------:R-:W-:-:S03]  /*38b70*/  PRMT R16, R16, 0x3340, R1 ;  /* 0x0000334010107816 */ /* 0x000fc60000000001 */
[----:B------:R1:W-:Y:S04]  /*38b80*/  STL [R1+0x88], R8 ;  /* 0x0000880801007387 */ /* 0x0003e80000100800 */
[----:B------:R-:W-:Y:S04]  /*38b90*/  STL [R1+0x1390], R16 ;  /* 0x0013901001007387 */ /* 0x000fe80000100800 */
[----:B------:R-:W4:Y:S04]  /*38ba0*/  LDL.LU R26, [R1+0x124] ;  /* 0x00012400011a7983 */ /* 0x000f280000300800 */
[----:B0-----:R-:W4:Y:S01]  /*38bb0*/  LDL.LU R15, [R1+0x114] ;  /* 0x00011400010f7983 */ /* 0x001f220000300800 */
[----:B--2---:R-:W-:-:S02]  /*38bc0*/  SHF.R.U32.HI R11, RZ, 0x8, R13 ;  /* 0x00000008ff0b7819 */ /* 0x004fc4000001160d */
[----:B---3--:R-:W-:Y:S02]  /*38bd0*/  SHF.R.U32.HI R10, RZ, 0x8, R17 ;  /* 0x00000008ff0a7819 */ /* 0x008fe40000011611 */
[----:B------:R-:W-:Y:S02]  /*38be0*/  LOP3.LUT R11, R11, 0xffff, RZ, 0xc0, !PT ;  /* 0x0000ffff0b0b7812 */ /* 0x000fe400078ec0ff */
[----:B------:R-:W-:Y:S02]  /*38bf0*/  LOP3.LUT R10, R10, 0xffff, RZ, 0xc0, !PT ;  /* 0x0000ffff0a0a7812 */ /* 0x000fe400078ec0ff */
[----:B----4-:R-:W-:Y:S02]  /*38c00*/  SHF.R.U32.HI R17, RZ, 0x8, R6 ;  /* 0x00000008ff117819 */ /* 0x010fe40000011606 */
[----:B------:R-:W-:Y:S02]  /*38c10*/  SHF.R.U32.HI R9, RZ, 0x8, R5 ;  /* 0x00000008ff097819 */ /* 0x000fe40000011605 */
[----:B------:R-:W-:-:S02]  /*38c20*/  PRMT R5, R11, 0x3340, R10 ;  /* 0x000033400b057816 */ /* 0x000fc4000000000a */
[----:B-1----:R-:W-:Y:S02]  /*38c30*/  SHF.R.U32.HI R8, RZ, 0x8, R21 ;  /* 0x00000008ff087819 */ /* 0x002fe40000011615 */
[----:B------:R-:W-:Y:S01]  /*38c40*/  LOP3.LUT R17, R17, 0xffff, RZ, 0xc0, !PT ;  /* 0x0000ffff11117812 */ /* 0x000fe200078ec0ff */
[----:B------:R0:W-:Y:S01]  /*38c50*/  STL [R1+0x84], R5 ;  /* 0x0000840501007387 */ /* 0x0001e20000100800 */
[----:B------:R-:W-:Y:S02]  /*38c60*/  LOP3.LUT R8, R8, 0xffff, RZ, 0xc0, !PT ;  /* 0x0000ffff08087812 */ /* 0x000fe400078ec0ff */
[----:B------:R-:W-:Y:S01]  /*38c70*/  LOP3.LUT R9, R9, 0xffff, RZ, 0xc0, !PT ;  /* 0x0000ffff09097812 */ /* 0x000fe200078ec0ff */
[----:B------:R-:W2:Y:S01]  /*38c80*/  LDL.LU R21, [R1+0x110] ;  /* 0x0001100001157983 */ /* 0x000ea20000300800 */
[----:B------:R-:W-:-:S03]  /*38c90*/  PRMT R17, R17, 0x3340, R1 ;  /* 0x0000334011117816 */ /* 0x000fc60000000001 */
[----:B------:R-:W3:Y:S01]  /*38ca0*/  LDL.LU R24, [R1+0x138] ;  /* 0x0001380001187983 */ /* 0x000ee20000300800 */
[----:B------:R-:W-:-:S03]  /*38cb0*/  PRMT R6, R9, 0x3340, R8 ;  /* 0x0000334009067816 */ /* 0x000fc60000000008 */
[----:B0-----:R-:W4:Y:S01]  /*38cc0*/  LDL.LU R5, [R1+0x12c] ;  /* 0x00012c0001057983 */ /* 0x001f220000300800 */
[----:B------:R-:W-:Y:S02]  /*38cd0*/  SHF.R.U32.HI R18, RZ, 0x8, R18 ;  /* 0x00000008ff127819 */ /* 0x000fe40000011612 */
[----:B------:R-:W-:Y:S02]  /*38ce0*/  SHF.R.U32.HI R11, RZ, 0x8, R22 ;  /* 0x00000008ff0b7819 */ /* 0x000fe40000011616 */
[----:B------:R-:W-:Y:S02]  /*38cf0*/  LOP3.LUT R18, R18, 0xffff, RZ, 0xc0, !PT ;  /* 0x0000ffff12127812 */ /* 0x000fe400078ec0ff */
[----:B------:R-:W-:Y:S02]  /*38d00*/  SHF.R.U32.HI R10, RZ, 0x8, R20 ;  /* 0x00000008ff0a7819 */ /* 0x000fe40000011614 */
[----:B------:R-:W-:Y:S02]  /*38d10*/  LOP3.LUT R11, R11, 0xffff, RZ, 0xc0, !PT ;  /* 0x0000ffff0b0b7812 */ /* 0x000fe400078ec0ff */
[----:B------:R-:W-:-:S02]  /*38d20*/  LOP3.LUT R10, R10, 0xffff, RZ, 0xc0, !PT ;  /* 0x0000ffff0a0a7812 */ /* 0x000fc400078ec0ff */
[----:B------:R-:W-:Y:S01]  /*38d30*/  PRMT R18, R18, 0x3340, R1 ;  /* 0x0000334012127816 */ /* 0x000fe20000000001 */
[----:B------:R-:W-:Y:S01]  /*38d40*/  STL [R1+0x1394], R17 ;  /* 0x0013941101007387 */ /* 0x000fe20000100800 */
[----:B------:R-:W-:Y:S02]  /*38d50*/  SHF.R.U32.HI R9, RZ, 0x8, R4 ;  /* 0x00000008ff097819 */ /* 0x000fe40000011604 */
[----:B------:R-:W-:Y:S01]  /*38d60*/  PRMT R4, R11, 0x3340, R10 ;  /* 0x000033400b047816 */ /* 0x000fe2000000000a */
[----:B------:R0:W-:Y:S04]  /*38d70*/  STL [R1+0x80], R6 ;  /* 0x0000800601007387 */ /* 0x0001e80000100800 */
[----:B------:R-:W-:Y:S04]  /*38d80*/  STL [R1+0x1398], R18 ;  /* 0x0013981201007387 */ /* 0x000fe80000100800 */
[----:B------:R-:W4:Y:S04]  /*38d90*/  LDL.LU R22, [R1+0x140] ;  /* 0x0001400001167983 */ /* 0x000f280000300800 */
[----:B------:R-:W4:Y:S04]  /*38da0*/  LDL.LU R23, [R1+0x164] ;  /* 0x0001640001177983 */ /* 0x000f280000300800 */
[----:B------:R1:W-:Y:S04]  /*38db0*/  STL [R1+0x7c], R4 ;  /* 0x00007c0401007387 */ /* 0x0003e80000100800 */
[----:B------:R-:W4:Y:S04]  /*38dc0*/  LDL.LU R13, [R1+0x158] ;  /* 0x00015800010d7983 */ /* 0x000f280000300800 */
[----:B0-----:R-:W4:Y:S04]  /*38dd0*/  LDL.LU R6, [R1+0x148] ;  /* 0x0001480001067983 */ /* 0x001f280000300800 */
[----:B-1----:R-:W4:Y:S01]  /*38de0*/  LDL.LU R4, [R1+0x38] ;  /* 0x0000380001047983 */ /* 0x002f220000300800 */
[----:B------:R-:W-:-:S02]  /*38df0*/  SHF.R.U32.HI R19, RZ, 0x8, R19 ;  /* 0x00000008ff137819 */ /* 0x000fc40000011613 */
[----:B------:R-:W-:Y:S02]  /*38e00*/  SHF.R.U32.HI R8, RZ, 0x8, R25 ;  /* 0x00000008ff087819 */ /* 0x000fe40000011619 */
[----:B------:R-:W-:Y:S02]  /*38e10*/  LOP3.LUT R19, R19, 0xffff, RZ, 0xc0, !PT ;  /* 0x0000ffff13137812 */ /* 0x000fe400078ec0ff */
[----:B------:R-:W-:Y:S02]  /*38e20*/  LOP3.LUT R8, R8, 0xffff, RZ, 0xc0, !PT ;  /* 0x0000ffff08087812 */ /* 0x000fe400078ec0ff */
[----:B------:R-:W-:Y:S02]  /*38e30*/  LOP3.LUT R9, R9, 0xffff, RZ, 0xc0, !PT ;  /* 0x0000ffff09097812 */ /* 0x000fe400078ec0ff */
[----:B------:R-:W-:Y:S02]  /*38e40*/  SHF.R.U32.HI R20, RZ, 0x8, R28 ;  /* 0x00000008ff147819 */ /* 0x000fe4000001161c */
[----:B------:R-:W-:-:S02]  /*38e50*/  PRMT R19, R19, 0x3340, R1 ;  /* 0x0000334013137816 */ /* 0x000fc40000000001 */
[----:B------:R-:W-:Y:S02]  /*38e60*/  SHF.R.U32.HI R11, RZ, 0x8, R26 ;  /* 0x00000008ff0b7819 */ /* 0x000fe4000001161a */
[----:B------:R-:W-:Y:S02]  /*38e70*/  SHF.R.U32.HI R10, RZ, 0x8, R15 ;  /* 0x00000008ff0a7819 */ /* 0x000fe4000001160f */
[----:B------:R-:W-:Y:S02]  /*38e80*/  PRMT R8, R9, 0x3340, R8 ;  /* 0x0000334009087816 */ /* 0x000fe40000000008 */
[----:B------:R-:W-:Y:S01]  /*38e90*/  LOP3.LUT R20, R20, 0xffff, RZ, 0xc0, !PT ;  /* 0x0000ffff14147812 */ /* 0x000fe200078ec0ff */
[----:B------:R-:W-:Y:S01]  /*38ea0*/  STL [R1+0x138c], R19 ;  /* 0x00138c1301007387 */ /* 0x000fe20000100800 */
[----:B------:R-:W-:Y:S02]  /*38eb0*/  LOP3.LUT R10, R10, 0xffff, RZ, 0xc0, !PT ;  /* 0x0000ffff0a0a7812 */ /* 0x000fe400078ec0ff */
[----:B------:R-:W-:Y:S01]  /*38ec0*/  LOP3.LUT R11, R11, 0xffff, RZ, 0xc0, !PT ;  /* 0x0000ffff0b0b7812 */ /* 0x000fe200078ec0ff */
[----:B------:R4:W-:Y:S01]  /*38ed0*/  STL [R1+0x78], R8 ;  /* 0x0000780801007387 */ /* 0x0009e20000100800 */
[----:B------:R-:W-:-:S05]  /*38ee0*/  PRMT R20, R20, 0x3340, R1 ;  /* 0x0000334014147816 */ /* 0x000fca0000000001 */
[----:B------:R-:W-:Y:S01]  /*38ef0*/  STL [R1+0x1388], R20 ;  /* 0x0013881401007387 */ /* 0x000fe20000100800 */
[----:B--2---:R-:W-:Y:S02]  /*38f00*/  SHF.R.U32.HI R21, RZ, 0x8, R21 ;  /* 0x00000008ff157819 */ /* 0x004fe40000011615 */
[----:B---3--:R-:W-:Y:S02]  /*38f10*/  SHF.R.U32.HI R9, RZ, 0x8, R24 ;  /* 0x00000008ff097819 */ /* 0x008fe40000011618 */
[----:B------:R-:W2:Y:S01]  /*38f20*/  LDL.LU R24, [R1+0x100] ;  /* 0x0001000001187983 */ /* 0x000ea20000300800 */
[----:B----4-:R-:W-:Y:S02]  /*38f30*/  SHF.R.U32.HI R8, RZ, 0x8, R5 ;  /* 0x00000008ff087819 */ /* 0x010fe40000011605 */
[----:B------:R-:W-:Y:S01]  /*38f40*/  PRMT R5, R11, 0x3340, R10 ;  /* 0x000033400b057816 */ /* 0x000fe2000000000a */
[----:B------:R-:W3:Y:S01]  /*38f50*/  LDL.LU R25, [R1+0x144] ;  /* 0x0001440001197983 */ /* 0x000ee20000300800 */
[----:B------:R-:W-:-:S02]  /*38f60*/  LOP3.LUT R21, R21, 0xffff, RZ, 0xc0, !PT ;  /* 0x0000ffff15157812 */ /* 0x000fc400078ec0ff */
[----:B------:R-:W-:Y:S01]  /*38f70*/  LOP3.LUT R8, R8, 0xffff, RZ, 0xc0, !PT ;  /* 0x0000ffff08087812 */ /* 0x000fe200078ec0ff */
[----:B------:R0:W-:Y:S01]  /*38f80*/  STL [R1+0x74], R5 ;  /* 0x0000740501007387 */ /* 0x0001e20000100800 */
[----:B------:R-:W-:-:S03]  /*38f90*/  LOP3.LUT R9, R9, 0xffff, RZ, 0xc0, !PT ;  /* 0x0000ffff09097812 */ /* 0x000fc600078ec0ff */
[----:B------:R-:W4:Y:S01]  /*38fa0*/  LDL.LU R17, [R1+0x104] ;  /* 0x0001040001117983 */ /* 0x000f220000300800 */
[----:B------:R-:W-:Y:S02]  /*38fb0*/  PRMT R21, R21, 0x3340, R1 ;  /* 0x0000334015157816 */ /* 0x000fe40000000001 */
[----:B------:R-:W-:Y:S01]  /*38fc0*/  PRMT R8, R9, 0x3340, R8 ;  /* 0x0000334009087816 */ /* 0x000fe20000000008 */
[----:B------:R-:W4:Y:S04]  /*38fd0*/  LDL.LU R16, [R1+0x154] ;  /* 0x0001540001107983 */ /* 0x000f280000300800 */
[----:B0-----:R-:W4:Y:S04]  /*38fe0*/  LDL.LU R5, [R1+0x150] ;  /* 0x0001500001057983 */ /* 0x001f280000300800 */
[----:B------:R-:W-:Y:S01]  /*38ff0*/  STL [R1+0x1384], R21 ;  /* 0x0013841501007387 */ /* 0x000fe20000100800 */
[----:B------:R-:W-:-:S02]  /*39000*/  SHF.R.U32.HI R22, RZ, 0x8, R22 ;  /* 0x00000008ff167819 */ /* 0x000fc40000011616 */
[----:B------:R-:W-:Y:S02]  /*39010*/  SHF.R.U32.HI R11, RZ, 0x8, R23 ;  /* 0x00000008ff0b7819 */ /* 0x000fe40000011617 */
[----:B------:R-:W-:Y:S01]  /*39020*/  LOP3.LUT R22, R22, 0xffff, RZ, 0xc0, !PT ;  /* 0x0000ffff16167812 */ /* 0x000fe200078ec0ff */
[----:B------:R0:W-:Y:S01]  /*39030*/  STL [R1+0x70], R8 ;  /* 0x0000700801007387 */ /* 0x0001e20000100800 */
[----:B------:R-:W-:Y:S02]  /*39040*/  LOP3.LUT R11, R11, 0xffff, RZ, 0xc0, !PT ;  /* 0x0000ffff0b0b7812 */ /* 0x000fe400078ec0ff */
[----:B------:R-:W-:Y:S02]  /*39050*/  SHF.R.U32.HI R10, RZ, 0x8, R13 ;  /* 0x00000008ff0a7819 */ /* 0x000fe4000001160d */
[----:B------:R-:W-:Y:S02]  /*39060*/  SHF.R.U32.HI R23, RZ, 0x8, R6 ;  /* 0x00000008ff177819 */ /* 0x000fe40000011606 */
[----:B------:R-:W-:-:S02]  /*39070*/  LOP3.LUT R10, R10, 0xffff, RZ, 0xc0, !PT ;  /* 0x0000ffff0a0a7812 */ /* 0x000fc400078ec0ff */
[----:B------:R-:W-:Y:S02]  /*39080*/  PRMT R22, R22, 0x3340, R1 ;  /* 0x0000334016167816 */ /* 0x000fe40000000001 */
[----:B------:R-:W-:Y:S02]  /*39090*/  SHF.R.U32.HI R9, RZ, 0x8, R4 ;  /* 0x00000008ff097819 */ /* 0x000fe40000011604 */
[----:B0-----:R-:W-:Y:S02]  /*390a0*/  SHF.R.U32.HI R8, RZ, 0x8, R27 ;  /* 0x00000008ff087819 */ /* 0x001fe4000001161b */
[----:B------:R-:W-:Y:S02]  /*390b0*/  LOP3.LUT R23, R23, 0xffff, RZ, 0xc0, !PT ;  /* 0x0000ffff17177812 */ /* 0x000fe400078ec0ff */
[----:B------:R-:W-:Y:S01]  /*390c0*/  PRMT R4, R11, 0x3340, R10 ;  /* 0x000033400b047816 */ /* 0x000fe2000000000a */
[----:B------:R-:W-:Y:S01]  /*390d0*/  STL [R1+0x1380], R22 ;  /* 0x0013801601007387 */ /* 0x000fe20000100800 */
[----:B------:R-:W-:-:S02]  /*390e0*/  LOP3.LUT R8, R8, 0xffff, RZ, 0xc0, !PT ;  /* 0x0000ffff08087812 */ /* 0x000fc400078ec0ff */
[----:B------:R-:W-:Y:S01]  /*390f0*/  LOP3.LUT R9, R9, 0xffff, RZ, 0xc0, !PT ;  /* 0x0000ffff09097812 */ /* 0x000fe200078ec0ff */
[----:B------:R-:W4:Y:S01]  /*39100*/  LDL.LU R26, [R1+0x15c] ;  /* 0x00015c00011a7983 */ /* 0x000f220000300800 */
[----:B------:R-:W-:-:S03]  /*39110*/  PRMT R23, R23, 0x3340, R1 ;  /* 0x0000334017177816 */ /* 0x000fc60000000001 */
[----:B------:R-:W4:Y:S04]  /*39120*/  LDL.LU R15, [R1+0x178] ;  /* 0x00017800010f7983 */ /* 0x000f280000300800 */
[----:B------:R0:W-:Y:S04]  /*39130*/  STL [R1+0x5c], R4 ;  /* 0x00005c0401007387 */ /* 0x0001e80000100800 */
[----:B------:R-:W-:Y:S04]  /*39140*/  STL [R1+0x137c], R23 ;  /* 0x00137c1701007387 */ /* 0x000fe80000100800 */
[----:B------:R-:W4:Y:S01]  /*39150*/  LDL.LU R19, [R1+0x170] ;  /* 0x0001700001137983 */ /* 0x000f220000300800 */
[----:B0-----:R-:W-:-:S03]  /*39160*/  PRMT R4, R9, 0x3340, R8 ;  /* 0x0000334009047816 */ /* 0x001fc60000000008 */
[----:B------:R-:W4:Y:S04]  /*39170*/  LDL.LU R13, [R1+0x160] ;  /* 0x00016000010d7983 */ /* 0x000f280000300800 */
[----:B------:R0:W-:Y:S04]  /*39180*/  STL [R1+0x58], R4 ;  /* 0x0000580401007387 */ /* 0x0001e80000100800 */
[----:B------:R-:W4:Y:S04]  /*39190*/  LDL.LU R6, [R1+0x128] ;  /* 0x0001280001067983 */ /* 0x000f280000300800 */
[----:B0-----:R-:W4:Y:S01]  /*391a0*/  LDL.LU R4, [R1+0x3c] ;  /* 0x00003c0001047983 */ /* 0x001f220000300800 */
[----:B--2---:R-:W-:-:S04]  /*391b0*/  SHF.R.U32.HI R24, RZ, 0x8, R24 ;  /* 0x00000008ff187819 */ /* 0x004fc80000011618 */
[----:B------:R-:W-:Y:S02]  /*391c0*/  LOP3.LUT R24, R24, 0xffff, RZ, 0xc0, !PT ;  /* 0x0000ffff18187812 */ /* 0x000fe400078ec0ff */
[----:B---3--:R-:W-:Y:S02]  /*391d0*/  SHF.R.U32.HI R11, RZ, 0x8, R25 ;  /* 0x00000008ff0b7819 */ /* 0x008fe40000011619 */
[----:B------:R-:W-:Y:S02]  /*391e0*/  SHF.R.U32.HI R25, RZ, 0x8, R29 ;  /* 0x00000008ff197819 */ /* 0x000fe4000001161d */
[----:B----4-:R-:W-:Y:S02]  /*391f0*/  SHF.R.U32.HI R10, RZ, 0x8, R17 ;  /* 0x00000008ff0a7819 */ /* 0x010fe40000011611 */
[----:B------:R-:W-:Y:S02]  /*39200*/  LOP3.LUT R11, R11, 0xffff, RZ, 0xc0, !PT ;  /* 0x0000ffff0b0b7812 */ /* 0x000fe400078ec0ff */
[----:B------:R-:W-:-:S02]  /*39210*/  LOP3.LUT R10, R10, 0xffff, RZ, 0xc0, !PT ;  /* 0x0000ffff0a0a7812 */ /* 0x000fc400078ec0ff */
[----:B------:R-:W-:Y:S02]  /*39220*/  PRMT R24, R24, 0x3340, R1 ;  /* 0x0000334018187816 */ /* 0x000fe40000000001 */
[----:B------:R-:W-:Y:S02]  /*39230*/  SHF.R.U32.HI R9, RZ, 0x8, R16 ;  /* 0x00000008ff097819 */ /* 0x000fe40000011610 */
[----:B------:R-:W-:Y:S02]  /*39240*/  SHF.R.U32.HI R8, RZ, 0x8, R5 ;  /* 0x00000008ff087819 */ /* 0x000fe40000011605 */
[----:B------:R-:W-:Y:S02]  /*39250*/  LOP3.LUT R25, R25, 0xffff, RZ, 0xc0, !PT ;  /* 0x0000ffff19197812 */ /* 0x000fe400078ec0ff */
[----:B------:R-:W-:Y:S01]  /*39260*/  PRMT R5, R11, 0x3340, R10 ;  /* 0x000033400b057816 */ /* 0x000fe2000000000a */
[----:B------:R-:W-:Y:S01]  /*39270*/  STL [R1+0x1378], R24 ;  /* 0x0013781801007387 */ /* 0x000fe20000100800 */
[----:B------:R-:W-:-:S02]  /*39280*/  LOP3.LUT R8, R8, 0xffff, RZ, 0xc0, !PT ;  /* 0x0000ffff08087812 */ /* 0x000fc400078ec0ff */
[----:B------:R-:W-:Y:S01]  /*39290*/  LOP3.LUT R9, R9, 0xffff, RZ, 0xc0, !PT ;  /* 0x0000ffff09097812 */ /* 0x000fe200078ec0ff */
[----:B------:R-:W2:Y:S01]  /*392a0*/  LDL.LU R21, [R1+0x1a4] ;  /* 0x0001a40001157983 */ /* 0x000ea20000300800 */
[----:B------:R-:W-:-:S03]  /*392b0*/  PRMT R25, R25, 0x3340, R1 ;  /* 0x0000334019197816 */ /* 0x000fc60000000001 */
[----:B------:R-:W3:Y:S01]  /*392c0*/  LDL.LU R28, [R1+0x1a0] ;  /* 0x0001a000011c7983 */ /* 0x000ee20000300800 */
[----:B------:R-:W-:-:S03]  /*392d0*/  PRMT R8, R9, 0x3340, R8 ;  /* 0x0000334009087816 */ /* 0x000fc60000000008 */
[----:B------:R0:W-:Y:S04]  /*392e0*/  STL [R1+0x2c], R5 ;  /* 0x00002c0501007387 */ /* 0x0001e80000100800 */
[----:B------:R-:W4:Y:S04]  /*392f0*/  LDL.LU R18, [R1+0x16c] ;  /* 0x00016c0001127983 */ /* 0x000f280000300800 */
[----:B0-----:R-:W4:Y:S04]  /*39300*/  LDL.LU R5, [R1+0x168] ;  /* 0x0001680001057983 */ /* 0x001f280000300800 */
[----:B------:R-:W-:Y:S04]  /*39310*/  STL [R1+0x1374], R25 ;  /* 0x0013741901007387 */ /* 0x000fe80000100800 */
[----:B------:R-:W4:Y:S04]  /*39320*/  LDL.LU R17, [R1+0xf0] ;  /* 0x0000f00001117983 */ /* 0x000f280000300800 */
[----:B------:R0:W-:Y:S04]  /*39330*/  STL [R1+0x28], R8 ;  /* 0x0000280801007387 */ /* 0x0001e80000100800 */
[----:B------:R-:W4:Y:S01]  /*39340*/  LDL.LU R16, [R1+0xf4] ;  /* 0x0000f40001107983 */ /* 0x000f220000300800 */
[----:B------:R-:W-:-:S03]  /*39350*/  SHF.R.U32.HI R11, RZ, 0x8, R15 ;  /* 0x00000008ff0b7819 */ /* 0x000fc6000001160f */
[----:B------:R-:W4:Y:S01]  /*39360*/  LDL.LU R15, [R1+0x174] ;  /* 0x00017400010f7983 */ /* 0x000f220000300800 */
[----:B------:R-:W-:Y:S02]  /*39370*/  SHF.R.U32.HI R10, RZ, 0x8, R19 ;  /* 0x00000008ff0a7819 */ /* 0x000fe40000011613 */
[----:B------:R-:W-:Y:S02]  /*39380*/  SHF.R.U32.HI R27, RZ, 0x8, R13 ;  /* 0x00000008ff1b7819 */ /* 0x000fe4000001160d */
[----:B------:R-:W4:Y:S04]  /*39390*/  LDL.LU R13, [R1+0x8] ;  /* 0x00000800010d7983 */ /* 0x000f280000300800 */
[----:B------:R-:W4:Y:S01]  /*393a0*/  LDL.LU R20, [R1+0x1e0] ;  /* 0x0001e00001147983 */ /* 0x000f220000300800 */
[----:B------:R-:W-:-:S03]  /*393b0*/  SHF.R.U32.HI R9, RZ, 0x8, R6 ;  /* 0x00000008ff097819 */ /* 0x000fc60000011606 */
[----:B------:R-:W4:Y:S01]  /*393c0*/  LDL.LU R19, [R1+0x1dc] ;  /* 0x0001dc0001137983 */ /* 0x000f220000300800 */
[----:B0-----:R-:W-:-:S03]  /*393d0*/  SHF.R.U32.HI R8, RZ, 0x8, R4 ;  /* 0x00000008ff087819 */ /* 0x001fc60000011604 */
[----:B------:R-:W4:Y:S04]  /*393e0*/  LDL.LU R6, [R1+0x1d8] ;  /* 0x0001d80001067983 */ /* 0x000f280000300800 */
[----:B------:R-:W4:Y:S01]  /*393f0*/  LDL.LU R4, [R1+0x19c] ;  /* 0x00019c0001047983 */ /* 0x000f220000300800 */
[----:B------:R-:W-:Y:S02]  /*39400*/  SHF.R.U32.HI R26, RZ, 0x8, R26 ;  /* 0x00000008ff1a7819 */ /* 0x000fe4000001161a */
[----:B------:R-:W-:Y:S02]  /*39410*/  LOP3.LUT R27, R27, 0xffff, RZ, 0xc0, !PT ;  /* 0x0000ffff1b1b7812 */ /* 0x000fe400078ec0ff */
[----:B------:R-:W-:Y:S02]  /*39420*/  LOP3.LUT R26, R26, 0xffff, RZ, 0xc0, !PT ;  /* 0x0000ffff1a1a7812 */ /* 0x000fe400078ec0ff */
[----:B------:R-:W-:-:S02]  /*39430*/  LOP3.LUT R10, R10, 0xffff, RZ, 0xc0, !PT ;  /* 0x0000ffff0a0a7812 */ /* 0x000fc400078ec0ff */
[----:B------:R-:W-:Y:S02]  /*39440*/  LOP3.LUT R11, R11, 0xffff, RZ, 0xc0, !PT ;  /* 0x0000ffff0b0b7812 */ /* 0x000fe400078ec0ff */
[--C-:B------:R-:W-:Y:S02]  /*39450*/  PRMT R26, R26, 0x3340, R1.reuse ;  /* 0x000033401a1a7816 */ /* 0x100fe40000000001 */
[----:B------:R-:W-:Y:S02]  /*39460*/  LOP3.LUT R8, R8, 0xffff, RZ, 0xc0, !PT ;  /* 0x0000ffff08087812 */ /* 0x000fe400078ec0ff */
[----:B------:R-:W-:Y:S02]  /*39470*/  LOP3.LUT R9, R9, 0xffff, RZ, 0xc0, !PT ;  /* 0x0000ffff09097812 */ /* 0x000fe400078ec0ff */
[----:B------:R-:W-:Y:S02]  /*39480*/  PRMT R27, R27, 0x3340, R1 ;  /* 0x000033401b1b7816 */ /* 0x000fe40000000001 */
[----:B------:R-:W-:Y:S01]  /*39490*/  PRMT R10, R11, 0x3340, R10 ;  /* 0x000033400b0a7816 */ /* 0x000fe2000000000a */
[----:B------:R-:W-:Y:S01]  /*394a0*/  STL [R1+0x1370], R26 ;  /* 0x0013701a01007387 */ /* 0x000fe20000100800 */
[----:B------:R-:W-:-:S03]  /*394b0*/  PRMT R8, R9, 0x3340, R8 ;  /* 0x0000334009087816 */ /* 0x000fc60000000008 */
[----:B------:R-:W-:Y:S04]  /*394c0*/  STL [R1+0x13a0], R27 ;  /* 0x0013a01b01007387 */ /* 0x000fe80000100800 */
[----:B------:R4:W-:Y:S04]  /*394d0*/  STL [R1+0x18], R10 ;  /* 0x0000180a01007387 */ /* 0x0009e80000100800 */
[----:B------:R0:W-:Y:S01]  /*394e0*/  STL [R1+0x14], R8 ;  /* 0x0000140801007387 */ /* 0x0001e20000100800 */
[----:B--2---:R-:W-:Y:S02]  /*394f0*/  LOP3.LUT R21, R21, 0xffff, RZ, 0xc0, !PT ;  /* 0x0000ffff15157812 */ /* 0x004fe400078ec0ff */
[----:B---3--:R-:W-:-:S03]  /*39500*/  LOP3.LUT R11, R28, 0xffff, RZ, 0xc0, !PT ;  /* 0x0000ffff1c0b7812 */ /* 0x008fc600078ec0ff */
[----:B------:R-:W-:Y:S01]  /*39510*/  STL [R1+0x38], R21 ;  /* 0x0000381501007387 */ /* 0x000fe20000100800 */
[----:B----4-:R-:W-:-:S03]  /*39520*/  LOP3.LUT R10, R18, 0xffff, RZ, 0xc0, !PT ;  /* 0x0000ffff120a7812 */ /* 0x010fc600078ec0ff */
[----:B------:R1:W-:Y:S01]  /*39530*/  STL [R1+0x3c], R11 ;  /* 0x00003c0b01007387 */ /* 0x0003e20000100800 */
[----:B------:R-:W-:-:S03]  /*39540*/  LOP3.LUT R5, R5, 0xffff, RZ, 0xc0, !PT ;  /* 0x0000ffff05057812 */ /* 0x000fc600078ec0ff */
[----:B------:R-:W-:Y:S04]  /*39550*/  STL [R1+0x50], R10 ;  /* 0x0000500a01007387 */ /* 0x000fe80000100800 */
[----:B------:R2:W-:Y:S01]  /*39560*/  STL [R1+0x54], R5 ;  /* 0x0000540501007387 */ /* 0x0005e20000100800 */
[----:B------:R-:W-:-:S03]  /*39570*/  SHF.R.U32.HI R28, RZ, 0x8, R17 ;  /* 0x00000008ff1c7819 */ /* 0x000fc60000011611 */
[----:B------:R-:W3:Y:S01]  /*39580*/  LDL.LU R17, [R1] ;  /* 0x0000000001117983 */ /* 0x000ee20000300800 */
[----:B------:R-:W-:-:S03]  /*39590*/  SHF.R.U32.HI R9, RZ, 0x8, R16 ;  /* 0x00000008ff097819 */ /* 0x000fc60000011610 */
[----:B------:R-:W3:Y:S01]  /*395a0*/  LDL.LU R16, [R1+0xb4] ;  /* 0x0000b40001107983 */ /* 0x000ee20000300800 */
[----:B------:R-:W-:-:S03]  /*395b0*/  SHF.R.U32.HI R29, RZ, 0x8, R15 ;  /* 0x00000008ff1d7819 */ /* 0x000fc6000001160f */
[----:B------:R-:W4:Y:S01]  /*395c0*/  LDL.LU R15, [R1+0xac] ;  /* 0x0000ac00010f7983 */ /* 0x000f220000300800 */
[----:B0-----:R-:W-:Y:S02]  /*395d0*/  SHF.R.U32.HI R8, RZ, 0x8, R13 ;  /* 0x00000008ff087819 */ /* 0x001fe4000001160d */
[----:B------:R-:W-:Y:S02]  /*395e0*/  LOP3.LUT R13, R9, 0xffff, RZ, 0xc0, !PT ;  /* 0x0000ffff090d7812 */ /* 0x000fe400078ec0ff */
[----:B------:R-:W-:Y:S02]  /*395f0*/  PRMT R9, R19, 0x4210, R11 ;  /* 0x0000421013097816 */ /* 0x000fe4000000000b */
[----:B-1----:R-:W-:Y:S02]  /*39600*/  PRMT R11, R4, 0x4210, R5 ;  /* 0x00004210040b7816 */ /* 0x002fe40000000005 */
[----:B------:R-:W4:Y:S01]  /*39610*/  LDL.LU R4, [R1+0xa8] ;  /* 0x0000a80001047983 */ /* 0x000f220000300800 */
[----:B------:R-:W-:-:S02]  /*39620*/  LOP3.LUT R28, R28, 0xffff, RZ, 0xc0, !PT ;  /* 0x0000ffff1c1c7812 */ /* 0x000fc400078ec0ff */
[----:B------:R-:W-:Y:S01]  /*39630*/  LOP3.LUT R29, R29, 0xffff, RZ, 0xc0, !PT ;  /* 0x0000ffff1d1d7812 */ /* 0x000fe200078ec0ff */
[----:B--2---:R-:W2:Y:S01]  /*39640*/  LDL.LU R5, [R1+0xa0] ;  /* 0x0000a00001057983 */ /* 0x004ea20000300800 */
[----:B------:R-:W-:Y:S02]  /*39650*/  PRMT R10, R6, 0x4210, R10 ;  /* 0x00004210060a7816 */ /* 0x000fe4000000000a */
[----:B------:R-:W-:Y:S01]  /*39660*/  PRMT R28, R28, 0x3340, R1 ;  /* 0x000033401c1c7816 */ /* 0x000fe20000000001 */
[----:B------:R-:W2:Y:S01]  /*39670*/  LDL.LU R6, [R1+0xa4] ;  /* 0x0000a40001067983 */ /* 0x000ea20000300800 */
[----:B------:R-:W-:Y:S02]  /*39680*/  LOP3.LUT R18, R8, 0xffff, RZ, 0xc0, !PT ;  /* 0x0000ffff08127812 */ /* 0x000fe400078ec0ff */
[----:B------:R-:W-:Y:S01]  /*39690*/  PRMT R8, R20, 0x4210, R21 ;  /* 0x0000421014087816 */ /* 0x000fe20000000015 */
[----:B------:R-:W2:Y:S01]  /*396a0*/  LDL.LU R19, [R1+0x94] ;  /* 0x0000940001137983 */ /* 0x000ea20000300800 */
[----:B------:R-:W-:-:S03]  /*396b0*/  PRMT R23, R29, 0x3340, R13 ;  /* 0x000033401d177816 */ /* 0x000fc6000000000d */
[----:B------:R-:W2:Y:S04]  /*396c0*/  LDL.LU R20, [R1+0x9c] ;  /* 0x00009c0001147983 */ /* 0x000ea80000300800 */
[----:B------:R-:W2:Y:S01]  /*396d0*/  LDL.LU R21, [R1+0x1c] ;  /* 0x00001c0001157983 */ /* 0x000ea20000300800 */
[----:B------:R-:W-:-:S03]  /*396e0*/  PRMT R29, R18, 0x3340, R1 ;  /* 0x00003340121d7816 */ /* 0x000fc60000000001 */
[----:B------:R-:W-:Y:S04]  /*396f0*/  STL [R1+0x13a4], R28 ;  /* 0x0013a41c01007387 */ /* 0x000fe80000100800 */
[----:B------:R-:W2:Y:S04]  /*39700*/  LDL.LU R13, [R1+0x10] ;  /* 0x00001000010d7983 */ /* 0x000ea80000300800 */
[----:B------:R-:W2:Y:S01]  /*39710*/  LDL.LU R22, [R1+0x48] ;  /* 0x0000480001167983 */ /* 0x000ea20000300800 */
[----:B------:R-:W-:-:S03]  /*39720*/  SHF.R.U32.HI R2, RZ, 0x8, R2 ;  /* 0x00000008ff027819 */ /* 0x000fc60000011602 */
[----:B------:R0:W-:Y:S01]  /*39730*/  STL [R1+0x4], R23 ;  /* 0x0000041701007387 */ /* 0x0001e20000100800 */
[----:B------:R-:W-:-:S03]  /*39740*/  LOP3.LUT R2, R2, 0xffff, RZ, 0xc0, !PT ;  /* 0x0000ffff02027812 */ /* 0x000fc600078ec0ff */
[----:B------:R1:W-:Y:S04]  /*39750*/  STSM.16.M88.4 [R3], R8 ;  /* 0x0000000803007844 */ /* 0x0003e80000000200 */
[----:B0-----:R-:W2:Y:S04]  /*39760*/  LDL.LU R23, [R1+0x40] ;  /* 0x0000400001177983 */ /* 0x001ea80000300800 */
[----:B------:R-:W2:Y:S04]  /*39770*/  LDL.LU R24, [R1+0x44] ;  /* 0x0000440001187983 */ /* 0x000ea80000300800 */
[----:B------:R-:W2:Y:S04]  /*39780*/  LDL.LU R25, [R1+0x4c] ;  /* 0x00004c0001197983 */ /* 0x000ea80000300800 */
[----:B------:R-:W2:Y:S04]  /*39790*/  LDL.LU R26, [R1+0x98] ;  /* 0x00009800011a7983 */ /* 0x000ea80000300800 */
[----:B------:R0:W-:Y:S04]  /*397a0*/  STL [R1+0x13a8], R29 ;  /* 0x0013a81d01007387 */ /* 0x0001e80000100800 */
[----:B-1----:R-:W2:Y:S04]  /*397b0*/  LDL.LU R9, [R1+0x34] ;  /* 0x0000340001097983 */ /* 0x002ea80000300800 */
[----:B------:R-:W2:Y:S01]  /*397c0*/  LDL.LU R10, [R1+0x30] ;  /* 0x00003000010a7983 */ /* 0x000ea20000300800 */
[----:B------:R-:W-:-:S03]  /*397d0*/  PRMT R2, R2, 0x3340, R1 ;  /* 0x0000334002027816 */ /* 0x000fc60000000001 */
[----:B------:R-:W2:Y:S04]  /*397e0*/  LDL.LU R11, [R1+0x8c] ;  /* 0x00008c00010b7983 */ /* 0x000ea80000300800 */
[----:B0-----:R-:W2:Y:S04]  /*397f0*/  LDL.LU R29, [R1+0x24] ;  /* 0x00002400011d7983 */ /* 0x001ea80000300800 */
[----:B------:R-:W2:Y:S04]  /*39800*/  LDL.LU R28, [R1+0x90] ;  /* 0x00009000011c7983 */ /* 0x000ea80000300800 */
[----:B------:R-:W2:Y:S01]  /*39810*/  LDL.LU R27, [R1+0x20] ;  /* 0x00002000011b7983 */ /* 0x000ea20000300800 */
[----:B---3--:R-:W-:-:S02]  /*39820*/  PRMT R8, R16, 0x5410, R17 ;  /* 0x0000541010087816 */ /* 0x008fc40000000011 */
[----:B----4-:R-:W-:Y:S02]  /*39830*/  PRMT R0, R15, 0x5410, R0 ;  /* 0x000054100f007816 */ /* 0x010fe40000000000 */
[----:B------:R-:W3:Y:S04]  /*39840*/  LDL.LU R15, [R1+0x60] ;  /* 0x00006000010f7983 */ /* 0x000ee80000300800 */
[----:B------:R-:W4:Y:S04]  /*39850*/  LDL.LU R18, [R1+0x6c] ;  /* 0x00006c0001127983 */ /* 0x000f280000300800 */
[----:B------:R-:W3:Y:S04]  /*39860*/  LDL.LU R17, [R1+0x64] ;  /* 0x0000640001117983 */ /* 0x000ee80000300800 */
[----:B------:R-:W3:Y:S01]  /*39870*/  LDL.LU R16, [R1+0x68] ;  /* 0x0000680001107983 */ /* 0x000ee20000300800 */
[----:B------:R-:W-:-:S03]  /*39880*/  PRMT R2, R4, 0x5410, R2 ;  /* 0x0000541004027816 */ /* 0x000fc60000000002 */
[----:B------:R-:W3:Y:S01]  /*39890*/  LDL.LU R4, [R1+0x13b8] ;  /* 0x0013b80001047983 */ /* 0x000ee20000300800 */
[----:B--2---:R-:W-:Y:S02]  /*398a0*/  PRMT R7, R20, 0x5410, R7 ;  /* 0x0000541014077816 */ /* 0x004fe40000000007 */
[----:B------:R-:W-:Y:S02]  /*398b0*/  PRMT R22, R22, 0x5410, R13 ;  /* 0x0000541016167816 */ /* 0x000fe4000000000d */
[----:B------:R-:W-:Y:S01]  /*398c0*/  LOP3.LUT R14, R14, 0xffff, RZ, 0xc0, !PT ;  /* 0x0000ffff0e0e7812 */ /* 0x000fe200078ec0ff */
[----:B------:R-:W-:Y:S01]  /*398d0*/  BAR.SYNC.DEFER_BLOCKING 0x0 ;  /* 0x0000000000007b1d */ /* 0x000fe20000010000 */
[----:B---3--:R-:W-:-:S05]  /*398e0*/  PRMT R4, R5, 0x5410, R4 ;  /* 0x0000541005047816 */ /* 0x008fca0000000004 */
[----:B------:R-:W2:Y:S02]  /*398f0*/  LDL.LU R5, [R1+0x13b4] ;  /* 0x0013b40001057983 */ /* 0x000ea40000300800 */
[----:B--2---:R-:W-:Y:S02]  /*39900*/  PRMT R5, R6, 0x5410, R5 ;  /* 0x0000541006057816 */ /* 0x004fe40000000005 */
[----:B------:R-:W2:Y:S02]  /*39910*/  LDL.LU R6, [R1+0x13b0] ;  /* 0x0013b00001067983 */ /* 0x000ea40000300800 */
[----:B--2---:R-:W-:Y:S02]  /*39920*/  PRMT R6, R19, 0x5410, R6 ;  /* 0x0000541013067816 */ /* 0x004fe40000000006 */
[----:B------:R-:W2:Y:S04]  /*39930*/  LDL.LU R19, [R1+0x80] ;  /* 0x0000800001137983 */ /* 0x000ea80000300800 */
[----:B------:R0:W-:Y:S04]  /*39940*/  STL [R1], R5 ;  /* 0x0000000501007387 */ /* 0x0001e80000100800 */
[----:B------:R-:W3:Y:S01]  /*39950*/  LDL.LU R20, [R1+0x7c] ;  /* 0x00007c0001147983 */ /* 0x000ee20000300800 */
[----:B0-----:R-:W-:-:S03]  /*39960*/  PRMT R5, R21, 0x5410, R12 ;  /* 0x0000541015057816 */ /* 0x001fc6000000000c */
[----:B------:R-:W2:Y:S04]  /*39970*/  LDL.LU R12, [R1+0xc] ;  /* 0x00000c00010c7983 */ /* 0x000ea80000300800 */
[----:B------:R-:W3:Y:S04]  /*39980*/  LDL.LU R21, [R1+0x78] ;  /* 0x0000780001157983 */ /* 0x000ee80000300800 */
[----:B------:R-:W3:Y:S04]  /*39990*/  LDL.LU R13, [R1+0x13ac] ;  /* 0x0013ac00010d7983 */ /* 0x000ee80000300800 */
[----:B------:R0:W-:Y:S01]  /*399a0*/  STL [R1+0x1c], R22 ;  /* 0x00001c1601007387 */ /* 0x0001e20000100800 */
[----:B------:R-:W-:-:S03]  /*399b0*/  PRMT R14, R14, 0x3340, R1 ;  /* 0x000033400e0e7816 */ /* 0x000fc60000000001 */
[----:B0-----:R-:W4:Y:S01]  /*399c0*/  LDL.LU R22, [R1+0x74] ;  /* 0x0000740001167983 */ /* 0x001f220000300800 */
[----:B------:R-:W-:Y:S02]  /*399d0*/  PRMT R9, R26, 0x5410, R9 ;  /* 0x000054101a097816 */ /* 0x000fe40000000009 */
[----:B------:R-:W-:Y:S02]  /*399e0*/  PRMT R11, R11, 0x5410, R10 ;  /* 0x000054100b0b7816 */ /* 0x000fe4000000000a */
[----:B------:R-:W-:Y:S02]  /*399f0*/  PRMT R28, R28, 0x5410, R29 ;  /* 0x000054101c1c7816 */ /* 0x000fe4000000001d */
[----:B------:R-:W-:Y:S02]  /*39a00*/  PRMT R15, R15, 0x5410, R27 ;  /* 0x000054100f0f7816 */ /* 0x000fe4000000001b */
[----:B--2---:R-:W-:Y:S02]  /*39a10*/  PRMT R12, R23, 0x5410, R12 ;  /* 0x00005410170c7816 */ /* 0x004fe4000000000c */
[----:B------:R-:W2:Y:S04]  /*39a20*/  LDL.LU R23, [R1+0x70] ;  /* 0x0000700001177983 */ /* 0x000ea80000300800 */
[----:B------:R3:W-:Y:S02]  /*39a30*/  STL [R1+0x10], R12 ;  /* 0x0000100c01007387 */ /* 0x0007e40000100800 */
[----:B---3--:R-:W-:-:S02]  /*39a40*/  PRMT R12, R24, 0x5410, R13 ;  /* 0x00005410180c7816 */ /* 0x008fc4000000000d */
[----:B------:R-:W3:Y:S04]  /*39a50*/  LDL.LU R13, [R1+0x84] ;  /* 0x00008400010d7983 */ /* 0x000ee80000300800 */
[----:B------:R-:W2:Y:S04]  /*39a60*/  LDL.LU R24, [R1+0x5c] ;  /* 0x00005c0001187983 */ /* 0x000ea80000300800 */
[----:B------:R0:W-:Y:S02]  /*39a70*/  STL [R1+0xc], R12 ;  /* 0x00000c0c01007387 */ /* 0x0001e40000100800 */
[----:B0-----:R-:W-:-:S02]  /*39a80*/  PRMT R12, R25, 0x5410, R14 ;  /* 0x00005410190c7816 */ /* 0x001fc4000000000e */
[----:B------:R-:W2:Y:S04]  /*39a90*/  LDL.LU R14, [R1+0x88] ;  /* 0x00008800010e7983 */ /* 0x000ea80000300800 */
[----:B------:R-:W2:Y:S04]  /*39aa0*/  LDL.LU R25, [R1+0x58] ;  /* 0x0000580001197983 */ /* 0x000ea80000300800 */
[----:B------:R0:W-:Y:S04]  /*39ab0*/  STL [R1+0x8], R12 ;  /* 0x0000080c01007387 */ /* 0x0001e80000100800 */
[----:B------:R-:W2:Y:S04]  /*39ac0*/  LDL.LU R26, [R1+0x2c] ;  /* 0x00002c00011a7983 */ /* 0x000ea80000300800 */
[----:B0-----:R-:W2:Y:S04]  /*39ad0*/  LDL.LU R12, [R1+0x38] ;  /* 0x00003800010c7983 */ /* 0x001ea80000300800 */
        /* <DEDUP_REMOVED lines=10> */
[----:B0-----:R-:W4:Y:S01]  /*39b80*/  LDL.LU R15, [R1+0x139c] ;  /* 0x00139c00010f7983 */ /* 0x001f220000300800 */
[----:B------:R-:W-:-:S02]  /*39b90*/  PRMT R16, R16, 0x5410, R17 ;  /* 0x0000541010107816 */ /* 0x000fc40000000011 */
[----:B----4-:R-:W-:Y:S02]  /*39ba0*/  PRMT R15, R18, 0x5410, R15 ;  /* 0x00005410120f7816 */ /* 0x010fe4000000000f */
[----:B------:R-:W4:Y:S04]  /*39bb0*/  LDL.LU R18, [R1+0x1398] ;  /* 0x0013980001127983 */ /* 0x000f280000300800 */
[----:B------:R0:W-:Y:S04]  /*39bc0*/  STL [R1+0x60], R15 ;  /* 0x0000600f01007387 */ /* 0x0001e80000100800 */
[----:B0-----:R-:W2:Y:S04]  /*39bd0*/  LDL.LU R15, [R1+0x254] ;  /* 0x00025400010f7983 */ /* 0x001ea80000300800 */
[----:B------:R-:W3:Y:S04]  /*39be0*/  LDL.LU R17, [R1+0x1394] ;  /* 0x0013940001117983 */ /* 0x000ee80000300800 */
[----:B------:R0:W-:Y:S04]  /*39bf0*/  STL [R1+0x6c], R16 ;  /* 0x00006c1001007387 */ /* 0x0001e80000100800 */
[----:B0-----:R-:W2:Y:S01]  /*39c00*/  LDL.LU R16, [R1+0x1390] ;  /* 0x0013900001107983 */ /* 0x001ea20000300800 */
[----:B----4-:R-:W-:-:S02]  /*39c10*/  PRMT R18, R19, 0x5410, R18 ;  /* 0x0000541013127816 */ /* 0x010fc40000000012 */
[----:B---3--:R-:W-:Y:S02]  /*39c20*/  PRMT R13, R13, 0x5410, R17 ;  /* 0x000054100d0d7816 */ /* 0x008fe40000000011 */
[----:B--2---:R-:W-:Y:S02]  /*39c30*/  PRMT R14, R14, 0x5410, R16 ;  /* 0x000054100e0e7816 */ /* 0x004fe40000000010 */
[----:B------:R-:W2:Y:S04]  /*39c40*/  LDL.LU R16, [R1+0x258] ;  /* 0x0002580001107983 */ /* 0x000ea80000300800 */
[----:B------:R0:W-:Y:S04]  /*39c50*/  STL [R1+0x68], R14 ;  /* 0x0000680e01007387 */ /* 0x0001e80000100800 */
[----:B------:R-:W3:Y:S04]  /*39c60*/  LDL.LU R17, [R1+0x17c] ;  /* 0x00017c0001117983 */ /* 0x000ee80000300800 */
[----:B0-----:R-:W4:Y:S04]  /*39c70*/  LDL.LU R14, [R1+0x210] ;  /* 0x00021000010e7983 */ /* 0x001f280000300800 */
[----:B------:R0:W-:Y:S04]  /*39c80*/  STL [R1+0x64], R13 ;  /* 0x0000640d01007387 */ /* 0x0001e80000100800 */
[----:B0-----:R-:W2:Y:S04]  /*39c90*/  LDL.LU R13, [R1+0x20c] ;  /* 0x00020c00010d7983 */ /* 0x001ea80000300800 */
[----:B------:R-:W2:Y:S04]  /*39ca0*/  LDL.LU R19, [R1+0x138c] ;  /* 0x00138c0001137983 */ /* 0x000ea80000300800 */
[----:B------:R0:W-:Y:S04]  /*39cb0*/  STL [R1+0x90], R18 ;  /* 0x0000901201007387 */ /* 0x0001e80000100800 */
[----:B0-----:R-:W3:Y:S01]  /*39cc0*/  LDL.LU R18, [R1+0x180] ;  /* 0x0001800001127983 */ /* 0x001ee20000300800 */
[----:B--2---:R-:W-:-:S03]  /*39cd0*/  PRMT R19, R20, 0x5410, R19 ;  /* 0x0000541014137816 */ /* 0x004fc60000000013 */
        /* <DEDUP_REMOVED lines=23> */
[----:B------:R-:W-:Y:S02]  /*39e50*/  PRMT R8, R8, 0x5210, R12 ;  /* 0x0000521008087816 */ /* 0x000fe4000000000c */
[----:B------:R-:W0:Y:S01]  /*39e60*/  S2R R12, SR_TID.X ;  /* 0x00000000000c7919 */ /* 0x000e220000002100 */
[----:B--2---:R-:W-:-:S02]  /*39e70*/  PRMT R25, R26, 0x5410, R25 ;  /* 0x000054101a197816 */ /* 0x004fc40000000019 */
[----:B------:R-:W2:Y:S01]  /*39e80*/  LDL.LU R26, [R1+0x1370] ;  /* 0x00137000011a7983 */ /* 0x000ea20000300800 */
[----:B0-----:R-:W-:-:S03]  /*39e90*/  LOP3.LUT R12, R12, 0x3f, RZ, 0xc0, !PT ;  /* 0x0000003f0c0c7812 */ /* 0x001fc600078ec0ff */
[----:B------:R-:W-:Y:S01]  /*39ea0*/  STL [R1+0xb0], R25 ;  /* 0x0000b01901007387 */ /* 0x000fe20000100800 */
[----:B------:R-:W-:Y:S01]  /*39eb0*/  LEA R12, R12, UR4, 0x4 ;  /* 0x000000040c0c7c11 */ /* 0x000fe2000f8e20ff */
[----:B------:R-:W0:Y:S01]  /*39ec0*/  LDCU UR4, c[0x0][0x3b4] ;  /* 0x00007680ff0477ac */ /* 0x000e220008000800 */
[----:B------:R-:W-:Y:S02]  /*39ed0*/  PRMT R9, R0, 0x5210, R9 ;  /* 0x0000521000097816 */ /* 0x000fe40000000009 */
[----:B------:R-:W-:Y:S02]  /*39ee0*/  PRMT R10, R2, 0x5210, R10 ;  /* 0x00005210020a7816 */ /* 0x000fe4000000000a */
[----:B------:R-:W-:Y:S02]  /*39ef0*/  PRMT R11, R4, 0x5210, R11 ;  /* 0x00005210040b7816 */ /* 0x000fe4000000000b */
[----:B---3--:R-:W-:Y:S02]  /*39f00*/  LOP3.LUT R4, R19, 0xffff, RZ, 0xc0, !PT ;  /* 0x0000ffff13047812 */ /* 0x008fe400078ec0ff */
[----:B------:R-:W-:-:S02]  /*39f10*/  LOP3.LUT R2, R18, 0xffff, RZ, 0xc0, !PT ;  /* 0x0000ffff12027812 */ /* 0x000fc400078ec0ff */
[----:B------:R-:W-:Y:S02]  /*39f20*/  LOP3.LUT R0, R17, 0xffff, RZ, 0xc0, !PT ;  /* 0x0000ffff11007812 */ /* 0x000fe400078ec0ff */
[----:B------:R-:W-:Y:S02]  /*39f30*/  PRMT R23, R23, 0x5410, R27 ;  /* 0x0000541017177816 */ /* 0x000fe4000000001b */
[----:B------:R-:W-:Y:S02]  /*39f40*/  PRMT R22, R22, 0x5410, R28 ;  /* 0x0000541016167816 */ /* 0x000fe4000000001c */
[----:B------:R-:W-:Y:S02]  /*39f50*/  PRMT R29, R21, 0x5410, R29 ;  /* 0x00005410151d7816 */ /* 0x000fe4000000001d */
[----:B------:R-:W-:Y:S02]  /*39f60*/  PRMT R21, R15, 0x4210, R4 ;  /* 0x000042100f157816 */ /* 0x000fe40000000004 */
[----:B--2---:R-:W-:-:S05]  /*39f70*/  PRMT R24, R24, 0x5410, R26 ;  /* 0x0000541018187816 */ /* 0x004fca000000001a */
[----:B------:R1:W-:Y:S02]  /*39f80*/  STL [R1+0xc8], R24 ;  /* 0x0000c81801007387 */ /* 0x0003e40000100800 */
[----:B-1----:R-:W-:-:S04]  /*39f90*/  LOP3.LUT R24, R20, 0xffff, RZ, 0xc0, !PT ;  /* 0x0000ffff14187812 */ /* 0x002fc800078ec0ff */
[----:B------:R-:W-:Y:S02]  /*39fa0*/  PRMT R20, R16, 0x4210, R24 ;  /* 0x0000421010147816 */ /* 0x000fe40000000018 */
[----:B------:R-:W1:Y:S04]  /*39fb0*/  LDS.128 R16, [R12] ;  /* 0x000000000c107984 */ /* 0x000e680000000c00 */
[----:B------:R-:W-:Y:S04]  /*39fc0*/  STL [R1+0xc4], R23 ;  /* 0x0000c41701007387 */ /* 0x000fe80000100800 */
[----:B------:R-:W-:Y:S04]  /*39fd0*/  STL [R1+0xc0], R22 ;  /* 0x0000c01601007387 */ /* 0x000fe80000100800 */
[----:B------:R-:W2:Y:S04]  /*39fe0*/  LDL.LU R28, [R1+0x1bc] ;  /* 0x0001bc00011c7983 */ /* 0x000ea80000300800 */
[----:B------:R-:W3:Y:S04]  /*39ff0*/  LDL.LU R27, [R1+0x1b0] ;  /* 0x0001b000011b7983 */ /* 0x000ee80000300800 */
[----:B------:R-:W-:Y:S04]  /*3a000*/  STL [R1+0x70], R12 ;  /* 0x0000700c01007387 */ /* 0x000fe80000100800 */
[----:B------:R-:W2:Y:S04]  /*3a010*/  LDL.LU R26, [R1+0x188] ;  /* 0x00018800011a7983 */ /* 0x000ea80000300800 */
[----:B------:R-:W2:Y:S01]  /*3a020*/  LDL.LU R25, [R1+0x184] ;  /* 0x0001840001197983 */ /* 0x000ea20000300800 */
[----:B------:R-:W-:Y:S06]  /*3a030*/  BAR.SYNC.DEFER_BLOCKING 0x0 ;  /* 0x0000000000007b1d */ /* 0x000fec0000010000 */
[----:B-1----:R1:W-:Y:S04]  /*3a040*/  STL [R1+0x1324], R18 ;  /* 0x0013241201007387 */ /* 0x0023e80000100800 */
[----:B-1----:R-:W2:Y:S04]  /*3a050*/  LDL.LU R18, [R1] ;  /* 0x0000000001127983 */ /* 0x002ea80000300800 */
[----:B------:R1:W-:Y:S01]  /*3a060*/  STSM.16.M88.4 [R3], R8 ;  /* 0x0000000803007844 */ /* 0x0003e20000000200 */
[----:B----4-:R-:W-:-:S02]  /*3a070*/  PRMT R22, R14, 0x4210, R2 ;  /* 0x000042100e167816 */ /* 0x010fc40000000002 */
[----:B------:R-:W-:Y:S01]  /*3a080*/  PRMT R23, R13, 0x4210, R0 ;  /* 0x000042100d177816 */ /* 0x000fe20000000000 */
[----:B------:R-:W-:Y:S06]  /*3a090*/  BAR.SYNC.DEFER_BLOCKING 0x0 ;  /* 0x0000000000007b1d */ /* 0x000fec0000010000 */
[----:B------:R-:W4:Y:S04]  /*3a0a0*/  LDS.128 R12, [R12] ;  /* 0x000000000c0c7984 */ /* 0x000f280000000c00 */
[----:B------:R-:W-:Y:S04]  /*3a0b0*/  STL [R1+0x1318], R19 ;  /* 0x0013181301007387 */ /* 0x000fe80000100800 */
[----:B-1----:R-:W3:Y:S04]  /*3a0c0*/  LDL.LU R8, [R1+0x248] ;  /* 0x0002480001087983 */ /* 0x002ee80000300800 */
[----:B------:R-:W3:Y:S04]  /*3a0d0*/  LDL.LU R9, [R1+0x244] ;  /* 0x0002440001097983 */ /* 0x000ee80000300800 */
[----:B------:R-:W3:Y:S04]  /*3a0e0*/  LDL.LU R10, [R1+0x200] ;  /* 0x00020000010a7983 */ /* 0x000ee80000300800 */
[----:B------:R-:W3:Y:S01]  /*3a0f0*/  LDL.LU R11, [R1+0x1f8] ;  /* 0x0001f800010b7983 */ /* 0x000ee20000300800 */
[----:B------:R-:W-:Y:S06]  /*3a100*/  BAR.SYNC.DEFER_BLOCKING 0x0 ;  /* 0x0000000000007b1d */ /* 0x000fec0000010000 */
[----:B----4-:R1:W-:Y:S04]  /*3a110*/  STL [R1+0x131c], R15 ;  /* 0x00131c0f01007387 */ /* 0x0103e80000100800 */
[----:B-1----:R-:W4:Y:S04]  /*3a120*/  LDL R15, [R1+0x70] ;  /* 0x00007000010f7983 */ /* 0x002f280000100800 */
[----:B------:R1:W-:Y:S04]  /*3a130*/  STL [R1+0x1338], R14 ;  /* 0x0013380e01007387 */ /* 0x0003e80000100800 */
[----:B------:R-:W-:Y:S04]  /*3a140*/  STL.64 [R1+0x1330], R12 ;  /* 0x0013300c01007387 */ /* 0x000fe80000100a00 */
[----:B------:R0:W-:Y:S04]  /*3a150*/  STSM.16.M88.4 [R3], R20 ;  /* 0x0000001403007844 */ /* 0x0001e80000000200 */
[----:B-1----:R-:W4:Y:S04]  /*3a160*/  LDL.LU R14, [R1+0x1c] ;  /* 0x00001c00010e7983 */ /* 0x002f280000300800 */
[----:B------:R-:W4:Y:S01]  /*3a170*/  LDL.LU R19, [R1+0x10] ;  /* 0x0000100001137983 */ /* 0x000f220000300800 */
[----:B0-----:R-:W-:-:S02]  /*3a180*/  PRMT R22, R7, 0x5210, R2 ;  /* 0x0000521007167816 */ /* 0x001fc40000000002 */
[----:B------:R-:W-:Y:S02]  /*3a190*/  PRMT R23, R5, 0x5210, R0 ;  /* 0x0000521005177816 */ /* 0x000fe40000000000 */
[----:B------:R-:W-:Y:S02]  /*3a1a0*/  PRMT R21, R6, 0x5210, R4 ;  /* 0x0000521006157816 */ /* 0x000fe40000000004 */
[----:B--2---:R-:W-:Y:S01]  /*3a1b0*/  PRMT R20, R18, 0x5210, R24 ;  /* 0x0000521012147816 */ /* 0x004fe20000000018 */
[----:B------:R-:W-:Y:S06]  /*3a1c0*/  BAR.SYNC.DEFER_BLOCKING 0x0 ;  /* 0x0000000000007b1d */ /* 0x000fec0000010000 */
[----:B------:R-:W2:Y:S01]  /*3a1d0*/  LDL.LU R18, [R1+0xc] ;  /* 0x00000c0001127983 */ /* 0x000ea20000300800 */
[----:B------:R-:W-:-:S02]  /*3a1e0*/  LOP3.LUT R24, R28, 0xffff, RZ, 0xc0, !PT ;  /* 0x0000ffff1c187812 */ /* 0x000fc400078ec0ff */
[----:B---3--:R-:W-:Y:S01]  /*3a1f0*/  LOP3.LUT R2, R27, 0xffff, RZ, 0xc0, !PT ;  /* 0x0000ffff1b027812 */ /* 0x008fe200078ec0ff */
[----:B------:R-:W3:Y:S01]  /*3a200*/  LDL.LU R28, [R1+0x8] ;  /* 0x00000800011c7983 */ /* 0x000ee20000300800 */
[----:B------:R-:W-:Y:S02]  /*3a210*/  LOP3.LUT R0, R26, 0xffff, RZ, 0xc0, !PT ;  /* 0x0000ffff1a007812 */ /* 0x000fe400078ec0ff */
[----:B------:R-:W-:Y:S01]  /*3a220*/  LOP3.LUT R25, R25, 0xffff, RZ, 0xc0, !PT ;  /* 0x0000ffff19197812 */ /* 0x000fe200078ec0ff */
[----:B------:R-:W3:Y:S04]  /*3a230*/  LDL.LU R27, [R1+0x1f0] ;  /* 0x0001f000011b7983 */ /* 0x000ee80000300800 */
[----:B------:R-:W3:Y:S04]  /*3a240*/  LDL.LU R26, [R1+0x1ec] ;  /* 0x0001ec00011a7983 */ /* 0x000ee80000300800 */
[----:B------:R-:W3:Y:S01]  /*3a250*/  LDL.LU R13, [R1+0x1e4] ;  /* 0x0001e400010d7983 */ /* 0x000ee20000300800 */
[----:B------:R-:W-:-:S02]  /*3a260*/  PRMT R4, R8, 0x4210, R24 ;  /* 0x0000421008047816 */ /* 0x000fc40000000018 */
[----:B------:R-:W-:Y:S02]  /*3a270*/  PRMT R5, R9, 0x4210, R2 ;  /* 0x0000421009057816 */ /* 0x000fe40000000002 */
[----:B------:R-:W-:Y:S02]  /*3a280*/  PRMT R6, R10, 0x4210, R0 ;  /* 0x000042100a067816 */ /* 0x000fe40000000000 */
[----:B------:R-:W-:Y:S02]  /*3a290*/  PRMT R7, R11, 0x4210, R25 ;  /* 0x000042100b077816 */ /* 0x000fe40000000019 */
[----:B----4-:R-:W0:Y:S01]  /*3a2a0*/  LDS.128 R8, [R15] ;  /* 0x000000000f087984 */ /* 0x010e220000000c00 */
[----:B------:R-:W-:Y:S06]  /*3a2b0*/  BAR.SYNC.DEFER_BLOCKING 0x0 ;  /* 0x0000000000007b1d */ /* 0x000fec0000010000 */
[----:B------:R-:W-:Y:S02]  /*3a2c0*/  STSM.16.M88.4 [R3], R20 ;  /* 0x0000001403007844 */ /* 0x000fe40000000200 */
[----:B------:R-:W-:Y:S06]  /*3a2d0*/  BAR.SYNC.DEFER_BLOCKING 0x0 ;  /* 0x0000000000007b1d */ /* 0x000fec0000010000 */
[----:B------:R-:W1:Y:S02]  /*3a2e0*/  LDS.128 R20, [R15] ;  /* 0x000000000f147984 */ /* 0x000e640000000c00 */
[----:B------:R-:W-:Y:S06]  /*3a2f0*/  BAR.SYNC.DEFER_BLOCKING 0x0 ;  /* 0x0000000000007b1d */ /* 0x000fec0000010000 */
[----:B0-----:R0:W-:Y:S04]  /*3a300*/  STL.64 [R1+0x1328], R8 ;  /* 0x0013280801007387 */ /* 0x0011e80000100a00 */
[----:B0-----:R-:W4:Y:S04]  /*3a310*/  LDL.LU R8, [R1+0x23c] ;  /* 0x00023c0001087983 */ /* 0x001f280000300800 */
[----:B------:R-:W4:Y:S04]  /*3a320*/  LDL.LU R9, [R1+0x1e8] ;  /* 0x0001e80001097983 */ /* 0x000f280000300800 */
[----:B------:R0:W-:Y:S04]  /*3a330*/  STL [R1+0x1320], R10 ;  /* 0x0013200a01007387 */ /* 0x0001e80000100800 */
[----:B------:R-:W-:Y:S04]  /*3a340*/  STSM.16.M88.4 [R3], R4 ;  /* 0x0000000403007844 */ /* 0x000fe80000000200 */
[----:B0-----:R-:W4:Y:S04]  /*3a350*/  LDL.LU R10, [R1+0x240] ;  /* 0x00024000010a7983 */ /* 0x001f280000300800 */
[----:B------:R0:W-:Y:S04]  /*3a360*/  STL [R1+0x1314], R11 ;  /* 0x0013140b01007387 */ /* 0x0001e80000100800 */
[----:B0-----:R-:W4:Y:S04]  /*3a370*/  LDL.LU R11, [R1+0x18c] ;  /* 0x00018c00010b7983 */ /* 0x001f280000300800 */
[----:B-1----:R0:W-:Y:S04]  /*3a380*/  STL.64 [R1+0x20], R20 ;  /* 0x0000201401007387 */ /* 0x0021e80000100a00 */
[----:B------:R2:W-:Y:S04]  /*3a390*/  STL.64 [R1+0x28], R22 ;  /* 0x0000281601007387 */ /* 0x0005e80000100a00 */
[----:B------:R-:W4:Y:S01]  /*3a3a0*/  LDL.LU R7, [R1+0x198] ;  /* 0x0001980001077983 */ /* 0x000f220000300800 */
[----:B0-----:R-:W-:-:S03]  /*3a3b0*/  PRMT R20, R14, 0x5210, R24 ;  /* 0x000052100e147816 */ /* 0x001fc60000000018 */
[----:B------:R-:W4:Y:S01]  /*3a3c0*/  LDL.LU R14, [R1+0x4c] ;  /* 0x00004c00010e7983 */ /* 0x000f220000300800 */
[----:B------:R-:W-:-:S03]  /*3a3d0*/  PRMT R21, R19, 0x5210, R2 ;  /* 0x0000521013157816 */ /* 0x000fc60000000002 */
[----:B------:R-:W4:Y:S04]  /*3a3e0*/  LDL.LU R19, [R1+0x48] ;  /* 0x0000480001137983 */ /* 0x000f280000300800 */
[----:B------:R-:W4:Y:S01]  /*3a3f0*/  LDL.LU R12, [R1+0x44] ;  /* 0x00004400010c7983 */ /* 0x000f220000300800 */
[----:B--2---:R-:W-:-:S03]  /*3a400*/  PRMT R22, R18, 0x5210, R0 ;  /* 0x0000521012167816 */ /* 0x004fc60000000000 */
[----:B------:R-:W2:Y:S01]  /*3a410*/  LDL.LU R18, [R1+0x40] ;  /* 0x0000400001127983 */ /* 0x000ea20000300800 */
[----:B---3--:R-:W-:Y:S01]  /*3a420*/  PRMT R23, R28, 0x5210, R25 ;  /* 0x000052101c177816 */ /* 0x008fe20000000019 */
[----:B------:R-:W-:Y:S01]  /*3a430*/  BAR.SYNC.DEFER_BLOCKING 0x0 ;  /* 0x0000000000007b1d */ /* 0x000fe20000010000 */
[----:B------:R-:W-:Y:S02]  /*3a440*/  LOP3.LUT R0, R27, 0xffff, RZ, 0xc0, !PT ;  /* 0x0000ffff1b007812 */ /* 0x000fe400078ec0ff */
[----:B------:R-:W-:-:S03]  /*3a450*/  LOP3.LUT R2, R26, 0xffff, RZ, 0xc0, !PT ;  /* 0x0000ffff1a027812 */ /* 0x000fc600078ec0ff */
[----:B------:R-:W3:Y:S04]  /*3a460*/  LDL.LU R28, [R1+0x228] ;  /* 0x00022800011c7983 */ /* 0x000ee80000300800 */
[----:B------:R-:W3:Y:S04]  /*3a470*/  LDL.LU R27, [R1+0x224] ;  /* 0x00022400011b7983 */ /* 0x000ee80000300800 */
[----:B------:R-:W3:Y:S01]  /*3a480*/  LDL.LU R26, [R1+0x1cc] ;  /* 0x0001cc00011a7983 */ /* 0x000ee20000300800 */
[----:B----4-:R-:W-:Y:S02]  /*3a490*/  PRMT R5, R8, 0x4210, R2 ;  /* 0x0000421008057816 */ /* 0x010fe40000000002 */
[----:B------:R-:W-:-:S02]  /*3a4a0*/  PRMT R4, R10, 0x4210, R0 ;  /* 0x000042100a047816 */ /* 0x000fc40000000000 */
[----:B------:R-:W-:Y:S02]  /*3a4b0*/  LOP3.LUT R25, R11, 0xffff, RZ, 0xc0, !PT ;  /* 0x0000ffff0b197812 */ /* 0x000fe400078ec0ff */
[----:B------:R-:W-:-:S04]  /*3a4c0*/  LOP3.LUT R24, R7, 0xffff, RZ, 0xc0, !PT ;  /* 0x0000ffff07187812 */ /* 0x000fc800078ec0ff */
[----:B------:R-:W-:Y:S02]  /*3a4d0*/  PRMT R6, R9, 0x4210, R24 ;  /* 0x0000421009067816 */ /* 0x000fe40000000018 */
[----:B------:R-:W0:Y:S01]  /*3a4e0*/  LDS.128 R8, [R15] ;  /* 0x000000000f087984 */ /* 0x000e220000000c00 */
[----:B------:R-:W-:Y:S01]  /*3a4f0*/  BAR.SYNC.DEFER_BLOCKING 0x0 ;  /* 0x0000000000007b1d */ /* 0x000fe20000010000 */
[----:B------:R-:W-:-:S05]  /*3a500*/  PRMT R7, R13, 0x4210, R25 ;  /* 0x000042100d077816 */ /* 0x000fca0000000019 */
[----:B------:R-:W4:Y:S04]  /*3a510*/  LDL.LU R13, [R1+0x1d0] ;  /* 0x0001d000010d7983 */ /* 0x000f280000300800 */
[----:B------:R1:W-:Y:S04]  /*3a520*/  STSM.16.M88.4 [R3], R20 ;  /* 0x0000001403007844 */ /* 0x0003e80000000200 */
[----:B0-----:R-:W-:Y:S04]  /*3a530*/  STL.64 [R1+0x30], R8 ;  /* 0x0000300801007387 */ /* 0x001fe80000100a00 */
[----:B------:R-:W-:Y:S01]  /*3a540*/  STL.64 [R1+0x38], R10 ;  /* 0x0000380a01007387 */ /* 0x000fe20000100a00 */
[----:B------:R-:W-:Y:S06]  /*3a550*/  BAR.SYNC.DEFER_BLOCKING 0x0 ;  /* 0x0000000000007b1d */ /* 0x000fec0000010000 */
[----:B-1----:R-:W4:Y:S04]  /*3a560*/  LDL.LU R20, [R1+0x1c4] ;  /* 0x0001c40001147983 */ /* 0x002f280000300800 */
[----:B------:R-:W4:Y:S04]  /*3a570*/  LDL.LU R21, [R1+0x230] ;  /* 0x0002300001157983 */ /* 0x000f280000300800 */
[----:B------:R-:W4:Y:S04]  /*3a580*/  LDL.LU R22, [R1+0x22c] ;  /* 0x00022c0001167983 */ /* 0x000f280000300800 */
[----:B------:R-:W4:Y:S04]  /*3a590*/  LDL.LU R23, [R1+0x1d4] ;  /* 0x0001d40001177983 */ /* 0x000f280000300800 */
[----:B------:R-:W0:Y:S01]  /*3a5a0*/  LDS.128 R8, [R15] ;  /* 0x000000000f087984 */ /* 0x000e220000000c00 */
[----:B------:R-:W-:Y:S06]  /*3a5b0*/  BAR.SYNC.DEFER_BLOCKING 0x0 ;  /* 0x0000000000007b1d */ /* 0x000fec0000010000 */
[----:B------:R1:W-:Y:S04]  /*3a5c0*/  STSM.16.M88.4 [R3], R4 ;  /* 0x0000000403007844 */ /* 0x0003e80000000200 */
[----:B0-----:R-:W-:Y:S04]  /*3a5d0*/  STL.64 [R1+0x10], R8 ;  /* 0x0000100801007387 */ /* 0x001fe80000100a00 */
[----:B------:R0:W-:Y:S01]  /*3a5e0*/  STL.64 [R1+0x18], R10 ;  /* 0x0000180a01007387 */ /* 0x0001e20000100a00 */
[----:B-1----:R-:W-:-:S02]  /*3a5f0*/  PRMT R4, R14, 0x5210, R0 ;  /* 0x000052100e047816 */ /* 0x002fc40000000000 */
[----:B------:R-:W-:Y:S01]  /*3a600*/  PRMT R5, R19, 0x5210, R2 ;  /* 0x0000521013057816 */ /* 0x000fe20000000002 */
[----:B------:R-:W4:Y:S01]  /*3a610*/  LDL.LU R14, [R1+0x60] ;  /* 0x00006000010e7983 */ /* 0x000f220000300800 */
[----:B--2---:R-:W-:-:S03]  /*3a620*/  PRMT R7, R18, 0x5210, R25 ;  /* 0x0000521012077816 */ /* 0x004fc60000000019 */
[----:B------:R-:W2:Y:S04]  /*3a630*/  LDL.LU R19, [R1+0x6c] ;  /* 0x00006c0001137983 */ /* 0x000ea80000300800 */
[----:B------:R-:W2:Y:S01]  /*3a640*/  LDL.LU R18, [R1+0x68] ;  /* 0x0000680001127983 */ /* 0x000ea20000300800 */
[----:B------:R-:W-:Y:S01]  /*3a650*/  PRMT R6, R12, 0x5210, R24 ;  /* 0x000052100c067816 */ /* 0x000fe20000000018 */
[----:B------:R-:W-:Y:S01]  /*3a660*/  BAR.SYNC.DEFER_BLOCKING 0x0 ;  /* 0x0000000000007b1d */ /* 0x000fe20000010000 */
[----:B---3--:R-:W-:Y:S02]  /*3a670*/  LOP3.LUT R0, R28, 0xffff, RZ, 0xc0, !PT ;  /* 0x0000ffff1c007812 */ /* 0x008fe400078ec0ff */
[----:B------:R-:W-:Y:S02]  /*3a680*/  LOP3.LUT R2, R27, 0xffff, RZ, 0xc0, !PT ;  /* 0x0000ffff1b027812 */ /* 0x000fe400078ec0ff */
[----:B------:R-:W-:Y:S01]  /*3a690*/  LOP3.LUT R24, R26, 0xffff, RZ, 0xc0, !PT ;  /* 0x0000ffff1a187812 */ /* 0x000fe200078ec0ff */
[----:B--2---:R-:W-:Y:S04]  /*3a6a0*/  STL.64 [R1+0x1368], R18 ;  /* 0x0013681201007387 */ /* 0x004fe80000100a00 */
[----:B------:R-:W-:Y:S04]  /*3a6b0*/  STL.64 [R1+0x1360], R16 ;  /* 0x0013601001007387 */ /* 0x000fe80000100a00 */
[----:B------:R-:W1:Y:S01]  /*3a6c0*/  LDS.128 R16, [R15] ;  /* 0x000000000f107984 */ /* 0x000e620000000c00 */
[----:B------:R-:W-:Y:S06]  /*3a6d0*/  BAR.SYNC.DEFER_BLOCKING 0x0 ;  /* 0x0000000000007b1d */ /* 0x000fec0000010000 */
[----:B0-----:R-:W2:Y:S04]  /*3a6e0*/  LDL.LU R11, [R1+0x250] ;  /* 0x00025000010b7983 */ /* 0x001ea80000300800 */
[----:B------:R-:W3:Y:S04]  /*3a6f0*/  LDL.LU R10, [R1+0x24c] ;  /* 0x00024c00010a7983 */ /* 0x000ee80000300800 */
[----:B------:R-:W2:Y:S04]  /*3a700*/  LDL.LU R8, [R1+0x1fc] ;  /* 0x0001fc0001087983 */ /* 0x000ea80000300800 */
[----:B------:R-:W2:Y:S04]  /*3a710*/  LDL.LU R9, [R1+0x1f4] ;  /* 0x0001f40001097983 */ /* 0x000ea80000300800 */
[----:B------:R0:W-:Y:S04]  /*3a720*/  STSM.16.M88.4 [R3], R4 ;  /* 0x0000000403007844 */ /* 0x0001e80000000200 */
[----:B------:R-:W2:Y:S04]  /*3a730*/  LDL.LU R12, [R1+0x220] ;  /* 0x00022000010c7983 */ /* 0x000ea80000300800 */
[----:B------:R-:W2:Y:S04]  /*3a740*/  LDL.LU R28, [R1+0x218] ;  /* 0x00021800011c7983 */ /* 0x000ea80000300800 */
[----:B------:R-:W2:Y:S04]  /*3a750*/  LDL.LU R27, [R1+0x1c0] ;  /* 0x0001c000011b7983 */ /* 0x000ea80000300800 */
[----:B------:R-:W2:Y:S04]  /*3a760*/  LDL.LU R26, [R1+0x1ac] ;  /* 0x0001ac00011a7983 */ /* 0x000ea80000300800 */
[----:B-1----:R-:W-:Y:S04]  /*3a770*/  STL.64 [R1+0x40], R16 ;  /* 0x0000401001007387 */ /* 0x002fe80000100a00 */
[----:B------:R-:W-:Y:S01]  /*3a780*/  STL.64 [R1+0x48], R18 ;  /* 0x0000481201007387 */ /* 0x000fe20000100a00 */
[----:B------:R-:W-:Y:S06]  /*3a790*/  BAR.SYNC.DEFER_BLOCKING 0x0 ;  /* 0x0000000000007b1d */ /* 0x000fec0000010000 */
[----:B0-----:R-:W2:Y:S04]  /*3a7a0*/  LDL.LU R7, [R1+0x64] ;  /* 0x0000640001077983 */ /* 0x001ea80000300800 */
[----:B------:R-:W0:Y:S04]  /*3a7b0*/  LDS.128 R16, [R15] ;  /* 0x000000000f107984 */ /* 0x000e280000000c00 */
[----:B0-----:R-:W-:Y:S04]  /*3a7c0*/  STL.64 [R1+0x50], R16 ;  /* 0x0000501001007387 */ /* 0x001fe80000100a00 */
[----:B------:R0:W-:Y:S04]  /*3a7d0*/  STL.64 [R1+0x58], R18 ;  /* 0x0000581201007387 */ /* 0x0001e80000100a00 */
[----:B0-----:R-:W2:Y:S01]  /*3a7e0*/  LDL.LU.64 R18, [R1+0x1368] ;  /* 0x0013680001127983 */ /* 0x001ea20000300a00 */
[----:B----4-:R-:W-:-:S02]  /*3a7f0*/  LOP3.LUT R25, R20, 0xffff, RZ, 0xc0, !PT ;  /* 0x0000ffff14197812 */ /* 0x010fc400078ec0ff */
[----:B------:R-:W-:Y:S01]  /*3a800*/  PRMT R20, R21, 0x4210, R0 ;  /* 0x0000421015147816 */ /* 0x000fe20000000000 */
[----:B------:R-:W4:Y:S01]  /*3a810*/  LDL.LU.64 R16, [R1+0x1360] ;  /* 0x0013600001107983 */ /* 0x000f220000300a00 */
[----:B------:R-:W-:Y:S02]  /*3a820*/  PRMT R21, R22, 0x4210, R2 ;  /* 0x0000421016157816 */ /* 0x000fe40000000002 */
[----:B------:R-:W-:Y:S02]  /*3a830*/  PRMT R22, R23, 0x4210, R24 ;  /* 0x0000421017167816 */ /* 0x000fe40000000018 */
[----:B------:R-:W-:Y:S01]  /*3a840*/  PRMT R23, R13, 0x4210, R25 ;  /* 0x000042100d177816 */ /* 0x000fe20000000019 */
[----:B------:R-:W-:Y:S01]  /*3a850*/  BAR.SYNC.DEFER_BLOCKING 0x0 ;  /* 0x0000000000007b1d */ /* 0x000fe20000010000 */
[----:B------:R-:W-:-:S05]  /*3a860*/  PRMT R4, R14, 0x5210, R0 ;  /* 0x000052100e047816 */ /* 0x000fca0000000000 */
[----:B------:R-:W3:Y:S04]  /*3a870*/  LDL.LU R13, [R1+0x90] ;  /* 0x00009000010d7983 */ /* 0x000ee80000300800 */
[----:B------:R-:W3:Y:S01]  /*3a880*/  LDL.LU R14, [R1+0x7c] ;  /* 0x00007c00010e7983 */ /* 0x000ee20000300800 */
[----:B--2---:R-:W-:-:S03]  /*3a890*/  PRMT R5, R19, 0x5210, R2 ;  /* 0x0000521013057816 */ /* 0x004fc60000000002 */
[----:B------:R-:W2:Y:S01]  /*3a8a0*/  LDL.LU R19, [R1+0x78] ;  /* 0x0000780001137983 */ /* 0x000ea20000300800 */
[----:B------:R-:W-:-:S03]  /*3a8b0*/  PRMT R6, R18, 0x5210, R24 ;  /* 0x0000521012067816 */ /* 0x000fc60000000018 */
[----:B------:R-:W2:Y:S04]  /*3a8c0*/  LDL.LU R18, [R1+0x74] ;  /* 0x0000740001127983 */ /* 0x000ea80000300800 */
[----:B------:R0:W-:Y:S01]  /*3a8d0*/  STSM.16.M88.4 [R3], R20 ;  /* 0x0000001403007844 */ /* 0x0001e20000000200 */
[----:B------:R-:W-:Y:S02]  /*3a8e0*/  LOP3.LUT R0, R11, 0xffff, RZ, 0xc0, !PT ;  /* 0x0000ffff0b007812 */ /* 0x000fe400078ec0ff */
[----:B------:R-:W-:Y:S01]  /*3a8f0*/  PRMT R7, R7, 0x5210, R25 ;  /* 0x0000521007077816 */ /* 0x000fe20000000019 */
[----:B------:R-:W-:Y:S01]  /*3a900*/  BAR.SYNC.DEFER_BLOCKING 0x0 ;  /* 0x0000000000007b1d */ /* 0x000fe20000010000 */
[----:B---3--:R-:W-:Y:S02]  /*3a910*/  LOP3.LUT R2, R10, 0xffff, RZ, 0xc0, !PT ;  /* 0x0000ffff0a027812 */ /* 0x008fe400078ec0ff */
[----:B------:R-:W-:-:S02]  /*3a920*/  LOP3.LUT R24, R8, 0xffff, RZ, 0xc0, !PT ;  /* 0x0000ffff08187812 */ /* 0x000fc400078ec0ff */
[----:B------:R-:W-:Y:S02]  /*3a930*/  LOP3.LUT R25, R9, 0xffff, RZ, 0xc0, !PT ;  /* 0x0000ffff09197812 */ /* 0x000fe400078ec0ff */
[----:B0-----:R-:W-:Y:S02]  /*3a940*/  PRMT R20, R12, 0x4210, R0 ;  /* 0x000042100c147816 */ /* 0x001fe40000000000 */
[----:B------:R-:W-:Y:S02]  /*3a950*/  PRMT R21, R28, 0x4210, R2 ;  /* 0x000042101c157816 */ /* 0x000fe40000000002 */
[----:B------:R-:W-:Y:S02]  /*3a960*/  PRMT R23, R26, 0x4210, R25 ;  /* 0x000042101a177816 */ /* 0x000fe40000000019 */
[----:B------:R-:W-:Y:S01]  /*3a970*/  PRMT R22, R27, 0x4210, R24 ;  /* 0x000042101b167816 */ /* 0x000fe20000000018 */
[----:B--2---:R-:W-:Y:S04]  /*3a980*/  STL.64 [R1+0x1358], R18 ;  /* 0x0013581201007387 */ /* 0x004fe80000100a00 */
[----:B----4-:R-:W-:Y:S04]  /*3a990*/  STL.64 [R1+0x1350], R16 ;  /* 0x0013501001007387 */ /* 0x010fe80000100a00 */
[----:B------:R-:W0:Y:S04]  /*3a9a0*/  LDS.128 R16, [R15] ;  /* 0x000000000f107984 */ /* 0x000e280000000c00 */
[----:B------:R-:W2:Y:S04]  /*3a9b0*/  LDL.LU R11, [R1+0x268] ;  /* 0x00026800010b7983 */ /* 0x000ea80000300800 */
[----:B------:R-:W3:Y:S04]  /*3a9c0*/  LDL.LU R10, [R1+0x264] ;  /* 0x00026400010a7983 */ /* 0x000ee80000300800 */
[----:B------:R-:W4:Y:S04]  /*3a9d0*/  LDL.LU R8, [R1+0x238] ;  /* 0x0002380001087983 */ /* 0x000f280000300800 */
[----:B------:R-:W2:Y:S04]  /*3a9e0*/  LDL.LU R9, [R1+0x234] ;  /* 0x0002340001097983 */ /* 0x000ea80000300800 */
[----:B------:R-:W2:Y:S04]  /*3a9f0*/  LDL.LU R12, [R1+0x21c] ;  /* 0x00021c00010c7983 */ /* 0x000ea80000300800 */
[----:B------:R-:W2:Y:S04]  /*3aa00*/  LDL.LU R28, [R1+0x214] ;  /* 0x00021400011c7983 */ /* 0x000ea80000300800 */
[----:B------:R-:W2:Y:S04]  /*3aa10*/  LDL.LU R26, [R1+0x1b8] ;  /* 0x0001b800011a7983 */ /* 0x000ea80000300800 */
[----:B------:R-:W2:Y:S01]  /*3aa20*/  LDL.LU R27, [R1+0x1a8] ;  /* 0x0001a800011b7983 */ /* 0x000ea20000300800 */
[----:B------:R-:W-:Y:S06]  /*3aa30*/  BAR.SYNC.DEFER_BLOCKING 0x0 ;  /* 0x0000000000007b1d */ /* 0x000fec0000010000 */
[----:B0-----:R-:W-:Y:S04]  /*3aa40*/  STL.64 [R1+0x60], R16 ;  /* 0x0000601001007387 */ /* 0x001fe80000100a00 */
[----:B------:R0:W-:Y:S04]  /*3aa50*/  STL.64 [R1+0x68], R18 ;  /* 0x0000681201007387 */ /* 0x0001e80000100a00 */
[----:B0-----:R-:W2:Y:S04]  /*3aa60*/  LDL.LU.64 R18, [R1+0x1358] ;  /* 0x0013580001127983 */ /* 0x001ea80000300a00 */
[----:B------:R-:W-:Y:S01]  /*3aa70*/  STSM.16.M88.4 [R3], R4 ;  /* 0x0000000403007844 */ /* 0x000fe20000000200 */
[----:B------:R-:W-:Y:S06]  /*3aa80*/  BAR.SYNC.DEFER_BLOCKING 0x0 ;  /* 0x0000000000007b1d */ /* 0x000fec0000010000 */
[----:B------:R-:W3:Y:S04]  /*3aa90*/  LDL.LU.64 R16, [R1+0x1350] ;  /* 0x0013500001107983 */ /* 0x000ee80000300a00 */
[----:B------:R-:W0:Y:S01]  /*3aaa0*/  LDS.128 R4, [R15] ;  /* 0x000000000f047984 */ /* 0x000e220000000c00 */
[----:B------:R-:W-:Y:S06]  /*3aab0*/  BAR.SYNC.DEFER_BLOCKING 0x0 ;  /* 0x0000000000007b1d */ /* 0x000fec0000010000 */
[----:B0-----:R0:W-:Y:S04]  /*3aac0*/  STL.64 [R1+0x80], R4 ;  /* 0x0000800401007387 */ /* 0x0011e80000100a00 */
[----:B------:R2:W-:Y:S01]  /*3aad0*/  STL.64 [R1+0x88], R6 ;  /* 0x0000880601007387 */ /* 0x0005e20000100a00 */
[----:B0-----:R-:W-:-:S03]  /*3aae0*/  PRMT R4, R13, 0x5210, R0 ;  /* 0x000052100d047816 */ /* 0x001fc60000000000 */
[----:B------:R-:W4:Y:S01]  /*3aaf0*/  LDL.LU R13, [R1+0xbc] ;  /* 0x0000bc00010d7983 */ /* 0x000f220000300800 */
[----:B------:R-:W-:-:S03]  /*3ab00*/  PRMT R5, R14, 0x5210, R2 ;  /* 0x000052100e057816 */ /* 0x000fc60000000002 */
[----:B------:R-:W4:Y:S04]  /*3ab10*/  LDL.LU R14, [R1+0xb8] ;  /* 0x0000b800010e7983 */ /* 0x000f280000300800 */
[----:B------:R-:W-:Y:S01]  /*3ab20*/  STSM.16.M88.4 [R3], R20 ;  /* 0x0000001403007844 */ /* 0x000fe20000000200 */
[----:B------:R-:W-:Y:S06]  /*3ab30*/  BAR.SYNC.DEFER_BLOCKING 0x0 ;  /* 0x0000000000007b1d */ /* 0x000fec0000010000 */
[----:B------:R-:W0:Y:S01]  /*3ab40*/  LDS.128 R20, [R15] ;  /* 0x000000000f147984 */ /* 0x000e220000000c00 */
[----:B--2---:R-:W-:-:S02]  /*3ab50*/  PRMT R6, R19, 0x5210, R24 ;  /* 0x0000521013067816 */ /* 0x004fc40000000018 */
[----:B------:R-:W-:Y:S01]  /*3ab60*/  PRMT R7, R18, 0x5210, R25 ;  /* 0x0000521012077816 */ /* 0x000fe20000000019 */
[----:B------:R-:W2:Y:S04]  /*3ab70*/  LDL.LU R19, [R1+0xb4] ;  /* 0x0000b40001137983 */ /* 0x000ea80000300800 */
[----:B------:R-:W2:Y:S01]  /*3ab80*/  LDL.LU R18, [R1+0xb0] ;  /* 0x0000b00001127983 */ /* 0x000ea20000300800 */
[----:B------:R-:W-:Y:S06]  /*3ab90*/  BAR.SYNC.DEFER_BLOCKING 0x0 ;  /* 0x0000000000007b1d */ /* 0x000fec0000010000 */
[----:B------:R4:W-:Y:S04]  /*3aba0*/  STSM.16.M88.4 [R3], R4 ;  /* 0x0000000403007844 */ /* 0x0009e80000000200 */
[----:B0-----:R-:W-:Y:S04]  /*3abb0*/  STL.64 [R1+0x90], R20 ;  /* 0x0000901401007387 */ /* 0x001fe80000100a00 */
[----:B------:R-:W-:Y:S01]  /*3abc0*/  STL.64 [R1+0x98], R22 ;  /* 0x0000981601007387 */ /* 0x000fe20000100a00 */
[----:B------:R-:W-:Y:S06]  /*3abd0*/  BAR.SYNC.DEFER_BLOCKING 0x0 ;  /* 0x0000000000007b1d */ /* 0x000fec0000010000 */
[----:B------:R-:W0:Y:S01]  /*3abe0*/  LDS.128 R20, [R15] ;  /* 0x000000000f147984 */ /* 0x000e220000000c00 */
[----:B---3--:R-:W-:-:S02]  /*3abf0*/  LOP3.LUT R2, R10, 0xffff, RZ, 0xc0, !PT ;  /* 0x0000ffff0a027812 */ /* 0x008fc400078ec0ff */
[----:B------:R-:W-:Y:S02]  /*3ac00*/  LOP3.LUT R0, R11, 0xffff, RZ, 0xc0, !PT ;  /* 0x0000ffff0b007812 */ /* 0x000fe400078ec0ff */
[----:B----4-:R-:W-:Y:S02]  /*3ac10*/  LOP3.LUT R4, R8, 0xffff, RZ, 0xc0, !PT ;  /* 0x0000ffff08047812 */ /* 0x010fe400078ec0ff */
[----:B------:R-:W-:Y:S02]  /*3ac20*/  LOP3.LUT R5, R9, 0xffff, RZ, 0xc0, !PT ;  /* 0x0000ffff09057812 */ /* 0x000fe400078ec0ff */
[----:B------:R-:W-:Y:S02]  /*3ac30*/  PRMT R25, R28, 0x4210, R2 ;  /* 0x000042101c197816 */ /* 0x000fe40000000002 */
[----:B------:R-:W-:Y:S01]  /*3ac40*/  PRMT R24, R12, 0x4210, R0 ;  /* 0x000042100c187816 */ /* 0x000fe20000000000 */
[----:B------:R-:W3:Y:S01]  /*3ac50*/  LDL.LU R28, [R1+0x25c] ;  /* 0x00025c00011c7983 */ /* 0x000ee20000300800 */
[----:B------:R-:W-:-:S02]  /*3ac60*/  PRMT R26, R26, 0x4210, R4 ;  /* 0x000042101a1a7816 */ /* 0x000fc40000000004 */
[----:B------:R-:W-:Y:S01]  /*3ac70*/  PRMT R27, R27, 0x4210, R5 ;  /* 0x000042101b1b7816 */ /* 0x000fe20000000005 */
[----:B------:R-:W-:Y:S06]  /*3ac80*/  BAR.SYNC.DEFER_BLOCKING 0x0 ;  /* 0x0000000000007b1d */ /* 0x000fec0000010000 */
[----:B------:R-:W4:Y:S04]  /*3ac90*/  LDL.LU R10, [R1+0x204] ;  /* 0x00020400010a7983 */ /* 0x000f280000300800 */
[----:B0-----:R0:W-:Y:S04]  /*3aca0*/  STL.64 [R1+0xa0], R20 ;  /* 0x0000a01401007387 */ /* 0x0011e80000100a00 */
[----:B------:R-:W-:Y:S04]  /*3acb0*/  STL.64 [R1+0xa8], R22 ;  /* 0x0000a81601007387 */ /* 0x000fe80000100a00 */
[----:B------:R-:W3:Y:S04]  /*3acc0*/  LDL.LU R8, [R1+0x1c8] ;  /* 0x0001c80001087983 */ /* 0x000ee80000300800 */
[----:B------:R-:W3:Y:S01]  /*3acd0*/  LDL.LU R9, [R1+0x1b4] ;  /* 0x0001b40001097983 */ /* 0x000ee20000300800 */
[----:B0-----:R-:W-:-:S03]  /*3ace0*/  PRMT R20, R13, 0x5210, R0 ;  /* 0x000052100d147816 */ /* 0x001fc60000000000 */
[----:B------:R0:W-:Y:S01]  /*3acf0*/  STSM.16.M88.4 [R3], R24 ;  /* 0x0000001803007844 */ /* 0x0001e20000000200 */
[----:B------:R-:W-:-:S03]  /*3ad00*/  PRMT R21, R14, 0x5210, R2 ;  /* 0x000052100e157816 */ /* 0x000fc60000000002 */
[----:B0-----:R-:W3:Y:S04]  /*3ad10*/  LDL.LU R25, [R1+0x270] ;  /* 0x0002700001197983 */ /* 0x001ee80000300800 */
[----:B------:R-:W3:Y:S04]  /*3ad20*/  LDL.LU R26, [R1+0x26c] ;  /* 0x00026c00011a7983 */ /* 0x000ee80000300800 */
[----:B------:R-:W3:Y:S04]  /*3ad30*/  LDL.LU R27, [R1+0x260] ;  /* 0x00026000011b7983 */ /* 0x000ee80000300800 */
[----:B------:R-:W3:Y:S04]  /*3ad40*/  LDL.LU R0, [R1+0x208] ;  /* 0x0002080001007983 */ /* 0x000ee80000300800 */
[----:B------:R-:W3:Y:S04]  /*3ad50*/  LDL R11, [R1+0x11d8] ;  /* 0x0011d800010b7983 */ /* 0x000ee80000100800 */
[----:B------:R-:W3:Y:S04]  /*3ad60*/  LDL.LU R12, [R1+0xc8] ;  /* 0x0000c800010c7983 */ /* 0x000ee80000300800 */
[----:B------:R-:W3:Y:S04]  /*3ad70*/  LDL.LU R13, [R1+0xc4] ;  /* 0x0000c400010d7983 */ /* 0x000ee80000300800 */
[----:B------:R-:W3:Y:S01]  /*3ad80*/  LDL.LU R14, [R1+0xc0] ;  /* 0x0000c000010e7983 */ /* 0x000ee20000300800 */
[----:B--2---:R-:W-:-:S03]  /*3ad90*/  PRMT R23, R18, 0x5210, R5 ;  /* 0x0000521012177816 */ /* 0x004fc60000000005 */
[----:B------:R-:W2:Y:S01]  /*3ada0*/  LDL R18, [R1+0x7c0] ;  /* 0x0007c00001127983 */ /* 0x000ea20000100800 */
[----:B------:R-:W-:Y:S02]  /*3adb0*/  PRMT R22, R19, 0x5210, R4 ;  /* 0x0000521013167816 */ /* 0x000fe40000000004 */
[----:B------:R-:W2:Y:S08]  /*3adc0*/  LDC R19, c[0x0][0x3b4] ;  /* 0x0000ed00ff137b82 */ /* 0x000eb00000000800 */
[----:B------:R-:W-:Y:S06]  /*3add0*/  BAR.SYNC.DEFER_BLOCKING 0x0 ;  /* 0x0000000000007b1d */ /* 0x000fec0000010000 */
[----:B------:R-:W0:Y:S02]  /*3ade0*/  LDS.128 R4, [R15] ;  /* 0x000000000f047984 */ /* 0x000e240000000c00 */
[----:B------:R-:W-:Y:S06]  /*3adf0*/  BAR.SYNC.DEFER_BLOCKING 0x0 ;  /* 0x0000000000007b1d */ /* 0x000fec0000010000 */
[----:B------:R-:W-:Y:S04]  /*3ae00*/  STSM.16.M88.4 [R3], R20 ;  /* 0x0000001403007844 */ /* 0x000fe80000000200 */
[----:B0-----:R-:W-:Y:S04]  /*3ae10*/  STL [R1+0x1310], R6 ;  /* 0x0013100601007387 */ /* 0x001fe80000100800 */
[----:B------:R-:W-:Y:S01]  /*3ae20*/  STL [R1+0x130c], R7 ;  /* 0x00130c0701007387 */ /* 0x000fe20000100800 */
[----:B------:R-:W-:Y:S06]  /*3ae30*/  BAR.SYNC.DEFER_BLOCKING 0x0 ;  /* 0x0000000000007b1d */ /* 0x000fec0000010000 */
[----:B--2---:R-:W-:Y:S04]  /*3ae40*/  STL.64 [R1+0x1348], R18 ;  /* 0x0013481201007387 */ /* 0x004fe80000100a00 */
[----:B------:R-:W-:Y:S04]  /*3ae50*/  STL.64 [R1+0x1340], R16 ;  /* 0x0013401001007387 */ /* 0x000fe80000100a00 */
[----:B------:R-:W0:Y:S04]  /*3ae60*/  LDS.128 R16, [R15] ;  /* 0x000000000f107984 */ /* 0x000e280000000c00 */
[----:B0-----:R-:W-:Y:S01]  /*3ae70*/  STL [R1+0xb4], R17 ;  /* 0x0000b41101007387 */ /* 0x001fe20000100800 */
[----:B------:R-:W-:-:S03]  /*3ae80*/  IMAD.MOV.U32 R7, RZ, RZ, R18 ;  /* 0x000000ffff077224 */ /* 0x000fc600078e0012 */
[----:B------:R0:W-:Y:S04]  /*3ae90*/  STL [R1+0xbc], R19 ;  /* 0x0000bc1301007387 */ /* 0x0001e80000100800 */
[----:B0-----:R-:W2:Y:S01]  /*3aea0*/  LDL.LU.64 R18, [R1+0x1348] ;  /* 0x0013480001127983 */ /* 0x001ea20000300a00 */
[----:B---3--:R-:W-:Y:S02]  /*3aeb0*/  LOP3.LUT R24, R25, 0xffff, RZ, 0xc0, !PT ;  /* 0x0000ffff19187812 */ /* 0x008fe400078ec0ff */
[----:B------:R-:W-:Y:S02]  /*3aec0*/  LOP3.LUT R25, R26, 0xffff, RZ, 0xc0, !PT ;  /* 0x0000ffff1a197812 */ /* 0x000fe400078ec0ff */
[----:B------:R-:W-:Y:S02]  /*3aed0*/  LOP3.LUT R27, R27, 0xffff, RZ, 0xc0, !PT ;  /* 0x0000ffff1b1b7812 */ /* 0x000fe400078ec0ff */
[----:B------:R-:W-:-:S02]  /*3aee0*/  LOP3.LUT R28, R28, 0xffff, RZ, 0xc0, !PT ;  /* 0x0000ffff1c1c7812 */ /* 0x000fc400078ec0ff */
[----:B------:R-:W-:Y:S02]  /*3aef0*/  PRMT R20, R0, 0x4210, R24 ;  /* 0x0000421000147816 */ /* 0x000fe40000000018 */
[----:B----4-:R-:W-:Y:S02]  /*3af00*/  PRMT R21, R10, 0x4210, R25 ;  /* 0x000042100a157816 */ /* 0x010fe40000000019 */
[----:B------:R-:W-:Y:S02]  /*3af10*/  PRMT R22, R8, 0x4210, R27 ;  /* 0x0000421008167816 */ /* 0x000fe4000000001b */
[----:B------:R-:W-:Y:S01]  /*3af20*/  PRMT R23, R9, 0x4210, R28 ;  /* 0x0000421009177816 */ /* 0x000fe2000000001c */
[----:B------:R-:W-:Y:S06]  /*3af30*/  BAR.SYNC.DEFER_BLOCKING 0x0 ;  /* 0x0000000000007b1d */ /* 0x000fec0000010000 */
[----:B------:R0:W-:Y:S02]  /*3af40*/  STSM.16.M88.4 [R3], R20 ;  /* 0x0000001403007844 */ /* 0x0001e40000000200 */
[----:B0-----:R-:W-:-:S02]  /*3af50*/  PRMT R20, R12, 0x5210, R24 ;  /* 0x000052100c147816 */ /* 0x001fc40000000018 */
[----:B------:R-:W-:Y:S02]  /*3af60*/  PRMT R21, R13, 0x5210, R25 ;  /* 0x000052100d157816 */ /* 0x000fe40000000019 */
[----:B------:R-:W-:Y:S01]  /*3af70*/  PRMT R22, R14, 0x5210, R27 ;  /* 0x000052100e167816 */ /* 0x000fe2000000001b */
[----:B------:R-:W-:Y:S01]  /*3af80*/  BAR.SYNC.DEFER_BLOCKING 0x0 ;  /* 0x0000000000007b1d */ /* 0x000fe20000010000 */
[----:B------:R-:W-:Y:S01]  /*3af90*/  IMAD.MOV.U32 R6, RZ, RZ, R16 ;  /* 0x000000ffff067224 */ /* 0x000fe200078e0010 */
[----:B------:R-:W-:Y:S01]  /*3afa0*/  PRMT R23, R29, 0x5210, R28 ;  /* 0x000052101d177816 */ /* 0x000fe2000000001c */
[----:B------:R-:W-:-:S05]  /*3afb0*/  IMAD R26, R11, UR4, RZ ;  /* 0x000000040b1a7c24 */ /* 0x000fca000f8e02ff */
[----:B------:R-:W0:Y:S01]  /*3afc0*/  LDC R27, c[0x0][0x3b4] ;  /* 0x0000ed00ff1b7b82 */ /* 0x000e220000000800 */
[----:B------:R-:W-:Y:S01]  /*3afd0*/  ISETP.GE.AND P3, PT, R11, UR14, PT ;  /* 0x0000000e0b007c0c */ /* 0x000fe2000bf66270 */
[----:B------:R-:W3:Y:S01]  /*3afe0*/  LDL.LU.64 R16, [R1+0x1340] ;  /* 0x0013400001107983 */ /* 0x000ee20000300a00 */
[----:B------:R-:W1:Y:S03]  /*3aff0*/  LDCU.64 UR4, c[0x0][0x398] ;  /* 0x00007300ff0477ac */ /* 0x000e660008000a00 */
[----:B------:R-:W1:Y:S04]  /*3b000*/  LDL R10, [R1+0x12e8] ;  /* 0x0012e800010a7983 */ /* 0x000e680000100800 */
[----:B------:R-:W4:Y:S01]  /*3b010*/  LDS.128 R12, [R15] ;  /* 0x000000000f0c7984 */ /* 0x000f220000000c00 */
[----:B------:R-:W0:Y:S08]  /*3b020*/  LDC R28, c[0x0][0x3b4] ;  /* 0x0000ed00ff1c7b82 */ /* 0x000e300000000800 */
[----:B------:R-:W-:Y:S06]  /*3b030*/  BAR.SYNC.DEFER_BLOCKING 0x0 ;  /* 0x0000000000007b1d */ /* 0x000fec0000010000 */
[----:B----4-:R-:W-:Y:S04]  /*3b040*/  STL.64 [R1+0xc0], R12 ;  /* 0x0000c00c01007387 */ /* 0x010fe80000100a00 */
[----:B------:R4:W-:Y:S04]  /*3b050*/  STL.64 [R1+0xc8], R14 ;  /* 0x0000c80e01007387 */ /* 0x0009e80000100a00 */
[----:B----4-:R-:W4:Y:S04]  /*3b060*/  LDL.LU R14, [R1+0x1338] ;  /* 0x00133800010e7983 */ /* 0x010f280000300800 */
[----:B------:R-:W4:Y:S04]  /*3b070*/  LDL.LU.64 R12, [R1+0x1330] ;  /* 0x00133000010c7983 */ /* 0x000f280000300a00 */
[----:B------:R-:W4:Y:S04]  /*3b080*/  LDL R15, [R1+0x12e4] ;  /* 0x0012e400010f7983 */ /* 0x000f280000100800 */
[----:B------:R2:W-:Y:S02]  /*3b090*/  STSM.16.M88.4 [R3], R20 ;  /* 0x0000001403007844 */ /* 0x0005e40000000200 */
[----:B--2---:R-:W-:-:S02]  /*3b0a0*/  IMAD R20, R19, 0x40, R26 ;  /* 0x0000004013147824 */ /* 0x004fc400078e021a */
[----:B------:R-:W2:Y:S01]  /*3b0b0*/  LDL R19, [R1+0x12e0] ;  /* 0x0012e00001137983 */ /* 0x000ea20000100800 */
[----:B------:R-:W-:Y:S01]  /*3b0c0*/  BAR.SYNC.DEFER_BLOCKING 0x0 ;  /* 0x0000000000007b1d */ /* 0x000fe20000010000 */
[----:B------:R-:W-:Y:S01]  /*3b0d0*/  IADD3 R0, P1, PT, R26, UR6, RZ ;  /* 0x000000061a007c10 */ /* 0x000fe2000ff3e0ff */
[C---:B------:R-:W-:Y:S01]  /*3b0e0*/  IMAD R9, R18.reuse, UR8, RZ ;  /* 0x0000000812097c24 */ /* 0x040fe2000f8e02ff */
[----:B------:R-:W-:Y:S02]  /*3b0f0*/  ISETP.LT.AND P3, PT, R18, UR27, !P3 ;  /* 0x0000001b12007c0c */ /* 0x000fe4000df61270 */
[----:B------:R-:W-:Y:S01]  /*3b100*/  LEA.HI.X.SX32 R2, R26, UR7, 0x1, P1 ;  /* 0x000000071a027c11 */ /* 0x000fe200088f0eff */
[----:B------:R-:W4:Y:S01]  /*3b110*/  LDCU.64 UR8, c[0x0][0x398] ;  /* 0x00007300ff0877ac */ /* 0x000f220008000a00 */
[----:B------:R-:W-:Y:S02]  /*3b120*/  SHF.R.S32.HI R8, RZ, 0x1f, R9 ;  /* 0x0000001fff087819 */ /* 0x000fe40000011409 */
[----:B------:R-:W-:Y:S01]  /*3b130*/  IADD3 R24, P1, PT, R9, R0, RZ ;  /* 0x0000000009187210 */ /* 0x000fe20007f3e0ff */
[----:B------:R-:W2:Y:S04]  /*3b140*/  LDCU.64 UR6, c[0x0][0x398] ;  /* 0x00007300ff0677ac */ /* 0x000ea80008000a00 */
[----:B------:R-:W-:Y:S01]  /*3b150*/  IMAD.X R25, R8, 0x1, R2, P1 ;  /* 0x0000000108197824 */ /* 0x000fe200008e0602 */
[----:B------:R-:W-:Y:S01]  /*3b160*/  ISETP.GE.AND P1, PT, R18, UR15, PT ;  /* 0x0000000f12007c0c */ /* 0x000fe2000bf26270 */
[----:B------:R-:W0:Y:S01]  /*3b170*/  LDCU.64 UR14, c[0x0][0x390] ;  /* 0x00007200ff0e77ac */ /* 0x000e220008000a00 */
[----:B------:R-:W-:-:S04]  /*3b180*/  IADD3 R22, P4, PT, R20, UR10, RZ ;  /* 0x0000000a14167c10 */ /* 0x000fc8000ff9e0ff */
[----:B------:R-:W-:Y:S02]  /*3b190*/  IADD3 R26, P6, PT, R9, R22, RZ ;  /* 0x00000016091a7210 */ /* 0x000fe40007fde0ff */
[----:B---3--:R-:W-:-:S05]  /*3b1a0*/  PRMT R3, R16, 0x7770, RZ ;  /* 0x0000777010037816 */ /* 0x008fca00000000ff */
[----:B------:R0:W-:Y:S01]  /*3b1b0*/  @P3 STG.E.U8 desc[UR40][R24.64], R3 ;  /* 0x0000000318003986 */ /* 0x0001e2000c101128 */
[----:B-1----:R-:W-:Y:S01]  /*3b1c0*/  ISETP.LT.AND P3, PT, R10, UR4, !P1 ;  /* 0x000000040a007c0c */ /* 0x002fe2000cf61270 */
[----:B------:R-:W1:Y:S01]  /*3b1d0*/  LDCU UR4, c[0x0][0x3b8] ;  /* 0x00007700ff0477ac */ /* 0x000e620008000800 */
[----:B0-----:R-:W-:Y:S01]  /*3b1e0*/  IMAD R3, R27, 0x40, R20 ;  /* 0x000000401b037824 */ /* 0x001fe200078e0214 */
[----:B------:R-:W-:Y:S01]  /*3b1f0*/  LEA.HI.X.SX32 R20, R20, UR11, 0x1, P4 ;  /* 0x0000000b14147c11 */ /* 0x000fe2000a0f0eff */
[----:B------:R-:W0:Y:S03]  /*3b200*/  LDCU.64 UR10, c[0x0][0x398] ;  /* 0x00007300ff0a77ac */ /* 0x000e260008000a00 */
[C---:B------:R-:W-:Y:S01]  /*3b210*/  IADD3 R21, P5, PT, R3.reuse, UR12, RZ ;  /* 0x0000000c03157c10 */ /* 0x040fe2000ffbe0ff */
[----:B------:R-:W-:Y:S02]  /*3b220*/  IMAD R25, R28, 0x40, R3 ;  /* 0x000000401c197824 */ /* 0x000fe400078e0203 */
[----:B------:R-:W-:Y:S01]  /*3b230*/  IMAD.X R27, R8, 0x1, R20, P6 ;  /* 0x00000001081b7824 */ /* 0x000fe200030e0614 */
[----:B------:R-:W-:Y:S01]  /*3b240*/  LEA.HI.X.SX32 R24, R3, UR13, 0x1, P5 ;  /* 0x0000000d03187c11 */ /* 0x000fe2000a8f0eff */
[----:B------:R-:W3:Y:S01]  /*3b250*/  LDCU.64 UR12, c[0x0][0x398] ;  /* 0x00007300ff0c77ac */ /* 0x000ee20008000a00 */
[----:B------:R-:W-:-:S02]  /*3b260*/  PRMT R3, R16, 0x7771, RZ ;  /* 0x0000777110037816 */ /* 0x000fc400000000ff */
[----:B------:R-:W-:-:S03]  /*3b270*/  IADD3 R28, P5, PT, R9, R21, RZ ;  /* 0x00000015091c7210 */ /* 0x000fc60007fbe0ff */
[----:B------:R0:W-:Y:S01]  /*3b280*/  @P3 STG.E.U8 desc[UR40][R26.64], R3 ;  /* 0x000000031a003986 */ /* 0x0001e2000c101128 */
[C---:B------:R-:W-:Y:S01]  /*3b290*/  IADD3 R23, P3, PT, R25.reuse, UR14, RZ ;  /* 0x0000000e19177c10 */ /* 0x040fe2000ff7e0ff */
[----:B------:R-:W-:Y:S01]  /*3b2a0*/  IMAD.X R29, R8, 0x1, R24, P5 ;  /* 0x00000001081d7824 */ /* 0x000fe200028e0618 */
[----:B0-----:R-:W-:Y:S02]  /*3b2b0*/  PRMT R27, R16, 0x7772, RZ ;  /* 0x00007772101b7816 */ /* 0x001fe400000000ff */
[----:B------:R-:W-:Y:S01]  /*3b2c0*/  LEA.HI.X.SX32 R3, R25, UR15, 0x1, P3 ;  /* 0x0000000f19037c11 */ /* 0x000fe200098f0eff */
[----:B------:R-:W-:Y:S01]  /*3b2d0*/  VIADD R25, R9, UR16 ;  /* 0x0000001009197c36 */ /* 0x000fe20008000000 */
[----:B------:R-:W0:Y:S04]  /*3b2e0*/  LDCU.64 UR14, c[0x0][0x398] ;  /* 0x00007300ff0e77ac */ /* 0x000e280008000a00 */
[----:B------:R-:W-:-:S02]  /*3b2f0*/  IADD3 R26, P5, PT, R25, R0, RZ ;  /* 0x00000000191a7210 */ /* 0x000fc40007fbe0ff */
[----:B---3--:R-:W-:Y:S01]  /*3b300*/  ISETP.LT.AND P6, PT, R10, UR12, !P2 ;  /* 0x0000000c0a007c0c */ /* 0x008fe2000d7c1270 */
[----:B------:R-:W3:Y:S01]  /*3b310*/  LDCU UR12, c[0x0][0x398] ;  /* 0x00007300ff0c77ac */ /* 0x000ee20008000800 */
[----:B----4-:R-:W-:Y:S01]  /*3b320*/  ISETP.LT.AND P4, PT, R15, UR8, !P1 ;  /* 0x000000080f007c0c */ /* 0x010fe2000cf81270 */
[----:B------:R-:W4:-:S12]  /*3b330*/  LDCU UR8, c[0x0][0x39c] ;  /* 0x00007380ff0877ac */ /* 0x000f180008000800 */
[----:B------:R0:W-:Y:S01]  /*3b340*/  @P4 STG.E.U8 desc[UR40][R28.64], R27 ;  /* 0x0000001b1c004986 */ /* 0x0001e2000c101128 */
[----:B------:R-:W-:Y:S01]  /*3b350*/  ISETP.LT.AND P4, PT, R11, UR10, !P2 ;  /* 0x0000000a0b007c0c */ /* 0x000fe2000d781270 */
[----:B------:R-:W1:Y:S01]  /*3b360*/  LDCU UR10, c[0x0][0x398] ;  /* 0x00007300ff0a77ac */ /* 0x000e620008000800 */
[----:B0-----:R-:W-:Y:S01]  /*3b370*/  IADD3 R28, P3, PT, R9, R23, RZ ;  /* 0x00000017091c7210 */ /* 0x001fe20007f7e0ff */
[----:B------:R-:W-:Y:S01]  /*3b380*/  VIADD R27, R18, 0x2 ;  /* 0x00000002121b7836 */ /* 0x000fe20000000000 */
[----:B------:R-:W-:-:S03]  /*3b390*/  SHF.R.S32.HI R9, RZ, 0x1f, R25 ;  /* 0x0000001fff097819 */ /* 0x000fc60000011419 */
[----:B------:R-:W-:Y:S01]  /*3b3a0*/  IMAD.X R29, R8, 0x1, R3, P3 ;  /* 0x00000001081d7824 */ /* 0x000fe200018e0603 */
[----:B------:R-:W-:Y:S01]  /*3b3b0*/  ISETP.GE.AND P3, PT, R27, UR17, PT ;  /* 0x000000111b007c0c */ /* 0x000fe2000bf66270 */
[----:B------:R-:W-:Y:S01]  /*3b3c0*/  IMAD.X R27, R9, 0x1, R2, P5 ;  /* 0x00000001091b7824 */ /* 0x000fe200028e0602 */
[----:B------:R-:W-:Y:S01]  /*3b3d0*/  PRMT R8, R16, 0x7773, RZ ;  /* 0x0000777310087816 */ /* 0x000fe200000000ff */
[----:B------:R-:W0:Y:S01]  /*3b3e0*/  LDCU.64 UR16, c[0x0][0x398] ;  /* 0x00007300ff1077ac */ /* 0x000e220008000a00 */
[----:B------:R-:W-:Y:S02]  /*3b3f0*/  PRMT R16, R12, 0x7770, RZ ;  /* 0x000077700c107816 */ /* 0x000fe400000000ff */
[----:B--2---:R-:W-:Y:S01]  /*3b400*/  ISETP.LT.AND P1, PT, R19, UR6, !P1 ;  /* 0x0000000613007c0c */ /* 0x004fe2000cf21270 */
[----:B------:R-:W2:-:S12]  /*3b410*/  LDCU UR6, c[0x0][0x39c] ;  /* 0x00007380ff0677ac */ /* 0x000e980008000800 */
[----:B------:R-:W-:Y:S04]  /*3b420*/  @P1 STG.E.U8 desc[UR40][R28.64], R8 ;  /* 0x000000081c001986 */ /* 0x000fe8000c101128 */
[----:B------:R0:W-:Y:S01]  /*3b430*/  @P4 STG.E.U8 desc[UR40][R26.64], R16 ;  /* 0x000000101a004986 */ /* 0x0001e2000c101128 */
[----:B------:R-:W-:Y:S01]  /*3b440*/  ISETP.LT.AND P4, PT, R15, UR14, !P2 ;  /* 0x0000000e0f007c0c */ /* 0x000fe2000d781270 */
[----:B------:R-:W1:Y:S01]  /*3b450*/  LDCU UR14, c[0x0][0x398] ;  /* 0x00007300ff0e77ac */ /* 0x000e620008000800 */
[----:B------:R-:W-:Y:S02]  /*3b460*/  ISETP.LT.AND P2, PT, R19, UR22, !P2 ;  /* 0x0000001613007c0c */ /* 0x000fe4000d741270 */
[----:B0-----:R-:W-:Y:S02]  /*3b470*/  IADD3 R26, P1, PT, R25, R22, RZ ;  /* 0x00000016191a7210 */ /* 0x001fe40007f3e0ff */
[----:B------:R-:W-:-:S03]  /*3b480*/  PRMT R29, R12, 0x7771, RZ ;  /* 0x000077710c1d7816 */ /* 0x000fc600000000ff */
[----:B------:R-:W-:Y:S01]  /*3b490*/  IMAD.X R27, R9, 0x1, R20, P1 ;  /* 0x00000001091b7824 */ /* 0x000fe200008e0614 */
[----:B------:R-:W-:Y:S01]  /*3b4a0*/  IADD3 R28, P5, PT, R25, R21, RZ ;  /* 0x00000015191c7210 */ /* 0x000fe20007fbe0ff */
[----:B------:R-:W-:-:S03]  /*3b4b0*/  VIADD R16, R18, 0x3 ;  /* 0x0000000312107836 */ /* 0x000fc60000000000 */
[----:B------:R0:W-:Y:S01]  /*3b4c0*/  @P6 STG.E.U8 desc[UR40][R26.64], R29 ;  /* 0x0000001d1a006986 */ /* 0x0001e2000c101128 */
[----:B------:R-:W-:Y:S02]  /*3b4d0*/  PRMT R8, R12, 0x7772, RZ ;  /* 0x000077720c087816 */ /* 0x000fe400000000ff */
[----:B----4-:R-:W-:Y:S01]  /*3b4e0*/  ISETP.GE.AND P1, PT, R16, UR8, PT ;  /* 0x0000000810007c0c */ /* 0x010fe2000bf26270 */
[C---:B-1----:R-:W-:Y:S01]  /*3b4f0*/  VIADD R16, R25.reuse, UR4 ;  /* 0x0000000419107c36 */ /* 0x042fe20008000000 */
[----:B------:R-:W-:Y:S01]  /*3b500*/  PRMT R12, R12, 0x7773, RZ ;  /* 0x000077730c0c7816 */ /* 0x000fe200000000ff */
[----:B------:R-:W1:Y:S01]  /*3b510*/  LDCU UR4, c[0x0][0x3b8] ;  /* 0x00007700ff0477ac */ /* 0x000e620008000800 */
[----:B------:R-:W4:Y:S01]  /*3b520*/  LDCU UR8, c[0x0][0x398] ;  /* 0x00007300ff0877ac */ /* 0x000f220008000800 */
[----:B0-----:R-:W-:Y:S01]  /*3b530*/  IADD3 R26, P6, PT, R25, R23, RZ ;  /* 0x00000017191a7210 */ /* 0x001fe20007fde0ff */
[----:B------:R-:W-:Y:S01]  /*3b540*/  IMAD.X R29, R9, 0x1, R24, P5 ;  /* 0x00000001091d7824 */ /* 0x000fe200028e0618 */
[----:B------:R-:W-:-:S03]  /*3b550*/  ISETP.LT.AND P5, PT, R11, UR20, !P3 ;  /* 0x000000140b007c0c */ /* 0x000fc6000dfa1270 */
[----:B------:R-:W-:Y:S01]  /*3b560*/  IMAD.X R27, R9, 0x1, R3, P6 ;  /* 0x00000001091b7824 */ /* 0x000fe200030e0603 */
[----:B------:R0:W-:Y:S01]  /*3b570*/  @P4 STG.E.U8 desc[UR40][R28.64], R8 ;  /* 0x000000081c004986 */ /* 0x0001e2000c101128 */
[----:B------:R-:W-:Y:S02]  /*3b580*/  SHF.R.S32.HI R25, RZ, 0x1f, R16 ;  /* 0x0000001fff197819 */ /* 0x000fe40000011410 */
[----:B------:R-:W-:Y:S01]  /*3b590*/  ISETP.LT.AND P6, PT, R10, UR18, !P3 ;  /* 0x000000120a007c0c */ /* 0x000fe2000dfc1270 */
[----:B------:R1:W-:Y:S01]  /*3b5a0*/  @P2 STG.E.U8 desc[UR40][R26.64], R12 ;  /* 0x0000000c1a002986 */ /* 0x0003e2000c101128 */
[C---:B0-----:R-:W-:Y:S02]  /*3b5b0*/  IADD3 R8, P4, PT, R16.reuse, R0, RZ ;  /* 0x0000000010087210 */ /* 0x041fe40007f9e0ff */
[----:B------:R-:W-:Y:S01]  /*3b5c0*/  IADD3 R28, P2, PT, R16, R22, RZ ;  /* 0x00000016101c7210 */ /* 0x000fe20007f5e0ff */
[----:B-1----:R-:W-:Y:S01]  /*3b5d0*/  VIADD R12, R18, 0x4 ;  /* 0x00000004120c7836 */ /* 0x002fe20000000000 */
[----:B------:R-:W-:Y:S01]  /*3b5e0*/  PRMT R26, R17, 0x7770, RZ ;  /* 0x00007770111a7816 */ /* 0x000fe200000000ff */
[----:B------:R-:W-:Y:S01]  /*3b5f0*/  IMAD.X R9, R25, 0x1, R2, P4 ;  /* 0x0000000119097824 */ /* 0x000fe200020e0602 */
[----:B------:R-:W-:Y:S01]  /*3b600*/  ISETP.LT.AND P4, PT, R15, UR16, !P3 ;  /* 0x000000100f007c0c */ /* 0x000fe2000df81270 */
[----:B------:R-:W-:Y:S01]  /*3b610*/  IMAD.X R29, R25, 0x1, R20, P2 ;  /* 0x00000001191d7824 */ /* 0x000fe200010e0614 */
[----:B--2---:R-:W-:Y:S01]  /*3b620*/  ISETP.GE.AND P2, PT, R12, UR6, PT ;  /* 0x000000060c007c0c */ /* 0x004fe2000bf46270 */
[----:B------:R-:W0:Y:S01]  /*3b630*/  LDCU UR6, c[0x0][0x3b8] ;  /* 0x00007700ff0677ac */ /* 0x000e220008000800 */
[----:B------:R1:W-:Y:S01]  /*3b640*/  @P5 STG.E.U8 desc[UR40][R8.64], R26 ;  /* 0x0000001a08005986 */ /* 0x0003e2000c101128 */
[----:B------:R-:W-:Y:S01]  /*3b650*/  PRMT R12, R17, 0x7771, RZ ;  /* 0x00007771110c7816 */ /* 0x000fe200000000ff */
[----:B------:R-:W2:Y:S04]  /*3b660*/  LDCU UR16, c[0x0][0x398] ;  /* 0x00007300ff1077ac */ /* 0x000ea80008000800 */
[----:B------:R0:W-:Y:S01]  /*3b670*/  @P6 STG.E.U8 desc[UR40][R28.64], R12 ;  /* 0x0000000c1c006986 */ /* 0x0001e2000c101128 */
[----:B-1----:R-:W-:-:S03]  /*3b680*/  IADD3 R26, P5, PT, R16, R21, RZ ;  /* 0x00000015101a7210 */ /* 0x002fc60007fbe0ff */
[----:B------:R-:W2:Y:S01]  /*3b690*/  LDL.LU.64 R8, [R1+0x1328] ;  /* 0x0013280001087983 */ /* 0x000ea20000300a00 */
[----:B------:R-:W-:Y:S01]  /*3b6a0*/  ISETP.LT.AND P3, PT, R19, UR24, !P3 ;  /* 0x0000001813007c0c */ /* 0x000fe2000df61270 */
[----:B------:R-:W-:Y:S01]  /*3b6b0*/  IMAD.X R27, R25, 0x1, R24, P5 ;  /* 0x00000001191b7824 */ /* 0x000fe200028e0618 */
[----:B0-----:R-:W-:Y:S01]  /*3b6c0*/  PRMT R29, R17, 0x7772, RZ ;  /* 0x00007772111d7816 */ /* 0x001fe200000000ff */
[----:B------:R-:W-:Y:S01]  /*3b6d0*/  VIADD R12, R16, UR4 ;  /* 0x00000004100c7c36 */ /* 0x000fe20008000000 */
[----:B------:R-:W-:Y:S01]  /*3b6e0*/  ISETP.LT.AND P6, PT, R11, UR26, !P1 ;  /* 0x0000001a0b007c0c */ /* 0x000fe2000cfc1270 */
[----:B------:R-:W0:Y:S02]  /*3b6f0*/  LDCU UR4, c[0x0][0x39c] ;  /* 0x00007380ff0477ac */ /* 0x000e240008000800 */
[----:B------:R1:W-:Y:S01]  /*3b700*/  @P4 STG.E.U8 desc[UR40][R26.64], R29 ;  /* 0x0000001d1a004986 */ /* 0x0003e2000c101128 */
[----:B------:R-:W-:Y:S02]  /*3b710*/  PRMT R17, R17, 0x7773, RZ ;  /* 0x0000777311117816 */ /* 0x000fe400000000ff */
[----:B------:R-:W-:-:S02]  /*3b720*/  SHF.R.S32.HI R28, RZ, 0x1f, R12 ;  /* 0x0000001fff1c7819 */ /* 0x000fc4000001140c */
[----:B-1----:R-:W-:-:S05]  /*3b730*/  IADD3 R26, P4, PT, R16, R23, RZ ;  /* 0x00000017101a7210 */ /* 0x002fca0007f9e0ff */
[----:B------:R-:W-:Y:S01]  /*3b740*/  IMAD.X R27, R25, 0x1, R3, P4 ;  /* 0x00000001191b7824 */ /* 0x000fe200020e0603 */
[----:B------:R-:W-:Y:S02]  /*3b750*/  IADD3 R16, P4, PT, R12, R0, RZ ;  /* 0x000000000c107210 */ /* 0x000fe40007f9e0ff */
[----:B----4-:R-:W-:Y:S01]  /*3b760*/  ISETP.LT.AND P5, PT, R10, UR8, !P1 ;  /* 0x000000080a007c0c */ /* 0x010fe2000cfa1270 */
[----:B------:R-:W1:Y:S01]  /*3b770*/  LDCU UR8, c[0x0][0x398] ;  /* 0x00007300ff0877ac */ /* 0x000e620008000800 */
[----:B------:R4:W-:Y:S01]  /*3b780*/  @P3 STG.E.U8 desc[UR40][R26.64], R17 ;  /* 0x000000111a003986 */ /* 0x0009e2000c101128 */
[C---:B------:R-:W-:Y:S02]  /*3b790*/  PRMT R25, R13.reuse, 0x7770, RZ ;  /* 0x000077700d197816 */ /* 0x040fe400000000ff */
[----:B------:R-:W-:Y:S01]  /*3b7a0*/  PRMT R29, R13, 0x7771, RZ ;  /* 0x000077710d1d7816 */ /* 0x000fe200000000ff */
[----:B----4-:R-:W-:Y:S01]  /*3b7b0*/  IMAD.X R17, R28, 0x1, R2, P4 ;  /* 0x000000011c117824 */ /* 0x010fe200020e0602 */
[----:B------:R-:W-:-:S04]  /*3b7c0*/  IADD3 R26, P4, PT, R12, R22, RZ ;  /* 0x000000160c1a7210 */ /* 0x000fc80007f9e0ff */
[----:B------:R4:W-:Y:S01]  /*3b7d0*/  @P6 STG.E.U8 desc[UR40][R16.64], R25 ;  /* 0x0000001910006986 */ /* 0x0009e2000c101128 */
[----:B------:R-:W-:-:S05]  /*3b7e0*/  IMAD.X R27, R28, 0x1, R20, P4 ;  /* 0x000000011c1b7824 */ /* 0x000fca00020e0614 */
[----:B------:R0:W-:Y:S01]  /*3b7f0*/  @P5 STG.E.U8 desc[UR40][R26.64], R29 ;  /* 0x0000001d1a005986 */ /* 0x0001e2000c101128 */
[----:B----4-:R-:W-:-:S03]  /*3b800*/  VIADD R17, R18, 0x5 ;  /* 0x0000000512117836 */ /* 0x010fc60000000000 */
[----:B------:R-:W4:Y:S04]  /*3b810*/  LDL.LU R18, [R1+0x1324] ;  /* 0x0013240001127983 */ /* 0x000f280000300800 */
[----:B0-----:R-:W2:Y:S01]  /*3b820*/  LDL.LU R29, [R1+0x7c0] ;  /* 0x0007c000011d7983 */ /* 0x001ea20000300800 */
[----:B------:R-:W-:Y:S01]  /*3b830*/  ISETP.LT.AND P3, PT, R15, UR10, !P1 ;  /* 0x0000000a0f007c0c */ /* 0x000fe2000cf61270 */
[----:B------:R-:W0:Y:S01]  /*3b840*/  LDCU UR10, c[0x0][0x398] ;  /* 0x00007300ff0a77ac */ /* 0x000e220008000800 */
[----:B------:R-:W-:Y:S02]  /*3b850*/  IADD3 R16, P6, PT, R12, R21, RZ ;  /* 0x000000150c107210 */ /* 0x000fe40007fde0ff */
[----:B------:R-:W-:Y:S01]  /*3b860*/  ISETP.GE.AND P4, PT, R17, UR4, PT ;  /* 0x0000000411007c0c */ /* 0x000fe2000bf86270 */
[----:B------:R-:W0:Y:S01]  /*3b870*/  LDCU UR4, c[0x0][0x3b8] ;  /* 0x00007700ff0477ac */ /* 0x000e220008000800 */
[----:B------:R-:W-:Y:S01]  /*3b880*/  PRMT R25, R13, 0x7772, RZ ;  /* 0x000077720d197816 */ /* 0x000fe200000000ff */
[----:B------:R-:W-:Y:S01]  /*3b890*/  IMAD.X R17, R28, 0x1, R24, P6 ;  /* 0x000000011c117824 */ /* 0x000fe200030e0618 */
[----:B---3--:R-:W-:Y:S01]  /*3b8a0*/  ISETP.LT.AND P1, PT, R19, UR12, !P1 ;  /* 0x0000000c13007c0c */ /* 0x008fe2000cf21270 */
[----:B------:R-:W3:Y:S01]  /*3b8b0*/  LDCU UR12, c[0x0][0x398] ;  /* 0x00007300ff0c77ac */ /* 0x000ee20008000800 */
[----:B-1----:R-:W-:-:S03]  /*3b8c0*/  ISETP.LT.AND P6, PT, R11, UR8, !P2 ;  /* 0x000000080b007c0c */ /* 0x002fc6000d7c1270 */
[----:B------:R1:W-:Y:S01]  /*3b8d0*/  @P3 STG.E.U8 desc[UR40][R16.64], R25 ;  /* 0x0000001910003986 */ /* 0x0003e2000c101128 */
[----:B------:R-:W-:Y:S01]  /*3b8e0*/  PRMT R27, R13, 0x7773, RZ ;  /* 0x000077730d1b7816 */ /* 0x000fe200000000ff */
[----:B------:R-:W0:Y:S01]  /*3b8f0*/  LDCU UR8, c[0x0][0x398] ;  /* 0x00007300ff0877ac */ /* 0x000e220008000800 */
[C---:B-1----:R-:W-:Y:S01]  /*3b900*/  VIADD R25, R12.reuse, UR6 ;  /* 0x000000060c197c36 */ /* 0x042fe20008000000 */
[----:B------:R-:W-:Y:S01]  /*3b910*/  IADD3 R16, P3, PT, R12, R23, RZ ;  /* 0x000000170c107210 */ /* 0x000fe20007f7e0ff */
[----:B------:R-:W1:Y:S03]  /*3b920*/  LDCU UR6, c[0x0][0x39c] ;  /* 0x00007380ff0677ac */ /* 0x000e660008000800 */
[----:B------:R-:W-:Y:S02]  /*3b930*/  SHF.R.S32.HI R26, RZ, 0x1f, R25 ;  /* 0x0000001fff1a7819 */ /* 0x000fe40000011419 */
[----:B------:R-:W-:Y:S01]  /*3b940*/  IADD3 R12, P5, PT, R25, R0, RZ ;  /* 0x00000000190c7210 */ /* 0x000fe20007fbe0ff */
[----:B------:R-:W-:Y:S01]  /*3b950*/  IMAD.X R17, R28, 0x1, R3, P3 ;  /* 0x000000011c117824 */ /* 0x000fe200018e0603 */
[----:B0-----:R-:W-:Y:S01]  /*3b960*/  ISETP.LT.AND P3, PT, R10, UR10, !P2 ;  /* 0x0000000a0a007c0c */ /* 0x001fe2000d761270 */
[----:B------:R-:W0:Y:S02]  /*3b970*/  LDCU UR10, c[0x0][0x398] ;  /* 0x00007300ff0a77ac */ /* 0x000e240008000800 */
[----:B------:R-:W-:Y:S01]  /*3b980*/  IMAD.X R13, R26, 0x1, R2, P5 ;  /* 0x000000011a0d7824 */ /* 0x000fe200028e0602 */
[----:B------:R1:W-:Y:S01]  /*3b990*/  @P1 STG.E.U8 desc[UR40][R16.64], R27 ;  /* 0x0000001b10001986 */ /* 0x0003e2000c101128 */
[----:B---3--:R-:W-:Y:S01]  /*3b9a0*/  ISETP.LT.AND P1, PT, R15, UR12, !P2 ;  /* 0x0000000c0f007c0c */ /* 0x008fe2000d721270 */
[----:B------:R-:W3:Y:S01]  /*3b9b0*/  LDCU UR12, c[0x0][0x398] ;  /* 0x00007300ff0c77ac */ /* 0x000ee20008000800 */
[----:B-1----:R-:W-:-:S05]  /*3b9c0*/  IADD3 R16, P5, PT, R25, R22, RZ ;  /* 0x0000001619107210 */ /* 0x002fca0007fbe0ff */
[----:B------:R-:W-:Y:S01]  /*3b9d0*/  IMAD.X R17, R26, 0x1, R20, P5 ;  /* 0x000000011a117824 */ /* 0x000fe200028e0614 */
[----:B------:R-:W-:Y:S01]  /*3b9e0*/  ISETP.LT.AND P2, PT, R19, UR8, !P2 ;  /* 0x0000000813007c0c */ /* 0x000fe2000d741270 */
[----:B------:R-:W1:Y:S01]  /*3b9f0*/  LDCU UR8, c[0x0][0x39c] ;  /* 0x00007380ff0877ac */ /* 0x000e620008000800 */
[----:B----4-:R-:W-:-:S05]  /*3ba00*/  PRMT R28, R18, 0x7770, RZ ;  /* 0x00007770121c7816 */ /* 0x010fca00000000ff */
[----:B------:R2:W-:Y:S01]  /*3ba10*/  @P6 STG.E.U8 desc[UR40][R12.64], R28 ;  /* 0x0000001c0c006986 */ /* 0x0005e2000c101128 */
[C---:B------:R-:W-:Y:S01]  /*3ba20*/  PRMT R27, R18.reuse, 0x7771, RZ ;  /* 0x00007771121b7816 */ /* 0x040fe200000000ff */
[----:B--2---:R-:W-:Y:S01]  /*3ba30*/  VIADD R13, R29, 0x6 ;  /* 0x000000061d0d7836 */ /* 0x004fe20000000000 */
[----:B------:R-:W-:Y:S02]  /*3ba40*/  IADD3 R12, P6, PT, R25, R21, RZ ;  /* 0x00000015190c7210 */ /* 0x000fe40007fde0ff */
[----:B------:R-:W-:Y:S02]  /*3ba50*/  PRMT R28, R18, 0x7772, RZ ;  /* 0x00007772121c7816 */ /* 0x000fe400000000ff */
[----:B------:R-:W-:Y:S01]  /*3ba60*/  ISETP.GE.AND P5, PT, R13, UR6, PT ;  /* 0x000000060d007c0c */ /* 0x000fe2000bfa6270 */
[----:B------:R-:W-:Y:S01]  /*3ba70*/  IMAD.X R13, R26, 0x1, R24, P6 ;  /* 0x000000011a0d7824 */ /* 0x000fe200030e0618 */
[----:B------:R-:W-:Y:S01]  /*3ba80*/  @P3 STG.E.U8 desc[UR40][R16.64], R27 ;  /* 0x0000001b10003986 */ /* 0x000fe2000c101128 */
[----:B------:R-:W-:Y:S01]  /*3ba90*/  PRMT R18, R18, 0x7773, RZ ;  /* 0x0000777312127816 */ /* 0x000fe200000000ff */
[----:B------:R-:W2:Y:S02]  /*3baa0*/  LDCU UR6, c[0x0][0x3b8] ;  /* 0x00007700ff0677ac */ /* 0x000ea40008000800 */
[----:B------:R4:W-:Y:S01]  /*3bab0*/  @P1 STG.E.U8 desc[UR40][R12.64], R28 ;  /* 0x0000001c0c001986 */ /* 0x0009e2000c101128 */
[----:B0-----:R-:W-:Y:S01]  /*3bac0*/  ISETP.LT.AND P6, PT, R11, UR10, !P4 ;  /* 0x0000000a0b007c0c */ /* 0x001fe2000e7c1270 */
[----:B------:R-:W0:Y:S01]  /*3bad0*/  LDCU UR10, c[0x0][0x398] ;  /* 0x00007300ff0a77ac */ /* 0x000e220008000800 */
[C---:B----4-:R-:W-:Y:S01]  /*3bae0*/  IADD3 R12, P1, PT, R25.reuse, R23, RZ ;  /* 0x00000017190c7210 */ /* 0x050fe20007f3e0ff */
[----:B------:R-:W-:Y:S01]  /*3baf0*/  VIADD R25, R25, UR4 ;  /* 0x0000000419197c36 */ /* 0x000fe20008000000 */
[----:B------:R-:W4:Y:S03]  /*3bb00*/  LDCU UR4, c[0x0][0x398] ;  /* 0x00007300ff0477ac */ /* 0x000f260008000800 */
[----:B------:R-:W-:Y:S01]  /*3bb10*/  IMAD.X R13, R26, 0x1, R3, P1 ;  /* 0x000000011a0d7824 */ /* 0x000fe200008e0603 */
[----:B------:R-:W-:-:S02]  /*3bb20*/  SHF.R.S32.HI R28, RZ, 0x1f, R25 ;  /* 0x0000001fff1c7819 */ /* 0x000fc40000011419 */
[----:B------:R-:W-:Y:S02]  /*3bb30*/  IADD3 R26, P1, PT, R25, R0, RZ ;  /* 0x00000000191a7210 */ /* 0x000fe40007f3e0ff */
[----:B------:R0:W-:Y:S03]  /*3bb40*/  @P2 STG.E.U8 desc[UR40][R12.64], R18 ;  /* 0x000000120c002986 */ /* 0x0001e6000c101128 */
[----:B------:R-:W-:Y:S01]  /*3bb50*/  IMAD.X R27, R28, 0x1, R2, P1 ;  /* 0x000000011c1b7824 */ /* 0x000fe200008e0602 */
[----:B---3--:R-:W-:Y:S01]  /*3bb60*/  ISETP.LT.AND P2, PT, R10, UR12, !P4 ;  /* 0x0000000c0a007c0c */ /* 0x008fe2000e741270 */
[----:B------:R-:W3:Y:S01]  /*3bb70*/  LDCU UR12, c[0x0][0x398] ;  /* 0x00007300ff0c77ac */ /* 0x000ee20008000800 */
[----:B------:R-:W3:Y:S01]  /*3bb80*/  LDL.LU R10, [R1+0x1320] ;  /* 0x00132000010a7983 */ /* 0x000ee20000300800 */
[----:B------:R-:W-:Y:S02]  /*3bb90*/  ISETP.LT.AND P1, PT, R15, UR14, !P4 ;  /* 0x0000000e0f007c0c */ /* 0x000fe4000e721270 */
[----:B------:R-:W-:Y:S01]  /*3bba0*/  IADD3 R16, P3, PT, R25, R22, RZ ;  /* 0x0000001619107210 */ /* 0x000fe20007f7e0ff */
[----:B------:R-:W3:Y:S01]  /*3bbb0*/  LDL.LU R15, [R1+0x131c] ;  /* 0x00131c00010f7983 */ /* 0x000ee20000300800 */
[----:B0-----:R-:W-:Y:S01]  /*3bbc0*/  PRMT R12, R14, 0x7770, RZ ;  /* 0x000077700e0c7816 */ /* 0x001fe200000000ff */
[----:B------:R-:W-:Y:S01]  /*3bbd0*/  VIADD R13, R29, 0x7 ;  /* 0x000000071d0d7836 */ /* 0x000fe20000000000 */
[----:B----4-:R-:W-:Y:S01]  /*3bbe0*/  ISETP.LT.AND P4, PT, R19, UR4, !P4 ;  /* 0x0000000413007c0c */ /* 0x010fe2000e781270 */
[----:B------:R-:W-:Y:S01]  /*3bbf0*/  IMAD.X R17, R28, 0x1, R20, P3 ;  /* 0x000000011c117824 */ /* 0x000fe200018e0614 */
[----:B------:R-:W-:Y:S01]  /*3bc00*/  PRMT R18, R14, 0x7771, RZ ;  /* 0x000077710e127816 */ /* 0x000fe200000000ff */
[----:B------:R0:W-:Y:S01]  /*3bc10*/  @P6 STG.E.U8 desc[UR40][R26.64], R12 ;  /* 0x0000000c1a006986 */ /* 0x0001e2000c101128 */
[----:B------:R-:W4:Y:S01]  /*3bc20*/  LDCU UR4, c[0x0][0x3b8] ;  /* 0x00007700ff0477ac */ /* 0x000f220008000800 */
[----:B------:R-:W2:Y:S02]  /*3bc30*/  LDCU UR14, c[0x0][0x398] ;  /* 0x00007300ff0e77ac */ /* 0x000ea40008000800 */
[----:B0-----:R-:W3:Y:S04]  /*3bc40*/  LDL.LU R27, [R1+0x12e8] ;  /* 0x0012e800011b7983 */ /* 0x001ee80000300800 */
[----:B------:R-:W3:Y:S01]  /*3bc50*/  LDL.LU R19, [R1+0x1318] ;  /* 0x0013180001137983 */ /* 0x000ee20000300800 */
[----:B------:R-:W-:-:S02]  /*3bc60*/  IADD3 R12, P6, PT, R25, R21, RZ ;  /* 0x00000015190c7210 */ /* 0x000fc40007fde0ff */
[----:B-1----:R-:W-:Y:S02]  /*3bc70*/  ISETP.GE.AND P3, PT, R13, UR8, PT ;  /* 0x000000080d007c0c */ /* 0x002fe4000bf66270 */
[----:B------:R-:W-:Y:S01]  /*3bc80*/  PRMT R26, R14, 0x7772, RZ ;  /* 0x000077720e1a7816 */ /* 0x000fe200000000ff */
[----:B------:R-:W-:Y:S01]  /*3bc90*/  IMAD.X R13, R28, 0x1, R24, P6 ;  /* 0x000000011c0d7824 */ /* 0x000fe200030e0618 */
[----:B------:R2:W-:Y:S01]  /*3bca0*/  @P2 STG.E.U8 desc[UR40][R16.64], R18 ;  /* 0x0000001210002986 */ /* 0x0005e2000c101128 */
[----:B------:R-:W0:Y:S03]  /*3bcb0*/  LDCU UR8, c[0x0][0x398] ;  /* 0x00007300ff0877ac */ /* 0x000e260008000800 */
[----:B------:R1:W-:Y:S01]  /*3bcc0*/  @P1 STG.E.U8 desc[UR40][R12.64], R26 ;  /* 0x0000001a0c001986 */ /* 0x0003e2000c101128 */
[----:B------:R-:W-:Y:S01]  /*3bcd0*/  ISETP.LT.AND P1, PT, R11, UR10, !P5 ;  /* 0x0000000a0b007c0c */ /* 0x000fe2000ef21270 */
[----:B------:R-:W0:Y:S01]  /*3bce0*/  LDCU UR10, c[0x0][0x398] ;  /* 0x00007300ff0a77ac */ /* 0x000e220008000800 */
[C---:B--2---:R-:W-:Y:S01]  /*3bcf0*/  VIADD R18, R25.reuse, UR6 ;  /* 0x0000000619127c36 */ /* 0x044fe20008000000 */
[----:B------:R-:W-:Y:S01]  /*3bd00*/  IADD3 R16, P2, PT, R25, R23, RZ ;  /* 0x0000001719107210 */ /* 0x000fe20007f5e0ff */
[----:B------:R-:W2:Y:S03]  /*3bd10*/  LDCU UR6, c[0x0][0x39c] ;  /* 0x00007380ff0677ac */ /* 0x000ea60008000800 */
[----:B------:R-:W-:-:S02]  /*3bd20*/  SHF.R.S32.HI R25, RZ, 0x1f, R18 ;  /* 0x0000001fff197819 */ /* 0x000fc40000011412 */
[----:B-1----:R-:W-:Y:S01]  /*3bd30*/  IADD3 R12, P6, PT, R18, R0, RZ ;  /* 0x00000000120c7210 */ /* 0x002fe20007fde0ff */
[----:B------:R-:W-:Y:S01]  /*3bd40*/  IMAD.X R17, R28, 0x1, R3, P2 ;  /* 0x000000011c117824 */ /* 0x000fe200010e0603 */
[----:B------:R-:W-:Y:S01]  /*3bd50*/  PRMT R14, R14, 0x7773, RZ ;  /* 0x000077730e0e7816 */ /* 0x000fe200000000ff */
[----:B------:R-:W4:Y:S02]  /*3bd60*/  LDL.LU R28, [R1+0x12e0] ;  /* 0x0012e000011c7983 */ /* 0x000f240000300800 */
[----:B------:R-:W-:Y:S02]  /*3bd70*/  IMAD.X R13, R25, 0x1, R2, P6 ;  /* 0x00000001190d7824 */ /* 0x000fe400030e0602 */
[----:B------:R-:W-:Y:S01]  /*3bd80*/  @P4 STG.E.U8 desc[UR40][R16.64], R14 ;  /* 0x0000000e10004986 */ /* 0x000fe2000c101128 */
[----:B---3--:R-:W-:-:S05]  /*3bd90*/  PRMT R26, R19, 0x7770, RZ ;  /* 0x00007770131a7816 */ /* 0x008fca00000000ff */
[----:B------:R1:W-:Y:S04]  /*3bda0*/  @P1 STG.E.U8 desc[UR40][R12.64], R26 ;  /* 0x0000001a0c001986 */ /* 0x0003e8000c101128 */
[----:B-1----:R-:W3:Y:S01]  /*3bdb0*/  LDL.LU R26, [R1+0x12e4] ;  /* 0x0012e400011a7983 */ /* 0x002ee20000300800 */
[----:B0-----:R-:W-:Y:S01]  /*3bdc0*/  ISETP.LT.AND P6, PT, R27, UR8, !P5 ;  /* 0x000000081b007c0c */ /* 0x001fe2000efc1270 */
[----:B------:R-:W-:Y:S01]  /*3bdd0*/  VIADD R12, R29, 0x8 ;  /* 0x000000081d0c7836 */ /* 0x000fe20000000000 */
[----:B------:R-:W-:Y:S01]  /*3bde0*/  IADD3 R16, P1, PT, R18, R22, RZ ;  /* 0x0000001612107210 */ /* 0x000fe20007f3e0ff */
[----:B------:R-:W0:Y:S01]  /*3bdf0*/  LDCU UR8, c[0x0][0x39c] ;  /* 0x00007380ff0877ac */ /* 0x000e220008000800 */
[----:B------:R-:W-:Y:S02]  /*3be00*/  PRMT R13, R19, 0x7771, RZ ;  /* 0x00007771130d7816 */ /* 0x000fe400000000ff */
[----:B--2---:R-:W-:Y:S01]  /*3be10*/  ISETP.GE.AND P2, PT, R12, UR6, PT ;  /* 0x000000060c007c0c */ /* 0x004fe2000bf46270 */
[----:B------:R-:W-:Y:S01]  /*3be20*/  IMAD.X R17, R25, 0x1, R20, P1 ;  /* 0x0000000119117824 */ /* 0x000fe200008e0614 */
[----:B------:R-:W-:Y:S01]  /*3be30*/  IADD3 R12, P1, PT, R18, R21, RZ ;  /* 0x00000015120c7210 */ /* 0x000fe20007f3e0ff */
[----:B------:R-:W-:Y:S01]  /*3be40*/  VIADD R14, R29, 0x9 ;  /* 0x000000091d0e7836 */ /* 0x000fe20000000000 */
[----:B------:R-:W1:Y:S03]  /*3be50*/  LDCU UR6, c[0x0][0x3b8] ;  /* 0x00007700ff0677ac */ /* 0x000e660008000800 */
[----:B------:R2:W-:Y:S02]  /*3be60*/  @P6 STG.E.U8 desc[UR40][R16.64], R13 ;  /* 0x0000000d10006986 */ /* 0x0005e4000c101128 */
[----:B--2---:R-:W-:Y:S01]  /*3be70*/  IMAD.X R13, R25, 0x1, R24, P1 ;  /* 0x00000001190d7824 */ /* 0x004fe200008e0618 */
[----:B------:R-:W-:-:S02]  /*3be80*/  PRMT R16, R19, 0x7772, RZ ;  /* 0x0000777213107816 */ /* 0x000fc400000000ff */
[----:B0-----:R-:W-:Y:S01]  /*3be90*/  ISETP.GE.AND P1, PT, R14, UR8, PT ;  /* 0x000000080e007c0c */ /* 0x001fe2000bf26270 */
[----:B------:R-:W0:Y:S01]  /*3bea0*/  LDCU UR8, c[0x0][0x398] ;  /* 0x00007300ff0877ac */ /* 0x000e220008000800 */
[----:B------:R-:W-:Y:S02]  /*3beb0*/  PRMT R14, R19, 0x7773, RZ ;  /* 0x00007773130e7816 */ /* 0x000fe400000000ff */
[----:B---3--:R-:W-:Y:S01]  /*3bec0*/  ISETP.LT.AND P4, PT, R26, UR12, !P5 ;  /* 0x0000000c1a007c0c */ /* 0x008fe2000ef81270 */
[----:B------:R-:W2:Y:S01]  /*3bed0*/  LDCU UR12, c[0x0][0x398] ;  /* 0x00007300ff0c77ac */ /* 0x000ea20008000800 */
[----:B----4-:R-:W-:Y:S01]  /*3bee0*/  ISETP.LT.AND P5, PT, R28, UR10, !P5 ;  /* 0x0000000a1c007c0c */ /* 0x010fe2000efa1270 */
[----:B------:R-:W3:Y:S10]  /*3bef0*/  LDCU UR10, c[0x0][0x398] ;  /* 0x00007300ff0a77ac */ /* 0x000ef40008000800 */
[----:B------:R4:W-:Y:S01]  /*3bf00*/  @P4 STG.E.U8 desc[UR40][R12.64], R16 ;  /* 0x000000100c004986 */ /* 0x0009e2000c101128 */
[----:B------:R-:W-:Y:S01]  /*3bf10*/  ISETP.LT.AND P4, PT, R11, UR14, !P3 ;  /* 0x0000000e0b007c0c */ /* 0x000fe2000df81270 */
[----:B------:R-:W0:Y:S01]  /*3bf20*/  LDCU UR14, c[0x0][0x398] ;  /* 0x00007300ff0e77ac */ /* 0x000e220008000800 */
[C---:B----4-:R-:W-:Y:S01]  /*3bf30*/  IADD3 R12, P6, PT, R18.reuse, R23, RZ ;  /* 0x00000017120c7210 */ /* 0x050fe20007fde0ff */
[----:B------:R-:W-:Y:S01]  /*3bf40*/  VIADD R18, R18, UR4 ;  /* 0x0000000412127c36 */ /* 0x000fe20008000000 */
[----:B------:R-:W4:Y:S03]  /*3bf50*/  LDCU UR4, c[0x0][0x3b8] ;  /* 0x00007700ff0477ac */ /* 0x000f260008000800 */
[----:B------:R-:W-:Y:S01]  /*3bf60*/  IMAD.X R13, R25, 0x1, R3, P6 ;  /* 0x00000001190d7824 */ /* 0x000fe200030e0603 */
[----:B------:R-:W-:-:S02]  /*3bf70*/  SHF.R.S32.HI R19, RZ, 0x1f, R18 ;  /* 0x0000001fff137819 */ /* 0x000fc40000011412 */
[C---:B------:R-:W-:Y:S02]  /*3bf80*/  IADD3 R16, P6, PT, R18.reuse, R0, RZ ;  /* 0x0000000012107210 */ /* 0x040fe40007fde0ff */
[----:B------:R0:W-:Y:S01]  /*3bf90*/  @P5 STG.E.U8 desc[UR40][R12.64], R14 ;  /* 0x0000000e0c005986 */ /* 0x0001e2000c101128 */
[----:B--2---:R-:W-:Y:S01]  /*3bfa0*/  ISETP.LT.AND P5, PT, R27, UR12, !P3 ;  /* 0x0000000c1b007c0c */ /* 0x004fe2000dfa1270 */
[----:B------:R-:W2:Y:S01]  /*3bfb0*/  LDCU UR12, c[0x0][0x398] ;  /* 0x00007300ff0c77ac */ /* 0x000ea20008000800 */
[----:B------:R-:W-:Y:S01]  /*3bfc0*/  IMAD.X R17, R19, 0x1, R2, P6 ;  /* 0x0000000113117824 */ /* 0x000fe200030e0602 */
[C---:B------:R-:W-:Y:S02]  /*3bfd0*/  PRMT R25, R15.reuse, 0x7773, RZ ;  /* 0x000077730f197816 */ /* 0x040fe400000000ff */
[----:B0-----:R-:W-:Y:S02]  /*3bfe0*/  PRMT R13, R15, 0x7770, RZ ;  /* 0x000077700f0d7816 */ /* 0x001fe400000000ff */
[----:B------:R-:W-:-:S03]  /*3bff0*/  IADD3 R12, P6, PT, R18, R22, RZ ;  /* 0x00000016120c7210 */ /* 0x000fc60007fde0ff */
[----:B------:R0:W-:Y:S01]  /*3c000*/  @P4 STG.E.U8 desc[UR40][R16.64], R13 ;  /* 0x0000000d10004986 */ /* 0x0001e2000c101128 */
[----:B------:R-:W-:Y:S01]  /*3c010*/  ISETP.LT.AND P4, PT, R26, UR16, !P3 ;  /* 0x000000101a007c0c */ /* 0x000fe2000df81270 */
[----:B------:R-:W1:Y:S01]  /*3c020*/  LDCU UR16, c[0x0][0x398] ;  /* 0x00007300ff1077ac */ /* 0x000e620008000800 */
[----:B------:R-:W-:Y:S01]  /*3c030*/  ISETP.LT.AND P3, PT, R28, UR8, !P3 ;  /* 0x000000081c007c0c */ /* 0x000fe2000df61270 */
[----:B------:R-:W1:Y:S01]  /*3c040*/  LDCU UR8, c[0x0][0x39c] ;  /* 0x00007380ff0877ac */ /* 0x000e620008000800 */
[----:B0-----:R-:W-:Y:S01]  /*3c050*/  PRMT R17, R15, 0x7772, RZ ;  /* 0x000077720f117816 */ /* 0x001fe200000000ff */
[----:B------:R-:W-:Y:S01]  /*3c060*/  IMAD.X R13, R19, 0x1, R20, P6 ;  /* 0x00000001130d7824 */ /* 0x000fe200030e0614 */
[----:B------:R-:W-:Y:S02]  /*3c070*/  PRMT R15, R15, 0x7771, RZ ;  /* 0x000077710f0f7816 */ /* 0x000fe400000000ff */
[----:B------:R-:W-:-:S03]  /*3c080*/  IADD3 R14, P6, PT, R18, R21, RZ ;  /* 0x00000015120e7210 */ /* 0x000fc60007fde0ff */
[----:B------:R0:W-:Y:S02]  /*3c090*/  @P5 STG.E.U8 desc[UR40][R12.64], R15 ;  /* 0x0000000f0c005986 */ /* 0x0001e4000c101128 */
[----:B0-----:R-:W-:Y:S01]  /*3c0a0*/  IADD3 R12, P5, PT, R18, R23, RZ ;  /* 0x00000017120c7210 */ /* 0x001fe20007fbe0ff */
[----:B------:R-:W-:-:S04]  /*3c0b0*/  IMAD.X R15, R19, 0x1, R24, P6 ;  /* 0x00000001130f7824 */ /* 0x000fc800030e0618 */
[----:B------:R-:W-:Y:S01]  /*3c0c0*/  IMAD.X R13, R19, 0x1, R3, P5 ;  /* 0x00000001130d7824 */ /* 0x000fe200028e0603 */
[----:B------:R-:W-:Y:S04]  /*3c0d0*/  @P4 STG.E.U8 desc[UR40][R14.64], R17 ;  /* 0x000000110e004986 */ /* 0x000fe8000c101128 */
[----:B------:R0:W-:Y:S04]  /*3c0e0*/  @P3 STG.E.U8 desc[UR40][R12.64], R25 ;  /* 0x000000190c003986 */ /* 0x0001e8000c101128 */
[----:B0-----:R-:W4:Y:S01]  /*3c0f0*/  LDL.LU R25, [R1+0x20] ;  /* 0x0000200001197983 */ /* 0x001f220000300800 */
[----:B-1----:R-:W-:Y:S01]  /*3c100*/  VIADD R16, R18, UR6 ;  /* 0x0000000612107c36 */ /* 0x002fe20008000000 */
[----:B---3--:R-:W-:Y:S01]  /*3c110*/  ISETP.LT.AND P6, PT, R11, UR10, !P2 ;  /* 0x0000000a0b007c0c */ /* 0x008fe2000d7c1270 */
[----:B------:R-:W0:Y:S03]  /*3c120*/  LDCU UR6, c[0x0][0x398] ;  /* 0x00007300ff0677ac */ /* 0x000e260008000800 */
[----:B------:R-:W-:Y:S01]  /*3c130*/  SHF.R.S32.HI R17, RZ, 0x1f, R16 ;  /* 0x0000001fff117819 */ /* 0x000fe20000011410 */
[----:B------:R-:W1:Y:S01]  /*3c140*/  LDCU UR10, c[0x0][0x398] ;  /* 0x00007300ff0a77ac */ /* 0x000e620008000800 */
[----:B------:R-:W-:-:S02]  /*3c150*/  IADD3 R14, P4, PT, R16, R0, RZ ;  /* 0x00000000100e7210 */ /* 0x000fc40007f9e0ff */
[----:B------:R-:W-:Y:S01]  /*3c160*/  PRMT R18, R8, 0x7770, RZ ;  /* 0x0000777008127816 */ /* 0x000fe200000000ff */
[----:B------:R-:W-:Y:S01]  /*3c170*/  VIADD R13, R29, 0xa ;  /* 0x0000000a1d0d7836 */ /* 0x000fe20000000000 */
[----:B------:R-:W-:Y:S01]  /*3c180*/  ISETP.LT.AND P5, PT, R27, UR14, !P2 ;  /* 0x0000000e1b007c0c */ /* 0x000fe2000d7a1270 */
[----:B------:R-:W-:Y:S01]  /*3c190*/  IMAD.X R15, R17, 0x1, R2, P4 ;  /* 0x00000001110f7824 */ /* 0x000fe200020e0602 */
[----:B------:R-:W-:Y:S01]  /*3c1a0*/  IADD3 R12, P3, PT, R16, R22, RZ ;  /* 0x00000016100c7210 */ /* 0x000fe20007f7e0ff */
[----:B------:R-:W3:Y:S01]  /*3c1b0*/  LDCU UR14, c[0x0][0x398] ;  /* 0x00007300ff0e77ac */ /* 0x000ee20008000800 */
[----:B------:R-:W-:Y:S02]  /*3c1c0*/  ISETP.GE.AND P4, PT, R13, UR8, PT ;  /* 0x000000080d007c0c */ /* 0x000fe4000bf86270 */
[----:B------:R1:W-:Y:S01]  /*3c1d0*/  @P6 STG.E.U8 desc[UR40][R14.64], R18 ;  /* 0x000000120e006986 */ /* 0x0003e2000c101128 */
[----:B--2---:R-:W-:Y:S01]  /*3c1e0*/  ISETP.LT.AND P6, PT, R26, UR12, !P2 ;  /* 0x0000000c1a007c0c */ /* 0x004fe2000d7c1270 */
[----:B------:R-:W-:Y:S01]  /*3c1f0*/  IMAD.X R13, R17, 0x1, R20, P3 ;  /* 0x00000001110d7824 */ /* 0x000fe200018e0614 */
[----:B------:R-:W2:Y:S01]  /*3c200*/  LDCU UR8, c[0x0][0x398] ;  /* 0x00007300ff0877ac */ /* 0x000ea20008000800 */
[----:B0-----:R-:W-:Y:S01]  /*3c210*/  ISETP.LT.AND P2, PT, R28, UR6, !P2 ;  /* 0x000000061c007c0c */ /* 0x001fe2000d741270 */
[----:B------:R-:W0:Y:S01]  /*3c220*/  LDCU UR6, c[0x0][0x398] ;  /* 0x00007300ff0677ac */ /* 0x000e220008000800 */
[----:B------:R-:W-:Y:S01]  /*3c230*/  PRMT R19, R8, 0x7772, RZ ;  /* 0x0000777208137816 */ /* 0x000fe200000000ff */
[----:B------:R-:W0:Y:S01]  /*3c240*/  LDCU UR12, c[0x0][0x398] ;  /* 0x00007300ff0c77ac */ /* 0x000e220008000800 */
[----:B-1----:R-:W-:-:S02]  /*3c250*/  IADD3 R14, P3, PT, R16, R21, RZ ;  /* 0x00000015100e7210 */ /* 0x002fc40007f7e0ff */
[----:B------:R-:W-:-:S03]  /*3c260*/  PRMT R18, R8, 0x7771, RZ ;  /* 0x0000777108127816 */ /* 0x000fc600000000ff */
[----:B------:R-:W-:Y:S02]  /*3c270*/  IMAD.X R15, R17, 0x1, R24, P3 ;  /* 0x00000001110f7824 */ /* 0x000fe400018e0618 */
[----:B------:R1:W-:Y:S01]  /*3c280*/  @P5 STG.E.U8 desc[UR40][R12.64], R18 ;  /* 0x000000120c005986 */ /* 0x0003e2000c101128 */
[----:B------:R-:W-:Y:S01]  /*3c290*/  ISETP.LT.AND P3, PT, R11, UR10, !P1 ;  /* 0x0000000a0b007c0c */ /* 0x000fe2000cf61270 */
[----:B------:R-:W0:Y:S02]  /*3c2a0*/  LDCU UR10, c[0x0][0x398] ;  /* 0x00007300ff0a77ac */ /* 0x000e240008000800 */
[----:B------:R2:W-:Y:S01]  /*3c2b0*/  @P6 STG.E.U8 desc[UR40][R14.64], R19 ;  /* 0x000000130e006986 */ /* 0x0005e2000c101128 */
[C---:B-1----:R-:W-:Y:S01]  /*3c2c0*/  IADD3 R12, P5, PT, R16.reuse, R23, RZ ;  /* 0x00000017100c7210 */ /* 0x042fe20007fbe0ff */
[----:B----4-:R-:W-:Y:S01]  /*3c2d0*/  VIADD R18, R16, UR4 ;  /* 0x0000000410127c36 */ /* 0x010fe20008000000 */
[----:B------:R-:W1:Y:S01]  /*3c2e0*/  LDCU UR4, c[0x0][0x3b8] ;  /* 0x00007700ff0477ac */ /* 0x000e620008000800 */
[----:B--2---:R-:W-:-:S02]  /*3c2f0*/  PRMT R15, R8, 0x7773, RZ ;  /* 0x00007773080f7816 */ /* 0x004fc400000000ff */
[----:B------:R-:W-:Y:S01]  /*3c300*/  IMAD.X R13, R17, 0x1, R3, P5 ;  /* 0x00000001110d7824 */ /* 0x000fe200028e0603 */
[----:B------:R-:W-:Y:S02]  /*3c310*/  SHF.R.S32.HI R8, RZ, 0x1f, R18 ;  /* 0x0000001fff087819 */ /* 0x000fe40000011412 */
[----:B------:R-:W-:Y:S02]  /*3c320*/  IADD3 R14, P5, PT, R18, R0, RZ ;  /* 0x00000000120e7210 */ /* 0x000fe40007fbe0ff */
[----:B------:R2:W-:Y:S01]  /*3c330*/  @P2 STG.E.U8 desc[UR40][R12.64], R15 ;  /* 0x0000000f0c002986 */ /* 0x0005e2000c101128 */
[----:B------:R-:W-:Y:S01]  /*3c340*/  ISETP.LT.AND P2, PT, R27, UR8, !P1 ;  /* 0x000000081b007c0c */ /* 0x000fe2000cf41270 */
[----:B------:R-:W4:Y:S01]  /*3c350*/  LDCU UR8, c[0x0][0x39c] ;  /* 0x00007380ff0877ac */ /* 0x000f220008000800 */
[----:B--2---:R-:W-:Y:S01]  /*3c360*/  IMAD.X R15, R8, 0x1, R2, P5 ;  /* 0x00000001080f7824 */ /* 0x004fe200028e0602 */
[----:B------:R-:W-:Y:S02]  /*3c370*/  IADD3 R12, P6, PT, R18, R22, RZ ;  /* 0x00000016120c7210 */ /* 0x000fe40007fde0ff */
[----:B0-----:R-:W-:Y:S01]  /*3c380*/  ISETP.LT.AND P5, PT, R26, UR6, !P1 ;  /* 0x000000061a007c0c */ /* 0x001fe2000cfa1270 */
[----:B------:R-:W0:Y:S01]  /*3c390*/  LDCU UR6, c[0x0][0x39c] ;  /* 0x00007380ff0677ac */ /* 0x000e220008000800 */
[----:B------:R-:W-:-:S02]  /*3c3a0*/  PRMT R13, R25, 0x7770, RZ ;  /* 0x00007770190d7816 */ /* 0x000fc400000000ff */
[----:B------:R-:W-:-:S03]  /*3c3b0*/  PRMT R16, R25, 0x7771, RZ ;  /* 0x0000777119107816 */ /* 0x000fc600000000ff */
[----:B------:R2:W-:Y:S01]  /*3c3c0*/  @P3 STG.E.U8 desc[UR40][R14.64], R13 ;  /* 0x0000000d0e003986 */ /* 0x0005e2000c101128 */
[----:B------:R-:W-:Y:S02]  /*3c3d0*/  PRMT R17, R25, 0x7772, RZ ;  /* 0x0000777219117816 */ /* 0x000fe400000000ff */
[----:B--2---:R-:W-:Y:S01]  /*3c3e0*/  IADD3 R14, P3, PT, R18, R21, RZ ;  /* 0x00000015120e7210 */ /* 0x004fe20007f7e0ff */
[----:B------:R-:W-:-:S04]  /*3c3f0*/  IMAD.X R13, R8, 0x1, R20, P6 ;  /* 0x00000001080d7824 */ /* 0x000fc800030e0614 */
[----:B------:R-:W-:Y:S01]  /*3c400*/  IMAD.X R15, R8, 0x1, R24, P3 ;  /* 0x00000001080f7824 */ /* 0x000fe200018e0618 */
[----:B------:R1:W-:Y:S01]  /*3c410*/  @P2 STG.E.U8 desc[UR40][R12.64], R16 ;  /* 0x000000100c002986 */ /* 0x0003e2000c101128 */
[----:B------:R-:W-:Y:S01]  /*3c420*/  ISETP.LT.AND P2, PT, R28, UR10, !P1 ;  /* 0x0000000a1c007c0c */ /* 0x000fe2000cf41270 */
[----:B------:R-:W2:Y:S01]  /*3c430*/  LDCU UR10, c[0x0][0x398] ;  /* 0x00007300ff0a77ac */ /* 0x000ea20008000800 */
[----:B------:R-:W-:Y:S01]  /*3c440*/  ISETP.LT.AND P3, PT, R11, UR12, !P4 ;  /* 0x0000000c0b007c0c */ /* 0x000fe2000e761270 */
[----:B------:R0:W-:Y:S01]  /*3c450*/  @P5 STG.E.U8 desc[UR40][R14.64], R17 ;  /* 0x000000110e005986 */ /* 0x0001e2000c101128 */
[----:B------:R-:W2:Y:S03]  /*3c460*/  LDCU UR12, c[0x0][0x398] ;  /* 0x00007300ff0c77ac */ /* 0x000ea60008000800 */
[----:B------:R-:W2:Y:S01]  /*3c470*/  LDL.LU R11, [R1+0x1314] ;  /* 0x00131400010b7983 */ /* 0x000ea20000300800 */
[C---:B-1----:R-:W-:Y:S01]  /*3c480*/  VIADD R16, R18.reuse, UR4 ;  /* 0x0000000412107c36 */ /* 0x042fe20008000000 */
[----:B------:R-:W-:-:S02]  /*3c490*/  IADD3 R12, P1, PT, R18, R23, RZ ;  /* 0x00000017120c7210 */ /* 0x000fc40007f3e0ff */
[----:B------:R-:W2:Y:S01]  /*3c4a0*/  LDL.LU R19, [R1+0x30] ;  /* 0x0000300001137983 */ /* 0x000ea20000300800 */
[----:B------:R-:W1:Y:S01]  /*3c4b0*/  LDCU UR4, c[0x0][0x3b8] ;  /* 0x00007700ff0477ac */ /* 0x000e620008000800 */
[----:B0-----:R-:W-:Y:S01]  /*3c4c0*/  VIADD R15, R29, 0xb ;  /* 0x0000000b1d0f7836 */ /* 0x001fe20000000000 */
[----:B------:R-:W-:Y:S02]  /*3c4d0*/  SHF.R.S32.HI R17, RZ, 0x1f, R16 ;  /* 0x0000001fff117819 */ /* 0x000fe40000011410 */
[----:B------:R-:W-:Y:S01]  /*3c4e0*/  IADD3 R14, P5, PT, R16, R0, RZ ;  /* 0x00000000100e7210 */ /* 0x000fe20007fbe0ff */
[----:B------:R-:W-:Y:S01]  /*3c4f0*/  IMAD.X R13, R8, 0x1, R3, P1 ;  /* 0x00000001080d7824 */ /* 0x000fe200008e0603 */
[----:B------:R-:W-:Y:S01]  /*3c500*/  ISETP.GE.AND P1, PT, R15, UR6, PT ;  /* 0x000000060f007c0c */ /* 0x000fe2000bf26270 */
[----:B------:R-:W0:Y:S01]  /*3c510*/  LDCU UR6, c[0x0][0x398] ;  /* 0x00007300ff0677ac */ /* 0x000e220008000800 */
[----:B------:R-:W-:Y:S01]  /*3c520*/  PRMT R8, R25, 0x7773, RZ ;  /* 0x0000777319087816 */ /* 0x000fe200000000ff */
[----:B------:R-:W-:Y:S01]  /*3c530*/  IMAD.X R15, R17, 0x1, R2, P5 ;  /* 0x00000001110f7824 */ /* 0x000fe200028e0602 */
[----:B------:R-:W-:Y:S01]  /*3c540*/  PRMT R18, R9, 0x7770, RZ ;  /* 0x0000777009127816 */ /* 0x000fe200000000ff */
[----:B------:R-:W2:Y:S01]  /*3c550*/  LDL.LU R25, [R1+0x24] ;  /* 0x0000240001197983 */ /* 0x000ea20000300800 */
[----:B---3--:R-:W-:Y:S01]  /*3c560*/  ISETP.LT.AND P5, PT, R27, UR14, !P4 ;  /* 0x0000000e1b007c0c */ /* 0x008fe2000e7a1270 */
[----:B------:R-:W3:Y:S02]  /*3c570*/  LDCU UR14, c[0x0][0x398] ;  /* 0x00007300ff0e77ac */ /* 0x000ee40008000800 */
[----:B------:R0:W-:Y:S01]  /*3c580*/  @P2 STG.E.U8 desc[UR40][R12.64], R8 ;  /* 0x000000080c002986 */ /* 0x0001e2000c101128 */
[----:B------:R-:W-:Y:S01]  /*3c590*/  ISETP.LT.AND P2, PT, R26, UR16, !P4 ;  /* 0x000000101a007c0c */ /* 0x000fe2000e741270 */
[----:B------:R-:W1:Y:S02]  /*3c5a0*/  LDCU UR16, c[0x0][0x398] ;  /* 0x00007300ff1077ac */ /* 0x000e640008000800 */
[----:B------:R3:W-:Y:S01]  /*3c5b0*/  @P3 STG.E.U8 desc[UR40][R14.64], R18 ;  /* 0x000000120e003986 */ /* 0x0007e2000c101128 */
[C---:B0-----:R-:W-:Y:S01]  /*3c5c0*/  IADD3 R12, P3, PT, R16.reuse, R22, RZ ;  /* 0x00000016100c7210 */ /* 0x041fe20007f7e0ff */
[----:B------:R-:W-:Y:S01]  /*3c5d0*/  VIADD R8, R29, 0xc ;  /* 0x0000000c1d087836 */ /* 0x000fe20000000000 */
[----:B---3--:R-:W-:-:S03]  /*3c5e0*/  IADD3 R14, P6, PT, R16, R21, RZ ;  /* 0x00000015100e7210 */ /* 0x008fc60007fde0ff */
[----:B------:R-:W-:Y:S01]  /*3c5f0*/  IMAD.X R13, R17, 0x1, R20, P3 ;  /* 0x00000001110d7824 */ /* 0x000fe200018e0614 */
[----:B----4-:R-:W-:Y:S01]  /*3c600*/  ISETP.GE.AND P3, PT, R8, UR8, PT ;  /* 0x0000000808007c0c */ /* 0x010fe2000bf66270 */
[----:B------:R-:W0:Y:S01]  /*3c610*/  LDCU UR8, c[0x0][0x39c] ;  /* 0x00007380ff0877ac */ /* 0x000e220008000800 */
[----:B------:R-:W-:Y:S01]  /*3c620*/  PRMT R8, R9, 0x7771, RZ ;  /* 0x0000777109087816 */ /* 0x000fe200000000ff */
[----:B------:R-:W-:Y:S01]  /*3c630*/  IMAD.X R15, R17, 0x1, R24, P6 ;  /* 0x00000001110f7824 */ /* 0x000fe200030e0618 */
[----:B------:R-:W-:-:S03]  /*3c640*/  PRMT R18, R9, 0x7772, RZ ;  /* 0x0000777209127816 */ /* 0x000fc600000000ff */
[----:B------:R-:W-:Y:S04]  /*3c650*/  @P5 STG.E.U8 desc[UR40][R12.64], R8 ;  /* 0x000000080c005986 */ /* 0x000fe8000c101128 */
[----:B------:R3:W-:Y:S04]  /*3c660*/  @P2 STG.E.U8 desc[UR40][R14.64], R18 ;  /* 0x000000120e002986 */ /* 0x0007e8000c101128 */
[----:B---3--:R-:W3:Y:S01]  /*3c670*/  LDL.LU R18, [R1+0x11d8] ;  /* 0x0011d80001127983 */ /* 0x008ee20000300800 */
[----:B------:R-:W-:Y:S01]  /*3c680*/  ISETP.LT.AND P4, PT, R28, UR6, !P4 ;  /* 0x000000061c007c0c */ /* 0x000fe2000e781270 */
[C---:B-1----:R-:W-:Y:S01]  /*3c690*/  VIADD R8, R16.reuse, UR4 ;  /* 0x0000000410087c36 */ /* 0x042fe20008000000 */
[----:B------:R-:W-:Y:S01]  /*3c6a0*/  IADD3 R12, P2, PT, R16, R23, RZ ;  /* 0x00000017100c7210 */ /* 0x000fe20007f5e0ff */
[----:B------:R-:W1:Y:S01]  /*3c6b0*/  LDCU UR6, c[0x0][0x3b8] ;  /* 0x00007700ff0677ac */ /* 0x000e620008000800 */
[----:B------:R-:W-:-:S02]  /*3c6c0*/  PRMT R15, R9, 0x7773, RZ ;  /* 0x00007773090f7816 */ /* 0x000fc400000000ff */
[----:B------:R-:W-:Y:S01]  /*3c6d0*/  SHF.R.S32.HI R9, RZ, 0x1f, R8 ;  /* 0x0000001fff097819 */ /* 0x000fe20000011408 */
[----:B------:R-:W-:Y:S01]  /*3c6e0*/  IMAD.X R13, R17, 0x1, R3, P2 ;  /* 0x00000001110d7824 */ /* 0x000fe200010e0603 */
[C---:B------:R-:W-:Y:S02]  /*3c6f0*/  IADD3 R14, P2, PT, R8.reuse, R0, RZ ;  /* 0x00000000080e7210 */ /* 0x040fe40007f5e0ff */
[----:B--2---:R-:W-:Y:S01]  /*3c700*/  ISETP.LT.AND P5, PT, R27, UR12, !P1 ;  /* 0x0000000c1b007c0c */ /* 0x004fe2000cfa1270 */
[----:B------:R-:W-:Y:S01]  /*3c710*/  VIADD R16, R29, 0xd ;  /* 0x0000000d1d107836 */ /* 0x000fe20000000000 */
[----:B------:R-:W2:Y:S01]  /*3c720*/  LDCU UR4, c[0x0][0x398] ;  /* 0x00007300ff0477ac */ /* 0x000ea20008000800 */
[----:B------:R4:W-:Y:S01]  /*3c730*/  @P4 STG.E.U8 desc[UR40][R12.64], R15 ;  /* 0x0000000f0c004986 */ /* 0x0009e2000c101128 */
[----:B------:R-:W0:Y:S01]  /*3c740*/  LDCU UR12, c[0x0][0x398] ;  /* 0x00007300ff0c77ac */ /* 0x000e220008000800 */
[----:B----4-:R-:W-:Y:S01]  /*3c750*/  IMAD.X R15, R9, 0x1, R2, P2 ;  /* 0x00000001090f7824 */ /* 0x010fe200010e0602 */
[----:B------:R-:W-:-:S02]  /*3c760*/  IADD3 R12, P2, PT, R8, R22, RZ ;  /* 0x00000016080c7210 */ /* 0x000fc40007f5e0ff */
[C---:B------:R-:W-:Y:S02]  /*3c770*/  PRMT R13, R25.reuse, 0x7770, RZ ;  /* 0x00007770190d7816 */ /* 0x040fe400000000ff */
[----:B------:R-:W-:Y:S02]  /*3c780*/  PRMT R17, R25, 0x7772, RZ ;  /* 0x0000777219117816 */ /* 0x000fe400000000ff */
[----:B---3--:R-:W-:Y:S01]  /*3c790*/  ISETP.LT.AND P6, PT, R18, UR10, !P1 ;  /* 0x0000000a12007c0c */ /* 0x008fe2000cfc1270 */
[----:B------:R-:W3:-:S12]  /*3c7a0*/  LDCU UR10, c[0x0][0x398] ;  /* 0x00007300ff0a77ac */ /* 0x000ed80008000800 */
[----:B------:R4:W-:Y:S02]  /*3c7b0*/  @P6 STG.E.U8 desc[UR40][R14.64], R13 ;  /* 0x0000000d0e006986 */ /* 0x0009e4000c101128 */
[----:B----4-:R-:W-:Y:S01]  /*3c7c0*/  IMAD.X R13, R9, 0x1, R20, P2 ;  /* 0x00000001090d7824 */ /* 0x010fe200010e0614 */
[----:B0-----:R-:W-:Y:S01]  /*3c7d0*/  ISETP.GE.AND P2, PT, R16, UR8, PT ;  /* 0x0000000810007c0c */ /* 0x001fe2000bf46270 */
[----:B------:R-:W0:Y:S01]  /*3c7e0*/  LDCU UR8, c[0x0][0x398] ;  /* 0x00007300ff0877ac */ /* 0x000e220008000800 */
[----:B------:R-:W-:-:S05]  /*3c7f0*/  PRMT R16, R25, 0x7771, RZ ;  /* 0x0000777119107816 */ /* 0x000fca00000000ff */
[----:B------:R4:W-:Y:S02]  /*3c800*/  @P5 STG.E.U8 desc[UR40][R12.64], R16 ;  /* 0x000000100c005986 */ /* 0x0009e4000c101128 */
[----:B----4-:R-:W-:Y:S02]  /*3c810*/  PRMT R16, R25, 0x7773, RZ ;  /* 0x0000777319107816 */ /* 0x010fe400000000ff */
[----:B------:R-:W4:Y:S01]  /*3c820*/  LDL.LU R25, [R1+0x28] ;  /* 0x0000280001197983 */ /* 0x000f220000300800 */
[----:B------:R-:W-:Y:S01]  /*3c830*/  ISETP.LT.AND P4, PT, R26, UR14, !P1 ;  /* 0x0000000e1a007c0c */ /* 0x000fe2000cf81270 */
[----:B------:R-:W0:Y:S01]  /*3c840*/  LDCU UR14, c[0x0][0x398] ;  /* 0x00007300ff0e77ac */ /* 0x000e220008000800 */
[----:B------:R-:W-:-:S05]  /*3c850*/  IADD3 R14, P6, PT, R8, R21, RZ ;  /* 0x00000015080e7210 */ /* 0x000fca0007fde0ff */
[----:B------:R-:W-:Y:S01]  /*3c860*/  IMAD.X R15, R9, 0x1, R24, P6 ;  /* 0x00000001090f7824 */ /* 0x000fe200030e0618 */
[----:B--2---:R-:W-:Y:S01]  /*3c870*/  ISETP.LT.AND P1, PT, R28, UR4, !P1 ;  /* 0x000000041c007c0c */ /* 0x004fe2000cf21270 */
[----:B------:R-:W2:Y:S01]  /*3c880*/  LDCU UR4, c[0x0][0x3b8] ;  /* 0x00007700ff0477ac */ /* 0x000ea20008000800 */
[----:B---3--:R-:W-:-:S03]  /*3c890*/  ISETP.LT.AND P6, PT, R18, UR10, !P3 ;  /* 0x0000000a12007c0c */ /* 0x008fc6000dfc1270 */
[----:B------:R1:W-:Y:S01]  /*3c8a0*/  @P4 STG.E.U8 desc[UR40][R14.64], R17 ;  /* 0x000000110e004986 */ /* 0x0003e2000c101128 */
[----:B------:R-:W3:Y:S01]  /*3c8b0*/  LDCU UR10, c[0x0][0x398] ;  /* 0x00007300ff0a77ac */ /* 0x000ee20008000800 */
[C---:B-1----:R-:W-:Y:S01]  /*3c8c0*/  VIADD R14, R8.reuse, UR6 ;  /* 0x00000006080e7c36 */ /* 0x042fe20008000000 */
[----:B------:R-:W1:Y:S01]  /*3c8d0*/  LDCU UR6, c[0x0][0x39c] ;  /* 0x00007380ff0677ac */ /* 0x000e620008000800 */
[----:B------:R-:W-:-:S03]  /*3c8e0*/  IADD3 R8, P4, PT, R8, R23, RZ ;  /* 0x0000001708087210 */ /* 0x000fc60007f9e0ff */
[----:B------:R-:W-:Y:S02]  /*3c8f0*/  SHF.R.S32.HI R15, RZ, 0x1f, R14 ;  /* 0x0000001fff0f7819 */ /* 0x000fe4000001140e */
[----:B------:R-:W-:Y:S01]  /*3c900*/  IADD3 R12, P5, PT, R14, R0, RZ ;  /* 0x000000000e0c7210 */ /* 0x000fe20007fbe0ff */
[----:B------:R-:W-:Y:S01]  /*3c910*/  IMAD.X R9, R9, 0x1, R3, P4 ;  /* 0x0000000109097824 */ /* 0x000fe200020e0603 */
[----:B------:R-:W-:-:S03]  /*3c920*/  PRMT R17, R10, 0x7770, RZ ;  /* 0x000077700a117816 */ /* 0x000fc600000000ff */
[----:B------:R-:W-:Y:S01]  /*3c930*/  IMAD.X R13, R15, 0x1, R2, P5 ;  /* 0x000000010f0d7824 */ /* 0x000fe200028e0602 */
[----:B------:R1:W-:Y:S01]  /*3c940*/  @P1 STG.E.U8 desc[UR40][R8.64], R16 ;  /* 0x0000001008001986 */ /* 0x0003e2000c101128 */
[----:B0-----:R-:W-:Y:S01]  /*3c950*/  ISETP.LT.AND P5, PT, R27, UR8, !P3 ;  /* 0x000000081b007c0c */ /* 0x001fe2000dfa1270 */
[----:B------:R-:W0:Y:S02]  /*3c960*/  LDCU UR8, c[0x0][0x398] ;  /* 0x00007300ff0877ac */ /* 0x000e240008000800 */
[----:B------:R2:W-:Y:S01]  /*3c970*/  @P6 STG.E.U8 desc[UR40][R12.64], R17 ;  /* 0x000000110c006986 */ /* 0x0005e2000c101128 */
[----:B------:R-:W-:Y:S01]  /*3c980*/  ISETP.LT.AND P4, PT, R26, UR12, !P3 ;  /* 0x0000000c1a007c0c */ /* 0x000fe2000df81270 */
[----:B------:R-:W0:Y:S01]  /*3c990*/  LDCU UR12, c[0x0][0x398] ;  /* 0x00007300ff0c77ac */ /* 0x000e220008000800 */
[----:B-1----:R-:W-:Y:S01]  /*3c9a0*/  VIADD R8, R29, 0xe ;  /* 0x0000000e1d087836 */ /* 0x002fe20000000000 */
[----:B--2---:R-:W-:-:S04]  /*3c9b0*/  IADD3 R12, P6, PT, R14, R22, RZ ;  /* 0x000000160e0c7210 */ /* 0x004fc80007fde0ff */
[----:B------:R-:W-:Y:S01]  /*3c9c0*/  ISETP.GE.AND P1, PT, R8, UR6, PT ;  /* 0x0000000608007c0c */ /* 0x000fe2000bf26270 */
[----:B------:R-:W1:Y:S01]  /*3c9d0*/  LDCU UR6, c[0x0][0x39c] ;  /* 0x00007380ff0677ac */ /* 0x000e620008000800 */
[----:B------:R-:W-:Y:S01]  /*3c9e0*/  PRMT R17, R10, 0x7771, RZ ;  /* 0x000077710a117816 */ /* 0x000fe200000000ff */
[C---:B------:R-:W-:Y:S01]  /*3c9f0*/  IMAD.X R13, R15.reuse, 0x1, R20, P6 ;  /* 0x000000010f0d7824 */ /* 0x040fe200030e0614 */
[----:B------:R-:W-:Y:S02]  /*3ca00*/  IADD3 R8, P6, PT, R14, R21, RZ ;  /* 0x000000150e087210 */ /* 0x000fe40007fde0ff */
[----:B---3--:R-:W-:Y:S01]  /*3ca10*/  ISETP.LT.AND P3, PT, R28, UR10, !P3 ;  /* 0x0000000a1c007c0c */ /* 0x008fe2000df61270 */
[----:B------:R-:W2:Y:S01]  /*3ca20*/  LDCU UR10, c[0x0][0x398] ;  /* 0x00007300ff0a77ac */ /* 0x000ea20008000800 */
[----:B------:R-:W-:Y:S01]  /*3ca30*/  PRMT R16, R10, 0x7772, RZ ;  /* 0x000077720a107816 */ /* 0x000fe200000000ff */
[----:B------:R-:W-:Y:S01]  /*3ca40*/  IMAD.X R9, R15, 0x1, R24, P6 ;  /* 0x000000010f097824 */ /* 0x000fe200030e0618 */
[----:B------:R3:W-:Y:S04]  /*3ca50*/  @P5 STG.E.U8 desc[UR40][R12.64], R17 ;  /* 0x000000110c005986 */ /* 0x0007e8000c101128 */
[----:B------:R0:W-:Y:S01]  /*3ca60*/  @P4 STG.E.U8 desc[UR40][R8.64], R16 ;  /* 0x0000001008004986 */ /* 0x0001e2000c101128 */
[----:B---3--:R-:W-:-:S02]  /*3ca70*/  IADD3 R12, P5, PT, R14, R23, RZ ;  /* 0x000000170e0c7210 */ /* 0x008fc40007fbe0ff */
[----:B0-----:R-:W-:-:S03]  /*3ca80*/  PRMT R8, R10, 0x7773, RZ ;  /* 0x000077730a087816 */ /* 0x001fc600000000ff */
[----:B------:R-:W-:Y:S02]  /*3ca90*/  IMAD.X R13, R15, 0x1, R3, P5 ;  /* 0x000000010f0d7824 */ /* 0x000fe400028e0603 */
[----:B------:R-:W-:Y:S01]  /*3caa0*/  VIADD R10, R14, UR4 ;  /* 0x000000040e0a7c36 */ /* 0x000fe20008000000 */
[----:B------:R-:W-:Y:S01]  /*3cab0*/  ISETP.LT.AND P4, PT, R18, UR14, !P2 ;  /* 0x0000000e12007c0c */ /* 0x000fe2000d781270 */
[----:B------:R-:W0:Y:S01]  /*3cac0*/  LDCU UR4, c[0x0][0x3b8] ;  /* 0x00007700ff0477ac */ /* 0x000e220008000800 */
[----:B------:R3:W-:Y:S02]  /*3cad0*/  @P3 STG.E.U8 desc[UR40][R12.64], R8 ;  /* 0x000000080c003986 */ /* 0x0007e4000c101128 */
[----:B------:R-:W-:Y:S01]  /*3cae0*/  SHF.R.S32.HI R14, RZ, 0x1f, R10 ;  /* 0x0000001fff0e7819 */ /* 0x000fe2000001140a */
[----:B------:R-:W0:Y:S01]  /*3caf0*/  LDCU UR14, c[0x0][0x398] ;  /* 0x00007300ff0e77ac */ /* 0x000e220008000800 */
[----:B------:R-:W-:Y:S02]  /*3cb00*/  ISETP.LT.AND P5, PT, R27, UR8, !P2 ;  /* 0x000000081b007c0c */ /* 0x000fe4000d7a1270 */
[----:B------:R-:W-:Y:S01]  /*3cb10*/  PRMT R17, R11, 0x7770, RZ ;  /* 0x000077700b117816 */ /* 0x000fe200000000ff */
[----:B------:R-:W0:Y:S01]  /*3cb20*/  LDCU UR8, c[0x0][0x39c] ;  /* 0x00007380ff0877ac */ /* 0x000e220008000800 */
[----:B---3--:R-:W-:Y:S01]  /*3cb30*/  IADD3 R12, P3, PT, R10, R0, RZ ;  /* 0x000000000a0c7210 */ /* 0x008fe20007f7e0ff */
[----:B------:R-:W-:-:S04]  /*3cb40*/  VIADD R8, R29, 0xf ;  /* 0x0000000f1d087836 */ /* 0x000fc80000000000 */
[----:B------:R-:W-:Y:S01]  /*3cb50*/  IMAD.X R13, R14, 0x1, R2, P3 ;  /* 0x000000010e0d7824 */ /* 0x000fe200018e0602 */
[----:B-1----:R-:W-:Y:S01]  /*3cb60*/  ISETP.GE.AND P3, PT, R8, UR6, PT ;  /* 0x0000000608007c0c */ /* 0x002fe2000bf66270 */
[----:B------:R-:W1:Y:S01]  /*3cb70*/  LDCU UR6, c[0x0][0x3b8] ;  /* 0x00007700ff0677ac */ /* 0x000e620008000800 */
[----:B------:R-:W-:Y:S02]  /*3cb80*/  IADD3 R8, P6, PT, R10, R22, RZ ;  /* 0x000000160a087210 */ /* 0x000fe40007fde0ff */
[----:B----4-:R-:W-:-:S05]  /*3cb90*/  PRMT R9, R25, 0x7770, RZ ;  /* 0x0000777019097816 */ /* 0x010fca00000000ff */
[----:B------:R3:W-:Y:S02]  /*3cba0*/  @P4 STG.E.U8 desc[UR40][R12.64], R9 ;  /* 0x000000090c004986 */ /* 0x0007e4000c101128 */
[----:B---3--:R-:W-:Y:S01]  /*3cbb0*/  IMAD.X R9, R14, 0x1, R20, P6 ;  /* 0x000000010e097824 */ /* 0x008fe200030e0614 */
[----:B------:R-:W-:Y:S02]  /*3cbc0*/  PRMT R13, R25, 0x7771, RZ ;  /* 0x00007771190d7816 */ /* 0x000fe400000000ff */
[----:B------:R-:W-:-:S03]  /*3cbd0*/  IADD3 R12, P6, PT, R10, R21, RZ ;  /* 0x000000150a0c7210 */ /* 0x000fc60007fde0ff */
[----:B------:R3:W-:Y:S01]  /*3cbe0*/  @P5 STG.E.U8 desc[UR40][R8.64], R13 ;  /* 0x0000000d08005986 */ /* 0x0007e2000c101128 */
[----:B------:R-:W-:Y:S02]  /*3cbf0*/  PRMT R15, R25, 0x7772, RZ ;  /* 0x00007772190f7816 */ /* 0x000fe400000000ff */
[----:B---3--:R-:W-:Y:S01]  /*3cc00*/  IADD3 R8, P5, PT, R10, R23, RZ ;  /* 0x000000170a087210 */ /* 0x008fe20007fbe0ff */
[----:B------:R-:W-:-:S04]  /*3cc10*/  IMAD.X R13, R14, 0x1, R24, P6 ;  /* 0x000000010e0d7824 */ /* 0x000fc800030e0618 */
[----:B------:R-:W-:Y:S01]  /*3cc20*/  IMAD.X R9, R14, 0x1, R3, P5 ;  /* 0x000000010e097824 */ /* 0x000fe200028e0603 */
[----:B------:R-:W-:Y:S02]  /*3cc30*/  PRMT R14, R25, 0x7773, RZ ;  /* 0x00007773190e7816 */ /* 0x000fe400000000ff */
[----:B------:R-:W3:Y:S01]  /*3cc40*/  LDL.LU R25, [R1+0x2c] ;  /* 0x00002c0001197983 */ /* 0x000ee20000300800 */
[----:B--2---:R-:W-:Y:S01]  /*3cc50*/  ISETP.LT.AND P4, PT, R26, UR10, !P2 ;  /* 0x0000000a1a007c0c */ /* 0x004fe2000d781270 */
[----:B------:R-:W2:Y:S01]  /*3cc60*/  LDCU UR10, c[0x0][0x398] ;  /* 0x00007300ff0a77ac */ /* 0x000ea20008000800 */
[----:B------:R-:W-:Y:S01]  /*3cc70*/  ISETP.LT.AND P2, PT, R28, UR12, !P2 ;  /* 0x0000000c1c007c0c */ /* 0x000fe2000d741270 */
[----:B------:R-:W4:Y:S10]  /*3cc80*/  LDCU UR12, c[0x0][0x398] ;  /* 0x00007300ff0c77ac */ /* 0x000f340008000800 */
[----:B------:R-:W-:Y:S01]  /*3cc90*/  @P4 STG.E.U8 desc[UR40][R12.64], R15 ;  /* 0x0000000f0c004986 */ /* 0x000fe2000c101128 */
[----:B0-----:R-:W-:Y:S01]  /*3cca0*/  ISETP.LT.AND P4, PT, R18, UR14, !P1 ;  /* 0x0000000e12007c0c */ /* 0x001fe2000cf81270 */
[----:B------:R-:W-:Y:S01]  /*3ccb0*/  VIADD R16, R29, 0x10 ;  /* 0x000000101d107836 */ /* 0x000fe20000000000 */
[----:B------:R-:W0:Y:S01]  /*3ccc0*/  LDCU UR14, c[0x0][0x398] ;  /* 0x00007300ff0e77ac */ /* 0x000e220008000800 */
[----:B------:R1:W-:Y:S01]  /*3ccd0*/  @P2 STG.E.U8 desc[UR40][R8.64], R14 ;  /* 0x0000000e08002986 */ /* 0x0003e2000c101128 */
[----:B------:R-:W-:Y:S01]  /*3cce0*/  ISETP.LT.AND P2, PT, R27, UR16, !P1 ;  /* 0x000000101b007c0c */ /* 0x000fe2000cf41270 */
[----:B------:R-:W0:Y:S01]  /*3ccf0*/  LDCU UR16, c[0x0][0x398] ;  /* 0x00007300ff1077ac */ /* 0x000e220008000800 */
[----:B-1----:R-:W-:Y:S01]  /*3cd00*/  VIADD R14, R10, UR4 ;  /* 0x000000040a0e7c36 */ /* 0x002fe20008000000 */
[----:B------:R-:W1:Y:S04]  /*3cd10*/  LDCU UR4, c[0x0][0x39c] ;  /* 0x00007380ff0477ac */ /* 0x000e680008000800 */
[----:B------:R-:W-:-:S02]  /*3cd20*/  SHF.R.S32.HI R10, RZ, 0x1f, R14 ;  /* 0x0000001fff0a7819 */ /* 0x000fc4000001140e */
[C---:B------:R-:W-:Y:S02]  /*3cd30*/  IADD3 R12, P6, PT, R14.reuse, R0, RZ ;  /* 0x000000000e0c7210 */ /* 0x040fe40007fde0ff */
[----:B------:R-:W-:-:S03]  /*3cd40*/  IADD3 R8, P5, PT, R14, R22, RZ ;  /* 0x000000160e087210 */ /* 0x000fc60007fbe0ff */
[----:B------:R-:W-:Y:S01]  /*3cd50*/  IMAD.X R13, R10, 0x1, R2, P6 ;  /* 0x000000010a0d7824 */ /* 0x000fe200030e0602 */
[----:B--2---:R-:W-:Y:S01]  /*3cd60*/  ISETP.LT.AND P6, PT, R26, UR10, !P1 ;  /* 0x0000000a1a007c0c */ /* 0x004fe2000cfc1270 */
[----:B------:R-:W-:Y:S01]  /*3cd70*/  IMAD.X R9, R10, 0x1, R20, P5 ;  /* 0x000000010a097824 */ /* 0x000fe200028e0614 */
[----:B------:R-:W-:Y:S01]  /*3cd80*/  PRMT R15, R11, 0x7771, RZ ;  /* 0x000077710b0f7816 */ /* 0x000fe200000000ff */
[----:B------:R-:W2:Y:S01]  /*3cd90*/  LDCU UR10, c[0x0][0x398] ;  /* 0x00007300ff0a77ac */ /* 0x000ea20008000800 */
[----:B------:R0:W-:Y:S04]  /*3cda0*/  @P4 STG.E.U8 desc[UR40][R12.64], R17 ;  /* 0x000000110c004986 */ /* 0x0001e8000c101128 */
[----:B------:R1:W-:Y:S01]  /*3cdb0*/  @P2 STG.E.U8 desc[UR40][R8.64], R15 ;  /* 0x0000000f08002986 */ /* 0x0003e2000c101128 */
[----:B0-----:R-:W-:Y:S01]  /*3cdc0*/  IADD3 R12, P5, PT, R14, R21, RZ ;  /* 0x000000150e0c7210 */ /* 0x001fe20007fbe0ff */
[----:B-1----:R-:W-:Y:S01]  /*3cdd0*/  VIADD R8, R29, 0x11 ;  /* 0x000000111d087836 */ /* 0x002fe20000000000 */
[----:B------:R-:W-:-:S03]  /*3cde0*/  PRMT R9, R11, 0x7772, RZ ;  /* 0x000077720b097816 */ /* 0x000fc600000000ff */
[----:B------:R-:W-:Y:S01]  /*3cdf0*/  IMAD.X R13, R10, 0x1, R24, P5 ;  /* 0x000000010a0d7824 */ /* 0x000fe200028e0618 */
[----:B----4-:R-:W-:Y:S01]  /*3ce00*/  ISETP.LT.AND P5, PT, R28, UR12, !P1 ;  /* 0x0000000c1c007c0c */ /* 0x010fe2000cfa1270 */
[----:B------:R-:W0:Y:S01]  /*3ce10*/  LDCU UR12, c[0x0][0x398] ;  /* 0x00007300ff0c77ac */ /* 0x000e220008000800 */
[----:B------:R-:W-:Y:S02]  /*3ce20*/  ISETP.GE.AND P2, PT, R8, UR4, PT ;  /* 0x0000000408007c0c */ /* 0x000fe4000bf46270 */
[----:B------:R1:W-:Y:S01]  /*3ce30*/  @P6 STG.E.U8 desc[UR40][R12.64], R9 ;  /* 0x000000090c006986 */ /* 0x0003e2000c101128 */
[----:B------:R-:W-:Y:S01]  /*3ce40*/  IADD3 R8, P6, PT, R14, R23, RZ ;  /* 0x000000170e087210 */ /* 0x000fe20007fde0ff */
[----:B------:R-:W4:Y:S01]  /*3ce50*/  LDCU UR4, c[0x0][0x3b8] ;  /* 0x00007700ff0477ac */ /* 0x000f220008000800 */
[----:B------:R-:W-:Y:S02]  /*3ce60*/  PRMT R11, R11, 0x7773, RZ ;  /* 0x000077730b0b7816 */ /* 0x000fe400000000ff */
[----:B------:R-:W-:Y:S01]  /*3ce70*/  ISETP.GE.AND P4, PT, R16, UR8, PT ;  /* 0x0000000810007c0c */ /* 0x000fe2000bf86270 */
[----:B------:R-:W0:Y:S01]  /*3ce80*/  LDCU UR8, c[0x0][0x398] ;  /* 0x00007300ff0877ac */ /* 0x000e220008000800 */
[----:B-1----:R-:W-:-:S02]  /*3ce90*/  IMAD.X R9, R10, 0x1, R3, P6 ;  /* 0x000000010a097824 */ /* 0x002fc400030e0603 */
[----:B------:R-:W-:Y:S01]  /*3cea0*/  VIADD R12, R14, UR6 ;  /* 0x000000060e0c7c36 */ /* 0x000fe20008000000 */
[----:B------:R-:W-:Y:S01]  /*3ceb0*/  ISETP.LT.AND P1, PT, R18, UR14, !P3 ;  /* 0x0000000e12007c0c */ /* 0x000fe2000df21270 */
[----:B------:R-:W1:Y:S01]  /*3cec0*/  LDCU UR6, c[0x0][0x398] ;  /* 0x00007300ff0677ac */ /* 0x000e620008000800 */
[----:B------:R0:W-:Y:S01]  /*3ced0*/  @P5 STG.E.U8 desc[UR40][R8.64], R11 ;  /* 0x0000000b08005986 */ /* 0x0001e2000c101128 */
[C---:B---3--:R-:W-:Y:S01]  /*3cee0*/  PRMT R14, R25.reuse, 0x7773, RZ ;  /* 0x00007773190e7816 */ /* 0x048fe200000000ff */
[----:B------:R-:W3:Y:S01]  /*3cef0*/  LDCU UR14, c[0x0][0x398] ;  /* 0x00007300ff0e77ac */ /* 0x000ee20008000800 */
[C---:B0-----:R-:W-:Y:S02]  /*3cf00*/  PRMT R9, R25.reuse, 0x7770, RZ ;  /* 0x0000777019097816 */ /* 0x041fe400000000ff */
[C---:B------:R-:W-:Y:S02]  /*3cf10*/  PRMT R15, R25.reuse, 0x7772, RZ ;  /* 0x00007772190f7816 */ /* 0x040fe400000000ff */
[----:B------:R-:W-:-:S02]  /*3cf20*/  PRMT R16, R25, 0x7771, RZ ;  /* 0x0000777119107816 */ /* 0x000fc400000000ff */
[----:B------:R-:W3:Y:S01]  /*3cf30*/  LDL.LU R25, [R1+0x10] ;  /* 0x0000100001197983 */ /* 0x000ee20000300800 */
[----:B------:R-:W-:Y:S02]  /*3cf40*/  SHF.R.S32.HI R13, RZ, 0x1f, R12 ;  /* 0x0000001fff0d7819 */ /* 0x000fe4000001140c */
[C---:B------:R-:W-:Y:S02]  /*3cf50*/  IADD3 R10, P6, PT, R12.reuse, R0, RZ ;  /* 0x000000000c0a7210 */ /* 0x040fe40007fde0ff */
[----:B------:R-:W-:Y:S01]  /*3cf60*/  ISETP.LT.AND P5, PT, R27, UR8, !P3 ;  /* 0x000000081b007c0c */ /* 0x000fe2000dfa1270 */
[----:B------:R-:W0:Y:S02]  /*3cf70*/  LDCU UR8, c[0x0][0x398] ;  /* 0x00007300ff0877ac */ /* 0x000e240008000800 */
[----:B------:R-:W-:Y:S01]  /*3cf80*/  IMAD.X R11, R13, 0x1, R2, P6 ;  /* 0x000000010d0b7824 */ /* 0x000fe200030e0602 */
[----:B------:R-:W-:-:S04]  /*3cf90*/  IADD3 R8, P6, PT, R12, R22, RZ ;  /* 0x000000160c087210 */ /* 0x000fc80007fde0ff */
[----:B------:R0:W-:Y:S01]  /*3cfa0*/  @P1 STG.E.U8 desc[UR40][R10.64], R9 ;  /* 0x000000090a001986 */ /* 0x0001e2000c101128 */
[----:B--2---:R-:W-:Y:S01]  /*3cfb0*/  ISETP.LT.AND P1, PT, R26, UR10, !P3 ;  /* 0x0000000a1a007c0c */ /* 0x004fe2000df21270 */
[----:B------:R-:W2:Y:S01]  /*3cfc0*/  LDCU UR10, c[0x0][0x398] ;  /* 0x00007300ff0a77ac */ /* 0x000ea20008000800 */
[----:B------:R-:W-:Y:S01]  /*3cfd0*/  ISETP.LT.AND P3, PT, R28, UR12, !P3 ;  /* 0x0000000c1c007c0c */ /* 0x000fe2000df61270 */
[----:B------:R-:W1:Y:S01]  /*3cfe0*/  LDCU UR12, c[0x0][0x398] ;  /* 0x00007300ff0c77ac */ /* 0x000e620008000800 */
[----:B0-----:R-:W-:Y:S01]  /*3cff0*/  IMAD.X R9, R13, 0x1, R20, P6 ;  /* 0x000000010d097824 */ /* 0x001fe200030e0614 */
[----:B------:R-:W-:-:S05]  /*3d000*/  IADD3 R10, P6, PT, R12, R21, RZ ;  /* 0x000000150c0a7210 */ /* 0x000fca0007fde0ff */
[C---:B------:R-:W-:Y:S01]  /*3d010*/  IMAD.X R11, R13.reuse, 0x1, R24, P6 ;  /* 0x000000010d0b7824 */ /* 0x040fe200030e0618 */
[----:B------:R0:W-:Y:S04]  /*3d020*/  @P5 STG.E.U8 desc[UR40][R8.64], R16 ;  /* 0x0000001008005986 */ /* 0x0001e8000c101128 */
[----:B------:R4:W-:Y:S01]  /*3d030*/  @P1 STG.E.U8 desc[UR40][R10.64], R15 ;  /* 0x0000000f0a001986 */ /* 0x0009e2000c101128 */
[----:B-1----:R-:W-:Y:S01]  /*3d040*/  ISETP.LT.AND P1, PT, R18, UR6, !P4 ;  /* 0x0000000612007c0c */ /* 0x002fe2000e721270 */
[----:B------:R-:W1:Y:S01]  /*3d050*/  LDCU UR6, c[0x0][0x39c] ;  /* 0x00007380ff0677ac */ /* 0x000e620008000800 */
[C---:B0-----:R-:W-:Y:S01]  /*3d060*/  IADD3 R8, P5, PT, R12.reuse, R23, RZ ;  /* 0x000000170c087210 */ /* 0x041fe20007fbe0ff */
[----:B----4-:R-:W-:Y:S01]  /*3d070*/  VIADD R15, R12, UR4 ;  /* 0x000000040c0f7c36 */ /* 0x010fe20008000000 */
[----:B------:R-:W0:Y:S03]  /*3d080*/  LDCU UR4, c[0x0][0x3b8] ;  /* 0x00007700ff0477ac */ /* 0x000e260008000800 */
[----:B------:R-:W-:Y:S01]  /*3d090*/  IMAD.X R9, R13, 0x1, R3, P5 ;  /* 0x000000010d097824 */ /* 0x000fe200028e0603 */
[----:B------:R-:W-:-:S02]  /*3d0a0*/  SHF.R.S32.HI R12, RZ, 0x1f, R15 ;  /* 0x0000001fff0c7819 */ /* 0x000fc4000001140f */
[----:B------:R-:W-:Y:S02]  /*3d0b0*/  IADD3 R10, P5, PT, R15, R0, RZ ;  /* 0x000000000f0a7210 */ /* 0x000fe40007fbe0ff */
[----:B------:R4:W-:Y:S01]  /*3d0c0*/  @P3 STG.E.U8 desc[UR40][R8.64], R14 ;  /* 0x0000000e08003986 */ /* 0x0009e2000c101128 */
[----:B------:R-:W-:Y:S01]  /*3d0d0*/  ISETP.LT.AND P3, PT, R27, UR8, !P4 ;  /* 0x000000081b007c0c */ /* 0x000fe2000e761270 */
[----:B------:R-:W0:Y:S01]  /*3d0e0*/  LDCU UR8, c[0x0][0x39c] ;  /* 0x00007380ff0877ac */ /* 0x000e220008000800 */
[----:B------:R-:W-:Y:S01]  /*3d0f0*/  IMAD.X R11, R12, 0x1, R2, P5 ;  /* 0x000000010c0b7824 */ /* 0x000fe200028e0602 */
[C---:B------:R-:W-:Y:S02]  /*3d100*/  PRMT R13, R19.reuse, 0x7771, RZ ;  /* 0x00007771130d7816 */ /* 0x040fe400000000ff */
[----:B----4-:R-:W-:Y:S02]  /*3d110*/  PRMT R9, R19, 0x7770, RZ ;  /* 0x0000777013097816 */ /* 0x010fe400000000ff */
[----:B------:R-:W-:-:S03]  /*3d120*/  IADD3 R8, P6, PT, R15, R22, RZ ;  /* 0x000000160f087210 */ /* 0x000fc60007fde0ff */
[----:B------:R4:W-:Y:S02]  /*3d130*/  @P1 STG.E.U8 desc[UR40][R10.64], R9 ;  /* 0x000000090a001986 */ /* 0x0009e4000c101128 */
[----:B----4-:R-:W-:Y:S01]  /*3d140*/  IMAD.X R9, R12, 0x1, R20, P6 ;  /* 0x000000010c097824 */ /* 0x010fe200030e0614 */
[----:B------:R-:W-:-:S04]  /*3d150*/  IADD3 R10, P1, PT, R15, R21, RZ ;  /* 0x000000150f0a7210 */ /* 0x000fc80007f3e0ff */
[----:B------:R4:W-:Y:S01]  /*3d160*/  @P3 STG.E.U8 desc[UR40][R8.64], R13 ;  /* 0x0000000d08003986 */ /* 0x0009e2000c101128 */
[----:B------:R-:W-:Y:S01]  /*3d170*/  IMAD.X R11, R12, 0x1, R24, P1 ;  /* 0x000000010c0b7824 */ /* 0x000fe200008e0618 */
[----:B------:R-:W-:Y:S02]  /*3d180*/  PRMT R14, R19, 0x7772, RZ ;  /* 0x00007772130e7816 */ /* 0x000fe400000000ff */
[----:B----4-:R-:W-:-:S05]  /*3d190*/  IADD3 R8, P3, PT, R15, R23, RZ ;  /* 0x000000170f087210 */ /* 0x010fca0007f7e0ff */
[----:B------:R-:W-:Y:S01]  /*3d1a0*/  IMAD.X R9, R12, 0x1, R3, P3 ;  /* 0x000000010c097824 */ /* 0x000fe200018e0603 */
[----:B------:R-:W-:Y:S02]  /*3d1b0*/  PRMT R12, R19, 0x7773, RZ ;  /* 0x00007773130c7816 */ /* 0x000fe400000000ff */
[----:B------:R-:W4:Y:S01]  /*3d1c0*/  LDL.LU R19, [R1+0x34] ;  /* 0x0000340001137983 */ /* 0x000f220000300800 */
[----:B--2---:R-:W-:Y:S01]  /*3d1d0*/  ISETP.LT.AND P5, PT, R26, UR10, !P4 ;  /* 0x0000000a1a007c0c */ /* 0x004fe2000e7a1270 */
[----:B------:R-:W2:Y:S01]  /*3d1e0*/  LDCU UR10, c[0x0][0x398] ;  /* 0x00007300ff0a77ac */ /* 0x000ea20008000800 */
[----:B0-----:R-:W-:Y:S01]  /*3d1f0*/  VIADD R13, R15, UR4 ;  /* 0x000000040f0d7c36 */ /* 0x001fe20008000000 */
[----:B------:R-:W-:Y:S02]  /*3d200*/  ISETP.LT.AND P4, PT, R28, UR12, !P4 ;  /* 0x0000000c1c007c0c */ /* 0x000fe4000e781270 */
[----:B---3--:R-:W-:Y:S01]  /*3d210*/  ISETP.LT.AND P1, PT, R18, UR14, !P2 ;  /* 0x0000000e12007c0c */ /* 0x008fe2000d721270 */
[----:B------:R-:W0:Y:S01]  /*3d220*/  LDCU UR4, c[0x0][0x3b8] ;  /* 0x00007700ff0477ac */ /* 0x000e220008000800 */
[----:B------:R-:W3:Y:S06]  /*3d230*/  LDCU UR12, c[0x0][0x398] ;  /* 0x00007300ff0c77ac */ /* 0x000eec0008000800 */
[----:B------:R0:W-:Y:S01]  /*3d240*/  @P5 STG.E.U8 desc[UR40][R10.64], R14 ;  /* 0x0000000e0a005986 */ /* 0x0001e2000c101128 */
[----:B------:R-:W2:Y:S01]  /*3d250*/  LDCU UR14, c[0x0][0x398] ;  /* 0x00007300ff0e77ac */ /* 0x000ea20008000800 */
[----:B0-----:R-:W-:Y:S01]  /*3d260*/  VIADD R11, R29, 0x12 ;  /* 0x000000121d0b7836 */ /* 0x001fe20000000000 */
[----:B------:R-:W-:-:S02]  /*3d270*/  SHF.R.S32.HI R14, RZ, 0x1f, R13 ;  /* 0x0000001fff0e7819 */ /* 0x000fc4000001140d */
[----:B------:R-:W-:Y:S02]  /*3d280*/  IADD3 R10, P5, PT, R13, R0, RZ ;  /* 0x000000000d0a7210 */ /* 0x000fe40007fbe0ff */
[----:B-1----:R-:W-:Y:S01]  /*3d290*/  ISETP.GE.AND P3, PT, R11, UR6, PT ;  /* 0x000000060b007c0c */ /* 0x002fe2000bf66270 */
[----:B------:R0:W-:Y:S02]  /*3d2a0*/  @P4 STG.E.U8 desc[UR40][R8.64], R12 ;  /* 0x0000000c08004986 */ /* 0x0001e4000c101128 */
[----:B------:R-:W-:Y:S01]  /*3d2b0*/  IMAD.X R11, R14, 0x1, R2, P5 ;  /* 0x000000010e0b7824 */ /* 0x000fe200028e0602 */
[----:B--2---:R-:W-:Y:S01]  /*3d2c0*/  ISETP.LT.AND P5, PT, R27, UR10, !P2 ;  /* 0x0000000a1b007c0c */ /* 0x004fe2000d7a1270 */
[----:B------:R-:W1:Y:S01]  /*3d2d0*/  LDCU UR6, c[0x0][0x398] ;  /* 0x00007300ff0677ac */ /* 0x000e620008000800 */
[----:B------:R-:W-:Y:S01]  /*3d2e0*/  ISETP.LT.AND P4, PT, R26, UR16, !P2 ;  /* 0x000000101a007c0c */ /* 0x000fe2000d781270 */
[----:B------:R-:W2:Y:S01]  /*3d2f0*/  LDCU UR10, c[0x0][0x398] ;  /* 0x00007300ff0a77ac */ /* 0x000ea20008000800 */
[----:B------:R-:W0:Y:S01]  /*3d300*/  LDCU UR16, c[0x0][0x398] ;  /* 0x00007300ff1077ac */ /* 0x000e220008000800 */
[----:B------:R-:W-:-:S05]  /*3d310*/  PRMT R15, R25, 0x7770, RZ ;  /* 0x00007770190f7816 */ /* 0x000fca00000000ff */
[----:B------:R1:W-:Y:S01]  /*3d320*/  @P1 STG.E.U8 desc[UR40][R10.64], R15 ;  /* 0x0000000f0a001986 */ /* 0x0003e2000c101128 */
[----:B0-----:R-:W-:Y:S02]  /*3d330*/  IADD3 R8, P1, PT, R13, R22, RZ ;  /* 0x000000160d087210 */ /* 0x001fe40007f3e0ff */
[----:B------:R-:W-:-:S03]  /*3d340*/  PRMT R12, R25, 0x7771, RZ ;  /* 0x00007771190c7816 */ /* 0x000fc600000000ff */
[C---:B------:R-:W-:Y:S02]  /*3d350*/  IMAD.X R9, R14.reuse, 0x1, R20, P1 ;  /* 0x000000010e097824 */ /* 0x040fe400008e0614 */
[----:B-1----:R-:W-:Y:S01]  /*3d360*/  VIADD R11, R29, 0x13 ;  /* 0x000000131d0b7836 */ /* 0x002fe20000000000 */
[----:B------:R-:W-:Y:S02]  /*3d370*/  IADD3 R10, P6, PT, R13, R21, RZ ;  /* 0x000000150d0a7210 */ /* 0x000fe40007fde0ff */
[----:B------:R-:W-:Y:S02]  /*3d380*/  PRMT R15, R25, 0x7772, RZ ;  /* 0x00007772190f7816 */ /* 0x000fe400000000ff */
[----:B------:R-:W-:Y:S01]  /*3d390*/  ISETP.GE.AND P1, PT, R11, UR8, PT ;  /* 0x000000080b007c0c */ /* 0x000fe2000bf26270 */
[----:B------:R-:W-:Y:S01]  /*3d3a0*/  IMAD.X R11, R14, 0x1, R24, P6 ;  /* 0x000000010e0b7824 */ /* 0x000fe200030e0618 */
[----:B------:R-:W-:Y:S01]  /*3d3b0*/  @P5 STG.E.U8 desc[UR40][R8.64], R12 ;  /* 0x0000000c08005986 */ /* 0x000fe2000c101128 */
[----:B------:R-:W-:Y:S01]  /*3d3c0*/  ISETP.LT.AND P2, PT, R28, UR6, !P2 ;  /* 0x000000061c007c0c */ /* 0x000fe2000d741270 */
[----:B------:R-:W0:Y:S02]  /*3d3d0*/  LDCU UR8, c[0x0][0x39c] ;  /* 0x00007380ff0877ac */ /* 0x000e240008000800 */
[----:B------:R1:W-:Y:S01]  /*3d3e0*/  @P4 STG.E.U8 desc[UR40][R10.64], R15 ;  /* 0x0000000f0a004986 */ /* 0x0003e2000c101128 */
[----:B--2---:R-:W-:Y:S01]  /*3d3f0*/  ISETP.LT.AND P6, PT, R18, UR10, !P3 ;  /* 0x0000000a12007c0c */ /* 0x004fe2000dfc1270 */
[----:B------:R-:W2:Y:S01]  /*3d400*/  LDCU UR6, c[0x0][0x3b8] ;  /* 0x00007700ff0677ac */ /* 0x000ea20008000800 */
[----:B---3--:R-:W-:Y:S01]  /*3d410*/  ISETP.LT.AND P5, PT, R27, UR12, !P3 ;  /* 0x0000000c1b007c0c */ /* 0x008fe2000dfa1270 */
[----:B------:R-:W3:Y:S01]  /*3d420*/  LDCU UR10, c[0x0][0x398] ;  /* 0x00007300ff0a77ac */ /* 0x000ee20008000800 */
[----:B-1----:R-:W-:Y:S01]  /*3d430*/  PRMT R11, R25, 0x7773, RZ ;  /* 0x00007773190b7816 */ /* 0x002fe200000000ff */
[----:B------:R-:W1:Y:S01]  /*3d440*/  LDCU UR12, c[0x0][0x398] ;  /* 0x00007300ff0c77ac */ /* 0x000e620008000800 */
[----:B------:R-:W3:Y:S01]  /*3d450*/  LDL.LU R25, [R1+0x14] ;  /* 0x0000140001197983 */ /* 0x000ee20000300800 */
[C---:B------:R-:W-:Y:S01]  /*3d460*/  IADD3 R8, P4, PT, R13.reuse, R23, RZ ;  /* 0x000000170d087210 */ /* 0x040fe20007f9e0ff */
[----:B------:R-:W-:Y:S01]  /*3d470*/  VIADD R13, R13, UR4 ;  /* 0x000000040d0d7c36 */ /* 0x000fe20008000000 */
[----:B------:R-:W0:Y:S03]  /*3d480*/  LDCU UR4, c[0x0][0x398] ;  /* 0x00007300ff0477ac */ /* 0x000e260008000800 */
[----:B------:R-:W-:Y:S01]  /*3d490*/  IMAD.X R9, R14, 0x1, R3, P4 ;  /* 0x000000010e097824 */ /* 0x000fe200020e0603 */
[----:B------:R-:W-:-:S02]  /*3d4a0*/  SHF.R.S32.HI R12, RZ, 0x1f, R13 ;  /* 0x0000001fff0c7819 */ /* 0x000fc4000001140d */
[----:B------:R-:W-:Y:S02]  /*3d4b0*/  IADD3 R10, P4, PT, R13, R0, RZ ;  /* 0x000000000d0a7210 */ /* 0x000fe40007f9e0ff */
[----:B------:R0:W-:Y:S01]  /*3d4c0*/  @P2 STG.E.U8 desc[UR40][R8.64], R11 ;  /* 0x0000000b08002986 */ /* 0x0001e2000c101128 */
[----:B------:R-:W-:Y:S02]  /*3d4d0*/  VIADD R14, R29, 0x14 ;  /* 0x000000141d0e7836 */ /* 0x000fe40000000000 */
[----:B0-----:R-:W-:Y:S01]  /*3d4e0*/  IMAD.X R11, R12, 0x1, R2, P4 ;  /* 0x000000010c0b7824 */ /* 0x001fe200020e0602 */
[----:B------:R-:W-:Y:S02]  /*3d4f0*/  IADD3 R8, P2, PT, R13, R22, RZ ;  /* 0x000000160d087210 */ /* 0x000fe40007f5e0ff */
[----:B------:R-:W-:Y:S01]  /*3d500*/  ISETP.LT.AND P4, PT, R26, UR14, !P3 ;  /* 0x0000000e1a007c0c */ /* 0x000fe2000df81270 */
[----:B------:R-:W0:Y:S01]  /*3d510*/  LDCU UR14, c[0x0][0x398] ;  /* 0x00007300ff0e77ac */ /* 0x000e220008000800 */
[----:B------:R-:W-:Y:S01]  /*3d520*/  ISETP.LT.AND P3, PT, R28, UR4, !P3 ;  /* 0x000000041c007c0c */ /* 0x000fe2000df61270 */
[----:B------:R-:W0:Y:S01]  /*3d530*/  LDCU UR4, c[0x0][0x3b8] ;  /* 0x00007700ff0477ac */ /* 0x000e220008000800 */
[----:B----4-:R-:W-:-:S05]  /*3d540*/  PRMT R9, R19, 0x7770, RZ ;  /* 0x0000777013097816 */ /* 0x010fca00000000ff */
[----:B------:R4:W-:Y:S01]  /*3d550*/  @P6 STG.E.U8 desc[UR40][R10.64], R9 ;  /* 0x000000090a006986 */ /* 0x0009e2000c101128 */
[C---:B------:R-:W-:Y:S01]  /*3d560*/  PRMT R15, R19.reuse, 0x7772, RZ ;  /* 0x00007772130f7816 */ /* 0x040fe200000000ff */
[----:B----4-:R-:W-:Y:S01]  /*3d570*/  IMAD.X R9, R12, 0x1, R20, P2 ;  /* 0x000000010c097824 */ /* 0x010fe200010e0614 */
[----:B------:R-:W-:Y:S01]  /*3d580*/  ISETP.GE.AND P2, PT, R14, UR8, PT ;  /* 0x000000080e007c0c */ /* 0x000fe2000bf46270 */
[----:B------:R-:W4:Y:S01]  /*3d590*/  LDCU UR8, c[0x0][0x398] ;  /* 0x00007300ff0877ac */ /* 0x000f220008000800 */
[----:B------:R-:W-:-:S05]  /*3d5a0*/  PRMT R14, R19, 0x7771, RZ ;  /* 0x00007771130e7816 */ /* 0x000fca00000000ff */
[----:B------:R0:W-:Y:S02]  /*3d5b0*/  @P5 STG.E.U8 desc[UR40][R8.64], R14 ;  /* 0x0000000e08005986 */ /* 0x0001e4000c101128 */
[----:B0-----:R-:W-:Y:S02]  /*3d5c0*/  PRMT R9, R19, 0x7773, RZ ;  /* 0x0000777313097816 */ /* 0x001fe400000000ff */
[----:B------:R-:W3:Y:S01]  /*3d5d0*/  LDL.LU R19, [R1+0x38] ;  /* 0x0000380001137983 */ /* 0x000ee20000300800 */
[----:B------:R-:W-:-:S05]  /*3d5e0*/  IADD3 R10, P6, PT, R13, R21, RZ ;  /* 0x000000150d0a7210 */ /* 0x000fca0007fde0ff */
[----:B------:R-:W-:Y:S02]  /*3d5f0*/  IMAD.X R11, R12, 0x1, R24, P6 ;  /* 0x000000010c0b7824 */ /* 0x000fe400030e0618 */
[----:B--2---:R-:W-:Y:S01]  /*3d600*/  VIADD R14, R13, UR6 ;  /* 0x000000060d0e7c36 */ /* 0x004fe20008000000 */
[----:B---3--:R-:W-:Y:S01]  /*3d610*/  ISETP.LT.AND P6, PT, R18, UR10, !P1 ;  /* 0x0000000a12007c0c */ /* 0x008fe2000cfc1270 */
[----:B------:R-:W0:Y:S01]  /*3d620*/  LDCU UR6, c[0x0][0x39c] ;  /* 0x00007380ff0677ac */ /* 0x000e220008000800 */
[----:B------:R2:W-:Y:S01]  /*3d630*/  @P4 STG.E.U8 desc[UR40][R10.64], R15 ;  /* 0x0000000f0a004986 */ /* 0x0005e2000c101128 */
[----:B----4-:R-:W-:Y:S01]  /*3d640*/  ISETP.LT.AND P5, PT, R27, UR8, !P1 ;  /* 0x000000081b007c0c */ /* 0x010fe2000cfa1270 */
[----:B------:R-:W3:Y:S01]  /*3d650*/  LDCU UR10, c[0x0][0x398] ;  /* 0x00007300ff0a77ac */ /* 0x000ee20008000800 */
[----:B------:R-:W4:Y:S01]  /*3d660*/  LDCU UR8, c[0x0][0x398] ;  /* 0x00007300ff0877ac */ /* 0x000f220008000800 */
[----:B--2---:R-:W-:-:S05]  /*3d670*/  IADD3 R10, P4, PT, R13, R23, RZ ;  /* 0x000000170d0a7210 */ /* 0x004fca0007f9e0ff */
[----:B------:R-:W-:Y:S01]  /*3d680*/  IMAD.X R11, R12, 0x1, R3, P4 ;  /* 0x000000010c0b7824 */ /* 0x000fe200020e0603 */
[----:B------:R-:W-:Y:S02]  /*3d690*/  SHF.R.S32.HI R12, RZ, 0x1f, R14 ;  /* 0x0000001fff0c7819 */ /* 0x000fe4000001140e */
[----:B------:R-:W-:Y:S02]  /*3d6a0*/  IADD3 R8, P4, PT, R14, R0, RZ ;  /* 0x000000000e087210 */ /* 0x000fe40007f9e0ff */
[----:B------:R2:W-:Y:S01]  /*3d6b0*/  @P3 STG.E.U8 desc[UR40][R10.64], R9 ;  /* 0x000000090a003986 */ /* 0x0005e2000c101128 */
[----:B-1----:R-:W-:Y:S01]  /*3d6c0*/  ISETP.LT.AND P3, PT, R26, UR12, !P1 ;  /* 0x0000000c1a007c0c */ /* 0x002fe2000cf61270 */
[----:B------:R-:W1:Y:S01]  /*3d6d0*/  LDCU UR12, c[0x0][0x398] ;  /* 0x00007300ff0c77ac */ /* 0x000e620008000800 */
[----:B--2---:R-:W-:Y:S01]  /*3d6e0*/  IMAD.X R9, R12, 0x1, R2, P4 ;  /* 0x000000010c097824 */ /* 0x004fe200020e0602 */
[----:B------:R-:W-:Y:S02]  /*3d6f0*/  IADD3 R10, P4, PT, R14, R22, RZ ;  /* 0x000000160e0a7210 */ /* 0x000fe40007f9e0ff */
[----:B------:R-:W-:-:S05]  /*3d700*/  PRMT R11, R25, 0x7770, RZ ;  /* 0x00007770190b7816 */ /* 0x000fca00000000ff */
[----:B------:R2:W-:Y:S01]  /*3d710*/  @P6 STG.E.U8 desc[UR40][R8.64], R11 ;  /* 0x0000000b08006986 */ /* 0x0005e2000c101128 */
[C---:B------:R-:W-:Y:S02]  /*3d720*/  PRMT R13, R25.reuse, 0x7771, RZ ;  /* 0x00007771190d7816 */ /* 0x040fe400000000ff */
[----:B------:R-:W-:Y:S01]  /*3d730*/  PRMT R15, R25, 0x7772, RZ ;  /* 0x00007772190f7816 */ /* 0x000fe200000000ff */
[----:B--2---:R-:W-:Y:S01]  /*3d740*/  VIADD R9, R29, 0x15 ;  /* 0x000000151d097836 */ /* 0x004fe20000000000 */
[----:B------:R-:W-:Y:S01]  /*3d750*/  IADD3 R8, P6, PT, R14, R21, RZ ;  /* 0x000000150e087210 */ /* 0x000fe20007fde0ff */
[----:B------:R-:W-:-:S03]  /*3d760*/  IMAD.X R11, R12, 0x1, R20, P4 ;  /* 0x000000010c0b7824 */ /* 0x000fc600020e0614 */
[----:B0-----:R-:W-:Y:S01]  /*3d770*/  ISETP.GE.AND P4, PT, R9, UR6, PT ;  /* 0x0000000609007c0c */ /* 0x001fe2000bf86270 */
[----:B------:R-:W-:Y:S01]  /*3d780*/  IMAD.X R9, R12, 0x1, R24, P6 ;  /* 0x000000010c097824 */ /* 0x000fe200030e0618 */
[----:B------:R-:W-:Y:S01]  /*3d790*/  @P5 STG.E.U8 desc[UR40][R10.64], R13 ;  /* 0x0000000d0a005986 */ /* 0x000fe2000c101128 */
[----:B---3--:R-:W-:Y:S01]  /*3d7a0*/  ISETP.LT.AND P1, PT, R28, UR10, !P1 ;  /* 0x0000000a1c007c0c */ /* 0x008fe2000cf21270 */
[----:B------:R-:W0:Y:S02]  /*3d7b0*/  LDCU UR10, c[0x0][0x398] ;  /* 0x00007300ff0a77ac */ /* 0x000e240008000800 */
[----:B------:R2:W-:Y:S01]  /*3d7c0*/  @P3 STG.E.U8 desc[UR40][R8.64], R15 ;  /* 0x0000000f08003986 */ /* 0x0005e2000c101128 */
[----:B------:R-:W3:Y:S01]  /*3d7d0*/  LDCU UR6, c[0x0][0x39c] ;  /* 0x00007380ff0677ac */ /* 0x000ee20008000800 */
[----:B--2---:R-:W-:-:S05]  /*3d7e0*/  IADD3 R8, P3, PT, R14, R23, RZ ;  /* 0x000000170e087210 */ /* 0x004fca0007f7e0ff */
[----:B------:R-:W-:Y:S01]  /*3d7f0*/  IMAD.X R9, R12, 0x1, R3, P3 ;  /* 0x000000010c097824 */ /* 0x000fe200018e0603 */
[----:B------:R-:W-:Y:S02]  /*3d800*/  PRMT R12, R25, 0x7773, RZ ;  /* 0x00007773190c7816 */ /* 0x000fe400000000ff */
[----:B------:R-:W2:Y:S01]  /*3d810*/  LDL.LU R25, [R1+0x18] ;  /* 0x0000180001197983 */ /* 0x000ea20000300800 */
[----:B------:R-:W-:Y:S01]  /*3d820*/  VIADD R13, R14, UR4 ;  /* 0x000000040e0d7c36 */ /* 0x000fe20008000000 */
[----:B----4-:R-:W-:Y:S01]  /*3d830*/  ISETP.LT.AND P6, PT, R18, UR8, !P2 ;  /* 0x0000000812007c0c */ /* 0x010fe2000d7c1270 */
[----:B------:R-:W4:Y:S03]  /*3d840*/  LDCU UR8, c[0x0][0x398] ;  /* 0x00007300ff0877ac */ /* 0x000f260008000800 */
[----:B------:R-:W-:Y:S01]  /*3d850*/  SHF.R.S32.HI R14, RZ, 0x1f, R13 ;  /* 0x0000001fff0e7819 */ /* 0x000fe2000001140d */
[----:B------:R4:W-:Y:S01]  /*3d860*/  @P1 STG.E.U8 desc[UR40][R8.64], R12 ;  /* 0x0000000c08001986 */ /* 0x0009e2000c101128 */
[----:B------:R-:W-:Y:S01]  /*3d870*/  IADD3 R10, P5, PT, R13, R0, RZ ;  /* 0x000000000d0a7210 */ /* 0x000fe20007fbe0ff */
[----:B------:R-:W3:Y:S01]  /*3d880*/  LDCU UR4, c[0x0][0x3b8] ;  /* 0x00007700ff0477ac */ /* 0x000ee20008000800 */
[----:B-1----:R-:W-:-:S03]  /*3d890*/  ISETP.LT.AND P3, PT, R27, UR12, !P2 ;  /* 0x0000000c1b007c0c */ /* 0x002fc6000d761270 */
[----:B------:R-:W-:Y:S01]  /*3d8a0*/  IMAD.X R11, R14, 0x1, R2, P5 ;  /* 0x000000010e0b7824 */ /* 0x000fe200028e0602 */
[----:B0-----:R-:W-:Y:S01]  /*3d8b0*/  ISETP.LT.AND P1, PT, R26, UR10, !P2 ;  /* 0x0000000a1a007c0c */ /* 0x001fe2000d721270 */
[----:B------:R-:W0:Y:S01]  /*3d8c0*/  LDCU UR12, c[0x0][0x398] ;  /* 0x00007300ff0c77ac */ /* 0x000e220008000800 */
[----:B----4-:R-:W-:Y:S01]  /*3d8d0*/  IADD3 R8, P5, PT, R13, R22, RZ ;  /* 0x000000160d087210 */ /* 0x010fe20007fbe0ff */
[----:B------:R-:W1:Y:S04]  /*3d8e0*/  LDCU UR10, c[0x0][0x398] ;  /* 0x00007300ff0a77ac */ /* 0x000e680008000800 */
[----:B------:R-:W-:Y:S01]  /*3d8f0*/  IMAD.X R9, R14, 0x1, R20, P5 ;  /* 0x000000010e097824 */ /* 0x000fe200028e0614 */
[----:B------:R-:W-:-:S05]  /*3d900*/  PRMT R15, R19, 0x7770, RZ ;  /* 0x00007770130f7816 */ /* 0x000fca00000000ff */
[----:B------:R4:W-:Y:S01]  /*3d910*/  @P6 STG.E.U8 desc[UR40][R10.64], R15 ;  /* 0x0000000f0a006986 */ /* 0x0009e2000c101128 */
[----:B------:R-:W-:Y:S01]  /*3d920*/  PRMT R12, R19, 0x7771, RZ ;  /* 0x00007771130c7816 */ /* 0x000fe200000000ff */
[----:B----4-:R-:W-:Y:S01]  /*3d930*/  VIADD R11, R29, 0x16 ;  /* 0x000000161d0b7836 */ /* 0x010fe20000000000 */
[----:B------:R-:W-:Y:S02]  /*3d940*/  IADD3 R10, P6, PT, R13, R21, RZ ;  /* 0x000000150d0a7210 */ /* 0x000fe40007fde0ff */
[----:B------:R-:W-:Y:S02]  /*3d950*/  PRMT R15, R19, 0x7772, RZ ;  /* 0x00007772130f7816 */ /* 0x000fe400000000ff */
[----:B---3--:R-:W-:Y:S01]  /*3d960*/  ISETP.GE.AND P5, PT, R11, UR6, PT ;  /* 0x000000060b007c0c */ /* 0x008fe2000bfa6270 */
[----:B------:R-:W-:Y:S01]  /*3d970*/  IMAD.X R11, R14, 0x1, R24, P6 ;  /* 0x000000010e0b7824 */ /* 0x000fe200030e0618 */
[----:B------:R-:W-:Y:S01]  /*3d980*/  @P3 STG.E.U8 desc[UR40][R8.64], R12 ;  /* 0x0000000c08003986 */ /* 0x000fe2000c101128 */
[----:B------:R-:W-:Y:S01]  /*3d990*/  ISETP.LT.AND P2, PT, R28, UR8, !P2 ;  /* 0x000000081c007c0c */ /* 0x000fe2000d741270 */
[----:B------:R-:W3:Y:S02]  /*3d9a0*/  LDCU UR8, c[0x0][0x39c] ;  /* 0x00007380ff0877ac */ /* 0x000ee40008000800 */
[----:B------:R4:W-:Y:S01]  /*3d9b0*/  @P1 STG.E.U8 desc[UR40][R10.64], R15 ;  /* 0x0000000f0a001986 */ /* 0x0009e2000c101128 */
[----:B------:R-:W1:Y:S01]  /*3d9c0*/  LDCU UR6, c[0x0][0x3b8] ;  /* 0x00007700ff0677ac */ /* 0x000e620008000800 */
[----:B----4-:R-:W-:-:S02]  /*3d9d0*/  PRMT R11, R19, 0x7773, RZ ;  /* 0x00007773130b7816 */ /* 0x010fc400000000ff */
[----:B------:R-:W4:Y:S01]  /*3d9e0*/  LDL.LU R19, [R1+0x3c] ;  /* 0x00003c0001137983 */ /* 0x000f220000300800 */
[C---:B------:R-:W-:Y:S01]  /*3d9f0*/  IADD3 R8, P1, PT, R13.reuse, R23, RZ ;  /* 0x000000170d087210 */ /* 0x040fe20007f3e0ff */
[----:B------:R-:W-:Y:S01]  /*3da00*/  VIADD R15, R13, UR4 ;  /* 0x000000040d0f7c36 */ /* 0x000fe20008000000 */
[----:B0-----:R-:W-:-:S03]  /*3da10*/  ISETP.LT.AND P6, PT, R18, UR12, !P4 ;  /* 0x0000000c12007c0c */ /* 0x001fc6000e7c1270 */
[----:B------:R-:W-:Y:S01]  /*3da20*/  IMAD.X R9, R14, 0x1, R3, P1 ;  /* 0x000000010e097824 */ /* 0x000fe200008e0603 */
[----:B------:R-:W-:Y:S01]  /*3da30*/  SHF.R.S32.HI R12, RZ, 0x1f, R15 ;  /* 0x0000001fff0c7819 */ /* 0x000fe2000001140f */
[----:B------:R-:W-:Y:S01]  /*3da40*/  VIADD R13, R29, 0x17 ;  /* 0x000000171d0d7836 */ /* 0x000fe20000000000 */
[----:B------:R-:W-:Y:S01]  /*3da50*/  IADD3 R10, P1, PT, R15, R0, RZ ;  /* 0x000000000f0a7210 */ /* 0x000fe20007f3e0ff */
[----:B------:R-:W0:Y:S01]  /*3da60*/  LDCU UR4, c[0x0][0x398] ;  /* 0x00007300ff0477ac */ /* 0x000e220008000800 */
[----:B------:R3:W-:Y:S01]  /*3da70*/  @P2 STG.E.U8 desc[UR40][R8.64], R11 ;  /* 0x0000000b08002986 */ /* 0x0007e2000c101128 */
[----:B-1----:R-:W-:Y:S01]  /*3da80*/  ISETP.LT.AND P2, PT, R27, UR10, !P4 ;  /* 0x0000000a1b007c0c */ /* 0x002fe2000e741270 */
[----:B------:R-:W1:Y:S01]  /*3da90*/  LDCU UR12, c[0x0][0x398] ;  /* 0x00007300ff0c77ac */ /* 0x000e620008000800 */
[----:B------:R-:W0:Y:S01]  /*3daa0*/  LDCU UR10, c[0x0][0x398] ;  /* 0x00007300ff0a77ac */ /* 0x000e220008000800 */
[----:B---3--:R-:W-:Y:S01]  /*3dab0*/  IMAD.X R11, R12, 0x1, R2, P1 ;  /* 0x000000010c0b7824 */ /* 0x008fe200008e0602 */
[----:B------:R-:W-:-:S02]  /*3dac0*/  IADD3 R8, P3, PT, R15, R22, RZ ;  /* 0x000000160f087210 */ /* 0x000fc40007f7e0ff */
[----:B--2---:R-:W-:-:S05]  /*3dad0*/  PRMT R9, R25, 0x7770, RZ ;  /* 0x0000777019097816 */ /* 0x004fca00000000ff */
[----:B------:R2:W-:Y:S02]  /*3dae0*/  @P6 STG.E.U8 desc[UR40][R10.64], R9 ;  /* 0x000000090a006986 */ /* 0x0005e4000c101128 */
[----:B--2---:R-:W-:Y:S01]  /*3daf0*/  IMAD.X R9, R12, 0x1, R20, P3 ;  /* 0x000000010c097824 */ /* 0x004fe200018e0614 */
[----:B------:R-:W-:Y:S01]  /*3db00*/  ISETP.GE.AND P3, PT, R13, UR8, PT ;  /* 0x000000080d007c0c */ /* 0x000fe2000bf66270 */
[----:B------:R-:W2:Y:S01]  /*3db10*/  LDCU UR8, c[0x0][0x398] ;  /* 0x00007300ff0877ac */ /* 0x000ea20008000800 */
[----:B------:R-:W-:Y:S02]  /*3db20*/  PRMT R13, R25, 0x7771, RZ ;  /* 0x00007771190d7816 */ /* 0x000fe400000000ff */
[----:B------:R-:W-:-:S03]  /*3db30*/  IADD3 R10, P6, PT, R15, R21, RZ ;  /* 0x000000150f0a7210 */ /* 0x000fc60007fde0ff */
[----:B------:R3:W-:Y:S01]  /*3db40*/  @P2 STG.E.U8 desc[UR40][R8.64], R13 ;  /* 0x0000000d08002986 */ /* 0x0007e2000c101128 */
[----:B------:R-:W-:Y:S01]  /*3db50*/  PRMT R14, R25, 0x7772, RZ ;  /* 0x00007772190e7816 */ /* 0x000fe200000000ff */
[----:B------:R-:W-:Y:S01]  /*3db60*/  IMAD.X R11, R12, 0x1, R24, P6 ;  /* 0x000000010c0b7824 */ /* 0x000fe200030e0618 */
[----:B---3--:R-:W-:-:S05]  /*3db70*/  IADD3 R8, P2, PT, R15, R23, RZ ;  /* 0x000000170f087210 */ /* 0x008fca0007f5e0ff */
[----:B------:R-:W-:Y:S01]  /*3db80*/  IMAD.X R9, R12, 0x1, R3, P2 ;  /* 0x000000010c097824 */ /* 0x000fe200010e0603 */
[----:B------:R-:W-:Y:S02]  /*3db90*/  PRMT R12, R25, 0x7773, RZ ;  /* 0x00007773190c7816 */ /* 0x000fe400000000ff */
[----:B------:R-:W3:Y:S01]  /*3dba0*/  LDL.LU R25, [R1+0x1c] ;  /* 0x00001c0001197983 */ /* 0x000ee20000300800 */
[----:B------:R-:W-:Y:S01]  /*3dbb0*/  ISETP.LT.AND P1, PT, R26, UR14, !P4 ;  /* 0x0000000e1a007c0c */ /* 0x000fe2000e721270 */
[----:B------:R-:W-:Y:S01]  /*3dbc0*/  VIADD R13, R15, UR6 ;  /* 0x000000060f0d7c36 */ /* 0x000fe20008000000 */
[----:B0-----:R-:W-:Y:S01]  /*3dbd0*/  ISETP.LT.AND P4, PT, R28, UR4, !P4 ;  /* 0x000000041c007c0c */ /* 0x001fe2000e781270 */
[----:B------:R-:W0:Y:S01]  /*3dbe0*/  LDCU UR6, c[0x0][0x39c] ;  /* 0x00007380ff0677ac */ /* 0x000e220008000800 */
[----:B------:R-:W0:Y:S01]  /*3dbf0*/  LDCU UR4, c[0x0][0x3b8] ;  /* 0x00007700ff0477ac */ /* 0x000e220008000800 */
[----:B------:R-:W0:Y:S08]  /*3dc00*/  LDCU UR14, c[0x0][0x398] ;  /* 0x00007300ff0e77ac */ /* 0x000e300008000800 */
[----:B------:R0:W-:Y:S01]  /*3dc10*/  @P1 STG.E.U8 desc[UR40][R10.64], R14 ;  /* 0x0000000e0a001986 */ /* 0x0001e2000c101128 */
[----:B-1----:R-:W-:Y:S01]  /*3dc20*/  ISETP.LT.AND P1, PT, R18, UR12, !P5 ;  /* 0x0000000c12007c0c */ /* 0x002fe2000ef21270 */
[----:B------:R-:W1:Y:S01]  /*3dc30*/  LDCU UR12, c[0x0][0x398] ;  /* 0x00007300ff0c77ac */ /* 0x000e620008000800 */
[----:B0-----:R-:W-:-:S02]  /*3dc40*/  SHF.R.S32.HI R14, RZ, 0x1f, R13 ;  /* 0x0000001fff0e7819 */ /* 0x001fc4000001140d */
[----:B------:R-:W-:Y:S01]  /*3dc50*/  IADD3 R10, P6, PT, R13, R0, RZ ;  /* 0x000000000d0a7210 */ /* 0x000fe20007fde0ff */
[----:B------:R0:W-:Y:S04]  /*3dc60*/  @P4 STG.E.U8 desc[UR40][R8.64], R12 ;  /* 0x0000000c08004986 */ /* 0x0001e8000c101128 */
[----:B------:R-:W-:Y:S01]  /*3dc70*/  IMAD.X R11, R14, 0x1, R2, P6 ;  /* 0x000000010e0b7824 */ /* 0x000fe200030e0602 */
[----:B--2---:R-:W-:Y:S01]  /*3dc80*/  ISETP.LT.AND P6, PT, R27, UR8, !P5 ;  /* 0x000000081b007c0c */ /* 0x004fe2000efc1270 */
[----:B------:R-:W2:Y:S01]  /*3dc90*/  LDCU UR8, c[0x0][0x39c] ;  /* 0x00007380ff0877ac */ /* 0x000ea20008000800 */
[----:B------:R-:W-:Y:S02]  /*3dca0*/  ISETP.LT.AND P4, PT, R26, UR10, !P5 ;  /* 0x0000000a1a007c0c */ /* 0x000fe4000ef81270 */
[----:B----4-:R-:W-:Y:S01]  /*3dcb0*/  PRMT R15, R19, 0x7770, RZ ;  /* 0x00007770130f7816 */ /* 0x010fe200000000ff */
[----:B------:R-:W4:Y:S04]  /*3dcc0*/  LDCU UR10, c[0x0][0x398] ;  /* 0x00007300ff0a77ac */ /* 0x000f280008000800 */
[----:B------:R1:W-:Y:S01]  /*3dcd0*/  @P1 STG.E.U8 desc[UR40][R10.64], R15 ;  /* 0x0000000f0a001986 */ /* 0x0003e2000c101128 */
[----:B0-----:R-:W-:-:S05]  /*3dce0*/  IADD3 R8, P1, PT, R13, R22, RZ ;  /* 0x000000160d087210 */ /* 0x001fca0007f3e0ff */
[----:B------:R-:W-:Y:S02]  /*3dcf0*/  IMAD.X R9, R14, 0x1, R20, P1 ;  /* 0x000000010e097824 */ /* 0x000fe400008e0614 */
[----:B-1----:R-:W-:Y:S01]  /*3dd00*/  VIADD R10, R29, 0x18 ;  /* 0x000000181d0a7836 */ /* 0x002fe20000000000 */
[----:B------:R-:W-:-:S04]  /*3dd10*/  PRMT R11, R19, 0x7771, RZ ;  /* 0x00007771130b7816 */ /* 0x000fc800000000ff */
[----:B------:R-:W-:Y:S01]  /*3dd20*/  ISETP.GE.AND P2, PT, R10, UR6, PT ;  /* 0x000000060a007c0c */ /* 0x000fe2000bf46270 */
[----:B------:R0:W-:Y:S01]  /*3dd30*/  @P6 STG.E.U8 desc[UR40][R8.64], R11 ;  /* 0x0000000b08006986 */ /* 0x0001e2000c101128 */
[----:B------:R-:W-:Y:S01]  /*3dd40*/  IADD3 R10, P1, PT, R13, R21, RZ ;  /* 0x000000150d0a7210 */ /* 0x000fe20007f3e0ff */
[----:B------:R-:W1:Y:S04]  /*3dd50*/  LDCU UR6, c[0x0][0x3b8] ;  /* 0x00007700ff0677ac */ /* 0x000e680008000800 */
[----:B0-----:R-:W-:Y:S01]  /*3dd60*/  IMAD.X R11, R14, 0x1, R24, P1 ;  /* 0x000000010e0b7824 */ /* 0x001fe200008e0618 */
[----:B------:R-:W-:-:S05]  /*3dd70*/  PRMT R9, R19, 0x7772, RZ ;  /* 0x0000777213097816 */ /* 0x000fca00000000ff */
[----:B------:R0:W-:Y:S02]  /*3dd80*/  @P4 STG.E.U8 desc[UR40][R10.64], R9 ;  /* 0x000000090a004986 */ /* 0x0001e4000c101128 */
[----:B0-----:R-:W-:Y:S02]  /*3dd90*/  PRMT R11, R19, 0x7773, RZ ;  /* 0x00007773130b7816 */ /* 0x001fe400000000ff */
[----:B------:R-:W4:Y:S01]  /*3dda0*/  LDL.LU R19, [R1+0x40] ;  /* 0x0000400001137983 */ /* 0x000f220000300800 */
[----:B------:R-:W-:Y:S01]  /*3ddb0*/  VIADD R8, R29, 0x19 ;  /* 0x000000191d087836 */ /* 0x000fe20000000000 */
[----:B------:R-:W-:Y:S01]  /*3ddc0*/  ISETP.LT.AND P5, PT, R28, UR12, !P5 ;  /* 0x0000000c1c007c0c */ /* 0x000fe2000efa1270 */
[----:B------:R-:W0:Y:S03]  /*3ddd0*/  LDCU UR12, c[0x0][0x398] ;  /* 0x00007300ff0c77ac */ /* 0x000e260008000800 */
[----:B--2---:R-:W-:Y:S01]  /*3dde0*/  ISETP.GE.AND P1, PT, R8, UR8, PT ;  /* 0x0000000808007c0c */ /* 0x004fe2000bf26270 */
[----:B------:R-:W2:Y:S01]  /*3ddf0*/  LDCU UR8, c[0x0][0x398] ;  /* 0x00007300ff0877ac */ /* 0x000ea20008000800 */
[C---:B------:R-:W-:Y:S01]  /*3de00*/  IADD3 R8, P6, PT, R13.reuse, R23, RZ ;  /* 0x000000170d087210 */ /* 0x040fe20007fde0ff */
[----:B------:R-:W-:Y:S01]  /*3de10*/  VIADD R13, R13, UR4 ;  /* 0x000000040d0d7c36 */ /* 0x000fe20008000000 */
[----:B------:R-:W-:Y:S01]  /*3de20*/  ISETP.LT.AND P4, PT, R18, UR14, !P3 ;  /* 0x0000000e12007c0c */ /* 0x000fe2000df81270 */
[----:B------:R-:W0:Y:S02]  /*3de30*/  LDCU UR14, c[0x0][0x398] ;  /* 0x00007300ff0e77ac */ /* 0x000e240008000800 */
[----:B------:R-:W-:Y:S01]  /*3de40*/  IMAD.X R9, R14, 0x1, R3, P6 ;  /* 0x000000010e097824 */ /* 0x000fe200030e0603 */
[----:B------:R-:W-:Y:S01]  /*3de50*/  SHF.R.S32.HI R12, RZ, 0x1f, R13 ;  /* 0x0000001fff0c7819 */ /* 0x000fe2000001140d */
[----:B------:R-:W0:Y:S01]  /*3de60*/  LDCU UR4, c[0x0][0x3b8] ;  /* 0x00007700ff0477ac */ /* 0x000e220008000800 */
[----:B------:R-:W-:-:S02]  /*3de70*/  IADD3 R10, P6, PT, R13, R0, RZ ;  /* 0x000000000d0a7210 */ /* 0x000fc40007fde0ff */
[----:B------:R1:W-:Y:S03]  /*3de80*/  @P5 STG.E.U8 desc[UR40][R8.64], R11 ;  /* 0x0000000b08005986 */ /* 0x0003e6000c101128 */
[----:B-1----:R-:W-:Y:S01]  /*3de90*/  IMAD.X R11, R12, 0x1, R2, P6 ;  /* 0x000000010c0b7824 */ /* 0x002fe200030e0602 */
[C---:B---3--:R-:W-:Y:S02]  /*3dea0*/  PRMT R9, R25.reuse, 0x7770, RZ ;  /* 0x0000777019097816 */ /* 0x048fe400000000ff */
[C---:B------:R-:W-:Y:S02]  /*3deb0*/  PRMT R14, R25.reuse, 0x7773, RZ ;  /* 0x00007773190e7816 */ /* 0x040fe400000000ff */
[C---:B------:R-:W-:Y:S01]  /*3dec0*/  PRMT R15, R25.reuse, 0x7772, RZ ;  /* 0x00007772190f7816 */ /* 0x040fe200000000ff */
[----:B------:R1:W-:Y:S02]  /*3ded0*/  @P4 STG.E.U8 desc[UR40][R10.64], R9 ;  /* 0x000000090a004986 */ /* 0x0003e4000c101128 */
[----:B-1----:R-:W-:-:S02]  /*3dee0*/  PRMT R11, R25, 0x7771, RZ ;  /* 0x00007771190b7816 */ /* 0x002fc400000000ff */
[----:B------:R-:W3:Y:S01]  /*3def0*/  LDL.LU R25, [R1+0x50] ;  /* 0x0000500001197983 */ /* 0x000ee20000300800 */
[----:B----4-:R-:W-:Y:S01]  /*3df00*/  ISETP.LT.AND P5, PT, R27, UR10, !P3 ;  /* 0x0000000a1b007c0c */ /* 0x010fe2000dfa1270 */
[----:B------:R-:W1:Y:S01]  /*3df10*/  LDCU UR10, c[0x0][0x398] ;  /* 0x00007300ff0a77ac */ /* 0x000e620008000800 */
[C---:B------:R-:W-:Y:S02]  /*3df20*/  IADD3 R8, P6, PT, R13.reuse, R22, RZ ;  /* 0x000000160d087210 */ /* 0x040fe40007fde0ff */
[----:B------:R-:W-:Y:S01]  /*3df30*/  ISETP.LT.AND P4, PT, R26, UR16, !P3 ;  /* 0x000000101a007c0c */ /* 0x000fe2000df81270 */
[----:B------:R-:W4:Y:S02]  /*3df40*/  LDCU UR16, c[0x0][0x398] ;  /* 0x00007300ff1077ac */ /* 0x000f240008000800 */
[----:B------:R-:W-:Y:S01]  /*3df50*/  IMAD.X R9, R12, 0x1, R20, P6 ;  /* 0x000000010c097824 */ /* 0x000fe200030e0614 */
[C---:B------:R-:W-:Y:S02]  /*3df60*/  IADD3 R10, P6, PT, R13.reuse, R21, RZ ;  /* 0x000000150d0a7210 */ /* 0x040fe40007fde0ff */
[----:B--2---:R-:W-:Y:S01]  /*3df70*/  ISETP.LT.AND P3, PT, R28, UR8, !P3 ;  /* 0x000000081c007c0c */ /* 0x004fe2000df61270 */
[----:B------:R-:W2:Y:S02]  /*3df80*/  LDCU UR8, c[0x0][0x39c] ;  /* 0x00007380ff0877ac */ /* 0x000ea40008000800 */
[----:B------:R0:W-:Y:S02]  /*3df90*/  @P5 STG.E.U8 desc[UR40][R8.64], R11 ;  /* 0x0000000b08005986 */ /* 0x0001e4000c101128 */
[----:B0-----:R-:W-:Y:S01]  /*3dfa0*/  IADD3 R8, P5, PT, R13, R23, RZ ;  /* 0x000000170d087210 */ /* 0x001fe20007fbe0ff */
[----:B------:R-:W-:-:S02]  /*3dfb0*/  IMAD.X R11, R12, 0x1, R24, P6 ;  /* 0x000000010c0b7824 */ /* 0x000fc400030e0618 */
[----:B------:R-:W-:Y:S01]  /*3dfc0*/  VIADD R13, R13, UR6 ;  /* 0x000000060d0d7c36 */ /* 0x000fe20008000000 */
[----:B------:R-:W-:Y:S01]  /*3dfd0*/  ISETP.LT.AND P6, PT, R18, UR12, !P2 ;  /* 0x0000000c12007c0c */ /* 0x000fe2000d7c1270 */
[----:B------:R-:W-:Y:S01]  /*3dfe0*/  IMAD.X R9, R12, 0x1, R3, P5 ;  /* 0x000000010c097824 */ /* 0x000fe200028e0603 */
[----:B------:R0:W-:Y:S01]  /*3dff0*/  @P4 STG.E.U8 desc[UR40][R10.64], R15 ;  /* 0x0000000f0a004986 */ /* 0x0001e2000c101128 */
[----:B------:R-:W1:Y:S01]  /*3e000*/  LDCU UR6, c[0x0][0x398] ;  /* 0x00007300ff0677ac */ /* 0x000e620008000800 */
[----:B------:R-:W-:Y:S02]  /*3e010*/  SHF.R.S32.HI R12, RZ, 0x1f, R13 ;  /* 0x0000001fff0c7819 */ /* 0x000fe4000001140d */
[----:B------:R2:W-:Y:S01]  /*3e020*/  @P3 STG.E.U8 desc[UR40][R8.64], R14 ;  /* 0x0000000e08003986 */ /* 0x0005e2000c101128 */
[----:B------:R-:W1:Y:S01]  /*3e030*/  LDCU UR12, c[0x0][0x398] ;  /* 0x00007300ff0c77ac */ /* 0x000e620008000800 */
[----:B0-----:R-:W-:-:S05]  /*3e040*/  IADD3 R10, P4, PT, R13, R0, RZ ;  /* 0x000000000d0a7210 */ /* 0x001fca0007f9e0ff */
[----:B------:R-:W-:Y:S01]  /*3e050*/  IMAD.X R11, R12, 0x1, R2, P4 ;  /* 0x000000010c0b7824 */ /* 0x000fe200020e0602 */
[----:B--2---:R-:W-:Y:S02]  /*3e060*/  IADD3 R8, P3, PT, R13, R22, RZ ;  /* 0x000000160d087210 */ /* 0x004fe40007f7e0ff */
[----:B------:R-:W-:Y:S01]  /*3e070*/  ISETP.LT.AND P5, PT, R27, UR14, !P2 ;  /* 0x0000000e1b007c0c */ /* 0x000fe2000d7a1270 */
[----:B------:R-:W-:Y:S01]  /*3e080*/  VIADD R14, R29, 0x1a ;  /* 0x0000001a1d0e7836 */ /* 0x000fe20000000000 */
[----:B------:R-:W0:Y:S04]  /*3e090*/  LDCU UR14, c[0x0][0x398] ;  /* 0x00007300ff0e77ac */ /* 0x000e280008000800 */
[----:B------:R-:W-:Y:S01]  /*3e0a0*/  ISETP.GE.AND P4, PT, R14, UR8, PT ;  /* 0x000000080e007c0c */ /* 0x000fe2000bf86270 */
[----:B------:R-:W2:Y:S01]  /*3e0b0*/  LDCU UR8, c[0x0][0x398] ;  /* 0x00007300ff0877ac */ /* 0x000ea20008000800 */
[----:B------:R-:W-:-:S05]  /*3e0c0*/  PRMT R9, R19, 0x7770, RZ ;  /* 0x0000777013097816 */ /* 0x000fca00000000ff */
[----:B------:R0:W-:Y:S01]  /*3e0d0*/  @P6 STG.E.U8 desc[UR40][R10.64], R9 ;  /* 0x000000090a006986 */ /* 0x0001e2000c101128 */
[----:B-1----:R-:W-:Y:S01]  /*3e0e0*/  ISETP.LT.AND P6, PT, R26, UR10, !P2 ;  /* 0x0000000a1a007c0c */ /* 0x002fe2000d7c1270 */
[----:B------:R-:W1:Y:S01]  /*3e0f0*/  LDCU UR10, c[0x0][0x398] ;  /* 0x00007300ff0a77ac */ /* 0x000e620008000800 */
[C---:B------:R-:W-:Y:S02]  /*3e100*/  PRMT R15, R19.reuse, 0x7771, RZ ;  /* 0x00007771130f7816 */ /* 0x040fe400000000ff */
[----:B------:R-:W-:Y:S01]  /*3e110*/  PRMT R14, R19, 0x7772, RZ ;  /* 0x00007772130e7816 */ /* 0x000fe200000000ff */
[----:B0-----:R-:W-:Y:S01]  /*3e120*/  IMAD.X R9, R12, 0x1, R20, P3 ;  /* 0x000000010c097824 */ /* 0x001fe200018e0614 */
[----:B------:R-:W-:-:S05]  /*3e130*/  IADD3 R10, P3, PT, R13, R21, RZ ;  /* 0x000000150d0a7210 */ /* 0x000fca0007f7e0ff */
[----:B------:R-:W-:Y:S01]  /*3e140*/  IMAD.X R11, R12, 0x1, R24, P3 ;  /* 0x000000010c0b7824 */ /* 0x000fe200018e0618 */
[----:B------:R-:W-:Y:S04]  /*3e150*/  @P5 STG.E.U8 desc[UR40][R8.64], R15 ;  /* 0x0000000f08005986 */ /* 0x000fe8000c101128 */
[----:B------:R0:W-:Y:S01]  /*3e160*/  @P6 STG.E.U8 desc[UR40][R10.64], R14 ;  /* 0x0000000e0a006986 */ /* 0x0001e2000c101128 */
[----:B------:R-:W-:Y:S01]  /*3e170*/  ISETP.LT.AND P2, PT, R28, UR6, !P2 ;  /* 0x000000061c007c0c */ /* 0x000fe2000d741270 */
[----:B------:R-:W1:Y:S01]  /*3e180*/  LDCU UR6, c[0x0][0x398] ;  /* 0x00007300ff0677ac */ /* 0x000e620008000800 */
[----:B0-----:R-:W-:Y:S02]  /*3e190*/  PRMT R11, R19, 0x7773, RZ ;  /* 0x00007773130b7816 */ /* 0x001fe400000000ff */
[----:B------:R-:W4:Y:S01]  /*3e1a0*/  LDL.LU R19, [R1+0x44] ;  /* 0x0000440001137983 */ /* 0x000f220000300800 */
        /* <DEDUP_REMOVED lines=8> */
[----:B------:R1:W-:Y:S01]  /*3e230*/  @P2 STG.E.U8 desc[UR40][R8.64], R11 ;  /* 0x0000000b08002986 */ /* 0x0003e2000c101128 */
[----:B--2---:R-:W-:Y:S01]  /*3e240*/  ISETP.LT.AND P2, PT, R27, UR8, !P1 ;  /* 0x000000081b007c0c */ /* 0x004fe2000cf41270 */
[----:B------:R-:W2:Y:S01]  /*3e250*/  LDCU UR8, c[0x0][0x39c] ;  /* 0x00007380ff0877ac */ /* 0x000ea20008000800 */
[----:B-1----:R-:W-:Y:S01]  /*3e260*/  IMAD.X R11, R12, 0x1, R2, P5 ;  /* 0x000000010c0b7824 */ /* 0x002fe200028e0602 */
[----:B------:R-:W-:Y:S02]  /*3e270*/  IADD3 R8, P6, PT, R14, R22, RZ ;  /* 0x000000160e087210 */ /* 0x000fe40007fde0ff */
[----:B------:R-:W-:Y:S01]  /*3e280*/  ISETP.LT.AND P5, PT, R26, UR6, !P1 ;  /* 0x000000061a007c0c */ /* 0x000fe2000cfa1270 */
[----:B------:R-:W1:Y:S01]  /*3e290*/  LDCU UR6, c[0x0][0x39c] ;  /* 0x00007380ff0677ac */ /* 0x000e620008000800 */
[C---:B---3--:R-:W-:Y:S02]  /*3e2a0*/  PRMT R9, R25.reuse, 0x7770, RZ ;  /* 0x0000777019097816 */ /* 0x048fe400000000ff */
[----:B------:R-:W-:-:S03]  /*3e2b0*/  PRMT R13, R25, 0x7771, RZ ;  /* 0x00007771190d7816 */ /* 0x000fc600000000ff */
[----:B------:R3:W-:Y:S02]  /*3e2c0*/  @P3 STG.E.U8 desc[UR40][R10.64], R9 ;  /* 0x000000090a003986 */ /* 0x0007e4000c101128 */
[----:B---3--:R-:W-:Y:S01]  /*3e2d0*/  IMAD.X R9, R12, 0x1, R20, P6 ;  /* 0x000000010c097824 */ /* 0x008fe200030e0614 */
[----:B------:R-:W-:-:S04]  /*3e2e0*/  IADD3 R10, P3, PT, R14, R21, RZ ;  /* 0x000000150e0a7210 */ /* 0x000fc80007f7e0ff */
[----:B------:R3:W-:Y:S01]  /*3e2f0*/  @P2 STG.E.U8 desc[UR40][R8.64], R13 ;  /* 0x0000000d08002986 */ /* 0x0007e2000c101128 */
[----:B------:R-:W-:Y:S01]  /*3e300*/  ISETP.LT.AND P2, PT, R28, UR10, !P1 ;  /* 0x0000000a1c007c0c */ /* 0x000fe2000cf41270 */
[----:B------:R-:W-:Y:S01]  /*3e310*/  IMAD.X R11, R12, 0x1, R24, P3 ;  /* 0x000000010c0b7824 */ /* 0x000fe200018e0618 */
[----:B------:R-:W-:Y:S01]  /*3e320*/  PRMT R15, R25, 0x7772, RZ ;  /* 0x00007772190f7816 */ /* 0x000fe200000000ff */
[----:B------:R-:W1:Y:S01]  /*3e330*/  LDCU UR10, c[0x0][0x398] ;  /* 0x00007300ff0a77ac */ /* 0x000e620008000800 */
[----:B---3--:R-:W-:-:S05]  /*3e340*/  IADD3 R8, P1, PT, R14, R23, RZ ;  /* 0x000000170e087210 */ /* 0x008fca0007f3e0ff */
[----:B------:R-:W-:Y:S01]  /*3e350*/  IMAD.X R9, R12, 0x1, R3, P1 ;  /* 0x000000010c097824 */ /* 0x000fe200008e0603 */
[----:B------:R-:W-:Y:S02]  /*3e360*/  PRMT R12, R25, 0x7773, RZ ;  /* 0x00007773190c7816 */ /* 0x000fe400000000ff */
[----:B------:R-:W3:Y:S01]  /*3e370*/  LDL.LU R25, [R1+0x54] ;  /* 0x0000540001197983 */ /* 0x000ee20000300800 */
[----:B0-----:R-:W-:Y:S01]  /*3e380*/  VIADD R13, R14, UR4 ;  /* 0x000000040e0d7c36 */ /* 0x001fe20008000000 */
[----:B------:R-:W-:Y:S01]  /*3e390*/  ISETP.LT.AND P3, PT, R18, UR12, !P4 ;  /* 0x0000000c12007c0c */ /* 0x000fe2000e761270 */
[----:B------:R-:W0:Y:S01]  /*3e3a0*/  LDCU UR4, c[0x0][0x3b8] ;  /* 0x00007700ff0477ac */ /* 0x000e220008000800 */
[----:B------:R1:W-:Y:S02]  /*3e3b0*/  @P5 STG.E.U8 desc[UR40][R10.64], R15 ;  /* 0x0000000f0a005986 */ /* 0x0003e4000c101128 */
[----:B------:R-:W-:Y:S01]  /*3e3c0*/  SHF.R.S32.HI R14, RZ, 0x1f, R13 ;  /* 0x0000001fff0e7819 */ /* 0x000fe2000001140d */
[----:B------:R-:W0:Y:S01]  /*3e3d0*/  LDCU UR12, c[0x0][0x398] ;  /* 0x00007300ff0c77ac */ /* 0x000e220008000800 */
[----:B-1----:R-:W-:Y:S01]  /*3e3e0*/  VIADD R11, R29, 0x1b ;  /* 0x0000001b1d0b7836 */ /* 0x002fe20000000000 */
[----:B------:R-:W-:-:S04]  /*3e3f0*/  IADD3 R10, P5, PT, R13, R0, RZ ;  /* 0x000000000d0a7210 */ /* 0x000fc80007fbe0ff */
[----:B------:R-:W-:Y:S01]  /*3e400*/  ISETP.GE.AND P1, PT, R11, UR6, PT ;  /* 0x000000060b007c0c */ /* 0x000fe2000bf26270 */
[----:B------:R-:W-:Y:S01]  /*3e410*/  IMAD.X R11, R14, 0x1, R2, P5 ;  /* 0x000000010e0b7824 */ /* 0x000fe200028e0602 */
[----:B------:R1:W-:Y:S01]  /*3e420*/  @P2 STG.E.U8 desc[UR40][R8.64], R12 ;  /* 0x0000000c08002986 */ /* 0x0003e2000c101128 */
[----:B------:R-:W-:Y:S01]  /*3e430*/  ISETP.LT.AND P5, PT, R27, UR14, !P4 ;  /* 0x0000000e1b007c0c */ /* 0x000fe2000e7a1270 */
[----:B------:R-:W0:Y:S01]  /*3e440*/  LDCU UR6, c[0x0][0x398] ;  /* 0x00007300ff0677ac */ /* 0x000e220008000800 */
[----:B----4-:R-:W-:Y:S01]  /*3e450*/  ISETP.LT.AND P2, PT, R26, UR16, !P4 ;  /* 0x000000101a007c0c */ /* 0x010fe2000e741270 */
[----:B------:R-:W4:Y:S01]  /*3e460*/  LDCU UR14, c[0x0][0x398] ;  /* 0x00007300ff0e77ac */ /* 0x000f220008000800 */
[----:B------:R-:W1:Y:S01]  /*3e470*/  LDCU UR16, c[0x0][0x398] ;  /* 0x00007300ff1077ac */ /* 0x000e620008000800 */
[----:B0-----:R-:W-:Y:S01]  /*3e480*/  ISETP.LT.AND P4, PT, R28, UR6, !P4 ;  /* 0x000000061c007c0c */ /* 0x001fe2000e781270 */
[----:B------:R-:W0:Y:S01]  /*3e490*/  LDCU UR6, c[0x0][0x3b8] ;  /* 0x00007700ff0677ac */ /* 0x000e220008000800 */
[----:B------:R-:W-:-:S05]  /*3e4a0*/  PRMT R15, R19, 0x7770, RZ ;  /* 0x00007770130f7816 */ /* 0x000fca00000000ff */
[----:B------:R0:W-:Y:S01]  /*3e4b0*/  @P3 STG.E.U8 desc[UR40][R10.64], R15 ;  /* 0x0000000f0a003986 */ /* 0x0001e2000c101128 */
[----:B-1----:R-:W-:Y:S02]  /*3e4c0*/  IADD3 R8, P3, PT, R13, R22, RZ ;  /* 0x000000160d087210 */ /* 0x002fe40007f7e0ff */
[----:B------:R-:W-:-:S03]  /*3e4d0*/  PRMT R12, R19, 0x7771, RZ ;  /* 0x00007771130c7816 */ /* 0x000fc600000000ff */
[C---:B------:R-:W-:Y:S02]  /*3e4e0*/  IMAD.X R9, R14.reuse, 0x1, R20, P3 ;  /* 0x000000010e097824 */ /* 0x040fe400018e0614 */
[----:B0-----:R-:W-:Y:S01]  /*3e4f0*/  VIADD R11, R29, 0x1c ;  /* 0x0000001c1d0b7836 */ /* 0x001fe20000000000 */
[----:B------:R-:W-:Y:S02]  /*3e500*/  IADD3 R10, P6, PT, R13, R21, RZ ;  /* 0x000000150d0a7210 */ /* 0x000fe40007fde0ff */
[----:B------:R-:W-:Y:S02]  /*3e510*/  PRMT R15, R19, 0x7772, RZ ;  /* 0x00007772130f7816 */ /* 0x000fe400000000ff */
[----:B--2---:R-:W-:Y:S01]  /*3e520*/  ISETP.GE.AND P3, PT, R11, UR8, PT ;  /* 0x000000080b007c0c */ /* 0x004fe2000bf66270 */
[----:B------:R-:W-:Y:S01]  /*3e530*/  IMAD.X R11, R14, 0x1, R24, P6 ;  /* 0x000000010e0b7824 */ /* 0x000fe200030e0618 */
[----:B------:R-:W-:Y:S01]  /*3e540*/  @P5 STG.E.U8 desc[UR40][R8.64], R12 ;  /* 0x0000000c08005986 */ /* 0x000fe2000c101128 */
[----:B------:R-:W0:Y:S03]  /*3e550*/  LDCU UR8, c[0x0][0x39c] ;  /* 0x00007380ff0877ac */ /* 0x000e260008000800 */
[----:B------:R1:W-:Y:S02]  /*3e560*/  @P2 STG.E.U8 desc[UR40][R10.64], R15 ;  /* 0x0000000f0a002986 */ /* 0x0003e4000c101128 */
[----:B-1----:R-:W-:-:S02]  /*3e570*/  PRMT R11, R19, 0x7773, RZ ;  /* 0x00007773130b7816 */ /* 0x002fc400000000ff */
[----:B------:R-:W2:Y:S01]  /*3e580*/  LDL.LU R19, [R1+0x48] ;  /* 0x0000480001137983 */ /* 0x000ea20000300800 */
[C---:B------:R-:W-:Y:S01]  /*3e590*/  IADD3 R8, P2, PT, R13.reuse, R23, RZ ;  /* 0x000000170d087210 */ /* 0x040fe20007f5e0ff */
[----:B------:R-:W-:Y:S01]  /*3e5a0*/  VIADD R15, R13, UR4 ;  /* 0x000000040d0f7c36 */ /* 0x000fe20008000000 */
[----:B------:R-:W-:-:S03]  /*3e5b0*/  ISETP.LT.AND P6, PT, R18, UR10, !P1 ;  /* 0x0000000a12007c0c */ /* 0x000fc6000cfc1270 */
[----:B------:R-:W-:Y:S01]  /*3e5c0*/  IMAD.X R9, R14, 0x1, R3, P2 ;  /* 0x000000010e097824 */ /* 0x000fe200010e0603 */
[----:B------:R-:W-:Y:S02]  /*3e5d0*/  SHF.R.S32.HI R12, RZ, 0x1f, R15 ;  /* 0x0000001fff0c7819 */ /* 0x000fe4000001140f */
[----:B------:R-:W-:Y:S01]  /*3e5e0*/  ISETP.LT.AND P5, PT, R27, UR12, !P1 ;  /* 0x0000000c1b007c0c */ /* 0x000fe2000cfa1270 */
[----:B------:R-:W-:Y:S01]  /*3e5f0*/  VIADD R13, R29, 0x1d ;  /* 0x0000001d1d0d7836 */ /* 0x000fe20000000000 */
[C---:B------:R-:W-:Y:S01]  /*3e600*/  IADD3 R10, P2, PT, R15.reuse, R0, RZ ;  /* 0x000000000f0a7210 */ /* 0x040fe20007f5e0ff */
[----:B------:R1:W-:Y:S01]  /*3e610*/  @P4 STG.E.U8 desc[UR40][R8.64], R11 ;  /* 0x0000000b08004986 */ /* 0x0003e2000c101128 */
[----:B----4-:R-:W-:Y:S01]  /*3e620*/  ISETP.LT.AND P4, PT, R26, UR14, !P1 ;  /* 0x0000000e1a007c0c */ /* 0x010fe2000cf81270 */
[----:B------:R-:W4:Y:S01]  /*3e630*/  LDCU UR4, c[0x0][0x398] ;  /* 0x00007300ff0477ac */ /* 0x000f220008000800 */
[----:B------:R-:W0:Y:S01]  /*3e640*/  LDCU UR10, c[0x0][0x398] ;  /* 0x00007300ff0a77ac */ /* 0x000e220008000800 */
[----:B------:R-:W0:Y:S01]  /*3e650*/  LDCU UR12, c[0x0][0x398] ;  /* 0x00007300ff0c77ac */ /* 0x000e220008000800 */
[----:B-1----:R-:W-:Y:S01]  /*3e660*/  IMAD.X R11, R12, 0x1, R2, P2 ;  /* 0x000000010c0b7824 */ /* 0x002fe200010e0602 */
[----:B------:R-:W-:Y:S01]  /*3e670*/  IADD3 R8, P2, PT, R15, R22, RZ ;  /* 0x000000160f087210 */ /* 0x000fe20007f5e0ff */
[----:B------:R-:W1:Y:S01]  /*3e680*/  LDCU UR14, c[0x0][0x398] ;  /* 0x00007300ff0e77ac */ /* 0x000e620008000800 */
[----:B---3--:R-:W-:-:S05]  /*3e690*/  PRMT R9, R25, 0x7770, RZ ;  /* 0x0000777019097816 */ /* 0x008fca00000000ff */
[----:B------:R3:W-:Y:S01]  /*3e6a0*/  @P6 STG.E.U8 desc[UR40][R10.64], R9 ;  /* 0x000000090a006986 */ /* 0x0007e2000c101128 */
[----:B------:R-:W-:Y:S02]  /*3e6b0*/  PRMT R14, R25, 0x7772, RZ ;  /* 0x00007772190e7816 */ /* 0x000fe400000000ff */
[----:B---3--:R-:W-:Y:S01]  /*3e6c0*/  IADD3 R10, P6, PT, R15, R21, RZ ;  /* 0x000000150f0a7210 */ /* 0x008fe20007fde0ff */
[C---:B------:R-:W-:Y:S01]  /*3e6d0*/  IMAD.X R9, R12.reuse, 0x1, R20, P2 ;  /* 0x000000010c097824 */ /* 0x040fe200010e0614 */
[----:B0-----:R-:W-:Y:S01]  /*3e6e0*/  ISETP.GE.AND P2, PT, R13, UR8, PT ;  /* 0x000000080d007c0c */ /* 0x001fe2000bf46270 */
[----:B------:R-:W0:Y:S01]  /*3e6f0*/  LDCU UR8, c[0x0][0x398] ;  /* 0x00007300ff0877ac */ /* 0x000e220008000800 */
[----:B------:R-:W-:Y:S01]  /*3e700*/  PRMT R13, R25, 0x7771, RZ ;  /* 0x00007771190d7816 */ /* 0x000fe200000000ff */
[----:B------:R-:W-:-:S04]  /*3e710*/  IMAD.X R11, R12, 0x1, R24, P6 ;  /* 0x000000010c0b7824 */ /* 0x000fc800030e0618 */
[----:B------:R3:W-:Y:S04]  /*3e720*/  @P5 STG.E.U8 desc[UR40][R8.64], R13 ;  /* 0x0000000d08005986 */ /* 0x0007e8000c101128 */
[----:B------:R0:W-:Y:S01]  /*3e730*/  @P4 STG.E.U8 desc[UR40][R10.64], R14 ;  /* 0x0000000e0a004986 */ /* 0x0001e2000c101128 */
[----:B---3--:R-:W-:-:S05]  /*3e740*/  IADD3 R8, P4, PT, R15, R23, RZ ;  /* 0x000000170f087210 */ /* 0x008fca0007f9e0ff */
[----:B------:R-:W-:Y:S01]  /*3e750*/  IMAD.X R9, R12, 0x1, R3, P4 ;  /* 0x000000010c097824 */ /* 0x000fe200020e0603 */
[----:B------:R-:W-:Y:S02]  /*3e760*/  PRMT R12, R25, 0x7773, RZ ;  /* 0x00007773190c7816 */ /* 0x000fe400000000ff */
[----:B------:R-:W3:Y:S01]  /*3e770*/  LDL.LU R25, [R1+0x58] ;  /* 0x0000580001197983 */ /* 0x000ee20000300800 */
[----:B------:R-:W-:Y:S01]  /*3e780*/  VIADD R13, R15, UR6 ;  /* 0x000000060f0d7c36 */ /* 0x000fe20008000000 */
[----:B----4-:R-:W-:Y:S01]  /*3e790*/  ISETP.LT.AND P1, PT, R28, UR4, !P1 ;  /* 0x000000041c007c0c */ /* 0x010fe2000cf21270 */
[----:B------:R-:W4:Y:S01]  /*3e7a0*/  LDCU UR6, c[0x0][0x39c] ;  /* 0x00007380ff0677ac */ /* 0x000f220008000800 */
[----:B------:R-:W-:Y:S02]  /*3e7b0*/  ISETP.LT.AND P6, PT, R18, UR10, !P3 ;  /* 0x0000000a12007c0c */ /* 0x000fe4000dfc1270 */
[----:B0-----:R-:W-:Y:S01]  /*3e7c0*/  SHF.R.S32.HI R14, RZ, 0x1f, R13 ;  /* 0x0000001fff0e7819 */ /* 0x001fe2000001140d */
[----:B------:R-:W0:Y:S01]  /*3e7d0*/  LDCU UR10, c[0x0][0x398] ;  /* 0x00007300ff0a77ac */ /* 0x000e220008000800 */
[----:B------:R-:W-:-:S02]  /*3e7e0*/  IADD3 R10, P5, PT, R13, R0, RZ ;  /* 0x000000000d0a7210 */ /* 0x000fc40007fbe0ff */
[----:B------:R-:W-:Y:S01]  /*3e7f0*/  ISETP.LT.AND P4, PT, R26, UR12, !P3 ;  /* 0x0000000c1a007c0c */ /* 0x000fe2000df81270 */
[----:B------:R-:W0:Y:S02]  /*3e800*/  LDCU UR4, c[0x0][0x3b8] ;  /* 0x00007700ff0477ac */ /* 0x000e240008000800 */
[----:B------:R-:W-:Y:S02]  /*3e810*/  IMAD.X R11, R14, 0x1, R2, P5 ;  /* 0x000000010e0b7824 */ /* 0x000fe400028e0602 */
[----:B------:R1:W-:Y:S01]  /*3e820*/  @P1 STG.E.U8 desc[UR40][R8.64], R12 ;  /* 0x0000000c08001986 */ /* 0x0003e2000c101128 */
[----:B------:R-:W-:Y:S01]  /*3e830*/  ISETP.LT.AND P5, PT, R27, UR8, !P3 ;  /* 0x000000081b007c0c */ /* 0x000fe2000dfa1270 */
[----:B------:R-:W2:Y:S01]  /*3e840*/  LDCU UR8, c[0x0][0x398] ;  /* 0x00007300ff0877ac */ /* 0x000ea20008000800 */
[----:B------:R-:W2:Y:S01]  /*3e850*/  LDCU UR12, c[0x0][0x398] ;  /* 0x00007300ff0c77ac */ /* 0x000ea20008000800 */
[----:B-1----:R-:W-:-:S05]  /*3e860*/  VIADD R8, R29, 0x1e ;  /* 0x0000001e1d087836 */ /* 0x002fca0000000000 */
[----:B----4-:R-:W-:Y:S01]  /*3e870*/  ISETP.GE.AND P1, PT, R8, UR6, PT ;  /* 0x0000000608007c0c */ /* 0x010fe2000bf26270 */
[----:B------:R-:W1:Y:S01]  /*3e880*/  LDCU UR6, c[0x0][0x39c] ;  /* 0x00007380ff0677ac */ /* 0x000e620008000800 */
[----:B0-----:R-:W-:Y:S01]  /*3e890*/  ISETP.LT.AND P3, PT, R28, UR10, !P3 ;  /* 0x0000000a1c007c0c */ /* 0x001fe2000df61270 */
[----:B------:R-:W0:Y:S01]  /*3e8a0*/  LDCU UR10, c[0x0][0x398] ;  /* 0x00007300ff0a77ac */ /* 0x000e220008000800 */
[----:B--2---:R-:W-:-:S05]  /*3e8b0*/  PRMT R15, R19, 0x7770, RZ ;  /* 0x00007770130f7816 */ /* 0x004fca00000000ff */
[----:B------:R2:W-:Y:S01]  /*3e8c0*/  @P6 STG.E.U8 desc[UR40][R10.64], R15 ;  /* 0x0000000f0a006986 */ /* 0x0005e2000c101128 */
[----:B------:R-:W-:Y:S02]  /*3e8d0*/  PRMT R12, R19, 0x7772, RZ ;  /* 0x00007772130c7816 */ /* 0x000fe400000000ff */
[----:B--2---:R-:W-:-:S05]  /*3e8e0*/  IADD3 R10, P6, PT, R13, R22, RZ ;  /* 0x000000160d0a7210 */ /* 0x004fca0007fde0ff */
[----:B------:R-:W-:Y:S01]  /*3e8f0*/  IMAD.X R11, R14, 0x1, R20, P6 ;  /* 0x000000010e0b7824 */ /* 0x000fe200030e0614 */
[----:B------:R-:W-:Y:S02]  /*3e900*/  IADD3 R8, P6, PT, R13, R21, RZ ;  /* 0x000000150d087210 */ /* 0x000fe40007fde0ff */
[----:B------:R-:W-:-:S03]  /*3e910*/  PRMT R15, R19, 0x7771, RZ ;  /* 0x00007771130f7816 */ /* 0x000fc600000000ff */
[----:B------:R-:W-:Y:S02]  /*3e920*/  IMAD.X R9, R14, 0x1, R24, P6 ;  /* 0x000000010e097824 */ /* 0x000fe400030e0618 */
[----:B------:R-:W-:Y:S04]  /*3e930*/  @P5 STG.E.U8 desc[UR40][R10.64], R15 ;  /* 0x0000000f0a005986 */ /* 0x000fe8000c101128 */
[----:B------:R2:W-:Y:S02]  /*3e940*/  @P4 STG.E.U8 desc[UR40][R8.64], R12 ;  /* 0x0000000c08004986 */ /* 0x0005e4000c101128 */
[----:B--2---:R-:W-:Y:S02]  /*3e950*/  PRMT R8, R19, 0x7773, RZ ;  /* 0x0000777313087816 */ /* 0x004fe400000000ff */
[----:B------:R-:W2:Y:S01]  /*3e960*/  LDL.LU R19, [R1+0x4c] ;  /* 0x00004c0001137983 */ /* 0x000ea20000300800 */
[C---:B------:R-:W-:Y:S01]  /*3e970*/  IADD3 R10, P5, PT, R13.reuse, R23, RZ ;  /* 0x000000170d0a7210 */ /* 0x040fe20007fbe0ff */
[----:B------:R-:W-:Y:S01]  /*3e980*/  VIADD R13, R13, UR4 ;  /* 0x000000040d0d7c36 */ /* 0x000fe20008000000 */
[----:B------:R-:W-:Y:S01]  /*3e990*/  ISETP.LT.AND P4, PT, R18, UR14, !P2 ;  /* 0x0000000e12007c0c */ /* 0x000fe2000d781270 */
[----:B------:R-:W4:Y:S02]  /*3e9a0*/  LDCU UR4, c[0x0][0x3b8] ;  /* 0x00007700ff0477ac */ /* 0x000f240008000800 */
[----:B------:R-:W-:Y:S01]  /*3e9b0*/  IMAD.X R11, R14, 0x1, R3, P5 ;  /* 0x000000010e0b7824 */ /* 0x000fe200028e0603 */
[----:B------:R-:W-:Y:S01]  /*3e9c0*/  SHF.R.S32.HI R12, RZ, 0x1f, R13 ;  /* 0x0000001fff0c7819 */ /* 0x000fe2000001140d */
[----:B------:R-:W0:Y:S03]  /*3e9d0*/  LDCU UR14, c[0x0][0x398] ;  /* 0x00007300ff0e77ac */ /* 0x000e260008000800 */
[----:B------:R1:W-:Y:S01]  /*3e9e0*/  @P3 STG.E.U8 desc[UR40][R10.64], R8 ;  /* 0x000000080a003986 */ /* 0x0003e2000c101128 */
[----:B------:R-:W-:Y:S01]  /*3e9f0*/  ISETP.LT.AND P5, PT, R27, UR8, !P2 ;  /* 0x000000081b007c0c */ /* 0x000fe2000d7a1270 */
[----:B------:R-:W0:Y:S01]  /*3ea00*/  LDCU UR8, c[0x0][0x39c] ;  /* 0x00007380ff0877ac */ /* 0x000e220008000800 */
[----:B-1----:R-:W-:Y:S01]  /*3ea10*/  IADD3 R10, P3, PT, R13, R0, RZ ;  /* 0x000000000d0a7210 */ /* 0x002fe20007f7e0ff */
[----:B------:R-:W-:-:S04]  /*3ea20*/  VIADD R8, R29, 0x1f ;  /* 0x0000001f1d087836 */ /* 0x000fc80000000000 */
[----:B------:R-:W-:Y:S01]  /*3ea30*/  IMAD.X R11, R12, 0x1, R2, P3 ;  /* 0x000000010c0b7824 */ /* 0x000fe200018e0602 */
[----:B------:R-:W-:Y:S01]  /*3ea40*/  ISETP.GE.AND P3, PT, R8, UR6, PT ;  /* 0x0000000608007c0c */ /* 0x000fe2000bf66270 */
[----:B------:R-:W-:Y:S01]  /*3ea50*/  VIADD R15, R29, 0x20 ;  /* 0x000000201d0f7836 */ /* 0x000fe20000000000 */
[----:B------:R-:W-:Y:S01]  /*3ea60*/  IADD3 R8, P6, PT, R13, R22, RZ ;  /* 0x000000160d087210 */ /* 0x000fe20007fde0ff */
[----:B------:R-:W1:Y:S01]  /*3ea70*/  LDCU UR6, c[0x0][0x3b8] ;  /* 0x00007700ff0677ac */ /* 0x000e620008000800 */
[----:B---3--:R-:W-:-:S05]  /*3ea80*/  PRMT R9, R25, 0x7770, RZ ;  /* 0x0000777019097816 */ /* 0x008fca00000000ff */
        /* <DEDUP_REMOVED lines=11> */
[----:B0-----:R-:W-:Y:S01]  /*3eb40*/  ISETP.LT.AND P4, PT, R26, UR10, !P2 ;  /* 0x0000000a1a007c0c */ /* 0x001fe2000d781270 */
[----:B------:R-:W0:Y:S01]  /*3eb50*/  LDCU UR10, c[0x0][0x398] ;  /* 0x00007300ff0a77ac */ /* 0x000e220008000800 */
[----:B------:R-:W-:Y:S01]  /*3eb60*/  ISETP.LT.AND P2, PT, R28, UR12, !P2 ;  /* 0x0000000c1c007c0c */ /* 0x000fe2000d741270 */
[----:B------:R-:W0:Y:S10]  /*3eb70*/  LDCU UR12, c[0x0][0x398] ;  /* 0x00007300ff0c77ac */ /* 0x000e340008000800 */
[----:B------:R-:W-:Y:S01]  /*3eb80*/  @P4 STG.E.U8 desc[UR40][R10.64], R14 ;  /* 0x0000000e0a004986 */ /* 0x000fe2000c101128 */
[----:B------:R-:W-:Y:S01]  /*3eb90*/  ISETP.LT.AND P4, PT, R18, UR14, !P1 ;  /* 0x0000000e12007c0c */ /* 0x000fe2000cf81270 */
[----:B------:R-:W0:Y:S02]  /*3eba0*/  LDCU UR14, c[0x0][0x398] ;  /* 0x00007300ff0e77ac */ /* 0x000e240008000800 */
[----:B------:R4:W-:Y:S01]  /*3ebb0*/  @P2 STG.E.U8 desc[UR40][R8.64], R12 ;  /* 0x0000000c08002986 */ /* 0x0009e2000c101128 */
[----:B------:R-:W-:Y:S01]  /*3ebc0*/  ISETP.LT.AND P2, PT, R27, UR16, !P1 ;  /* 0x000000101b007c0c */ /* 0x000fe2000cf41270 */
[----:B------:R-:W0:Y:S01]  /*3ebd0*/  LDCU UR16, c[0x0][0x398] ;  /* 0x00007300ff1077ac */ /* 0x000e220008000800 */
[----:B----4-:R-:W-:Y:S01]  /*3ebe0*/  VIADD R12, R13, UR4 ;  /* 0x000000040d0c7c36 */ /* 0x010fe20008000000 */
[----:B------:R-:W4:Y:S04]  /*3ebf0*/  LDCU UR4, c[0x0][0x39c] ;  /* 0x00007380ff0477ac */ /* 0x000f280008000800 */
[----:B------:R-:W-:-:S02]  /*3ec00*/  SHF.R.S32.HI R13, RZ, 0x1f, R12 ;  /* 0x0000001fff0d7819 */ /* 0x000fc4000001140c */
[C---:B------:R-:W-:Y:S02]  /*3ec10*/  IADD3 R10, P6, PT, R12.reuse, R0, RZ ;  /* 0x000000000c0a7210 */ /* 0x040fe40007fde0ff */
[----:B------:R-:W-:-:S03]  /*3ec20*/  IADD3 R8, P5, PT, R12, R22, RZ ;  /* 0x000000160c087210 */ /* 0x000fc60007fbe0ff */
[C---:B------:R-:W-:Y:S01]  /*3ec30*/  IMAD.X R11, R13.reuse, 0x1, R2, P6 ;  /* 0x000000010d0b7824 */ /* 0x040fe200030e0602 */
[----:B0-----:R-:W-:Y:S01]  /*3ec40*/  ISETP.LT.AND P6, PT, R26, UR10, !P1 ;  /* 0x0000000a1a007c0c */ /* 0x001fe2000cfc1270 */
[----:B------:R-:W-:Y:S01]  /*3ec50*/  IMAD.X R9, R13, 0x1, R20, P5 ;  /* 0x000000010d097824 */ /* 0x000fe200028e0614 */
[----:B------:R-:W0:Y:S01]  /*3ec60*/  LDCU UR10, c[0x0][0x398] ;  /* 0x00007300ff0a77ac */ /* 0x000e220008000800 */
[C---:B--2---:R-:W-:Y:S02]  /*3ec70*/  PRMT R16, R19.reuse, 0x7770, RZ ;  /* 0x0000777013107816 */ /* 0x044fe400000000ff */
[----:B------:R-:W-:-:S03]  /*3ec80*/  PRMT R14, R19, 0x7771, RZ ;  /* 0x00007771130e7816 */ /* 0x000fc600000000ff */
[----:B------:R2:W-:Y:S04]  /*3ec90*/  @P4 STG.E.U8 desc[UR40][R10.64], R16 ;  /* 0x000000100a004986 */ /* 0x0005e8000c101128 */
[----:B------:R0:W-:Y:S01]  /*3eca0*/  @P2 STG.E.U8 desc[UR40][R8.64], R14 ;  /* 0x0000000e08002986 */ /* 0x0001e2000c101128 */
[----:B--2---:R-:W-:Y:S02]  /*3ecb0*/  IADD3 R10, P5, PT, R12, R21, RZ ;  /* 0x000000150c0a7210 */ /* 0x004fe40007fbe0ff */
[----:B0-----:R-:W-:-:S03]  /*3ecc0*/  PRMT R9, R19, 0x7772, RZ ;  /* 0x0000777213097816 */ /* 0x001fc600000000ff */
[----:B------:R-:W-:-:S05]  /*3ecd0*/  IMAD.X R11, R13, 0x1, R24, P5 ;  /* 0x000000010d0b7824 */ /* 0x000fca00028e0618 */
[----:B------:R0:W-:Y:S01]  /*3ece0*/  @P6 STG.E.U8 desc[UR40][R10.64], R9 ;  /* 0x000000090a006986 */ /* 0x0001e2000c101128 */
[----:B------:R-:W-:Y:S01]  /*3ecf0*/  VIADD R8, R29, 0x21 ;  /* 0x000000211d087836 */ /* 0x000fe20000000000 */
[----:B0-----:R-:W-:Y:S02]  /*3ed00*/  PRMT R11, R19, 0x7773, RZ ;  /* 0x00007773130b7816 */ /* 0x001fe400000000ff */
[----:B------:R-:W2:Y:S01]  /*3ed10*/  LDL.LU R19, [R1+0x60] ;  /* 0x0000600001137983 */ /* 0x000ea20000300800 */
[----:B------:R-:W-:Y:S01]  /*3ed20*/  ISETP.LT.AND P5, PT, R28, UR12, !P1 ;  /* 0x0000000c1c007c0c */ /* 0x000fe2000cfa1270 */
[----:B------:R-:W0:Y:S01]  /*3ed30*/  LDCU UR12, c[0x0][0x398] ;  /* 0x00007300ff0c77ac */ /* 0x000e220008000800 */
[----:B----4-:R-:W-:Y:S02]  /*3ed40*/  ISETP.GE.AND P2, PT, R8, UR4, PT ;  /* 0x0000000408007c0c */ /* 0x010fe4000bf46270 */
[----:B------:R-:W-:Y:S01]  /*3ed50*/  IADD3 R8, P6, PT, R12, R23, RZ ;  /* 0x000000170c087210 */ /* 0x000fe20007fde0ff */
[----:B------:R-:W4:Y:S04]  /*3ed60*/  LDCU UR4, c[0x0][0x3b8] ;  /* 0x00007700ff0477ac */ /* 0x000f280008000800 */
[----:B------:R-:W-:Y:S01]  /*3ed70*/  IMAD.X R9, R13, 0x1, R3, P6 ;  /* 0x000000010d097824 */ /* 0x000fe200030e0603 */
[----:B------:R-:W-:Y:S01]  /*3ed80*/  ISETP.GE.AND P4, PT, R15, UR8, PT ;  /* 0x000000080f007c0c */ /* 0x000fe2000bf86270 */
[----:B------:R-:W0:Y:S03]  /*3ed90*/  LDCU UR8, c[0x0][0x398] ;  /* 0x00007300ff0877ac */ /* 0x000e260008000800 */
[----:B------:R3:W-:Y:S02]  /*3eda0*/  @P5 STG.E.U8 desc[UR40][R8.64], R11 ;  /* 0x0000000b08005986 */ /* 0x0007e4000c101128 */
[----:B---3--:R-:W-:-:S02]  /*3edb0*/  PRMT R9, R25, 0x7770, RZ ;  /* 0x0000777019097816 */ /* 0x008fc400000000ff */
[C---:B------:R-:W-:Y:S02]  /*3edc0*/  PRMT R14, R25.reuse, 0x7773, RZ ;  /* 0x00007773190e7816 */ /* 0x040fe400000000ff */
[C---:B------:R-:W-:Y:S02]  /*3edd0*/  PRMT R15, R25.reuse, 0x7772, RZ ;  /* 0x00007772190f7816 */ /* 0x040fe400000000ff */
[----:B------:R-:W-:Y:S02]  /*3ede0*/  PRMT R16, R25, 0x7771, RZ ;  /* 0x0000777119107816 */ /* 0x000fe400000000ff */
[----:B------:R-:W3:Y:S01]  /*3edf0*/  LDL.LU R25, [R1+0x80] ;  /* 0x0000800001197983 */ /* 0x000ee20000300800 */
[----:B-1----:R-:W-:Y:S01]  /*3ee00*/  VIADD R12, R12, UR6 ;  /* 0x000000060c0c7c36 */ /* 0x002fe20008000000 */
[----:B------:R-:W-:Y:S01]  /*3ee10*/  ISETP.LT.AND P1, PT, R18, UR14, !P3 ;  /* 0x0000000e12007c0c */ /* 0x000fe2000df21270 */
[----:B------:R-:W1:Y:S03]  /*3ee20*/  LDCU UR6, c[0x0][0x398] ;  /* 0x00007300ff0677ac */ /* 0x000e660008000800 */
[----:B------:R-:W-:Y:S01]  /*3ee30*/  SHF.R.S32.HI R13, RZ, 0x1f, R12 ;  /* 0x0000001fff0d7819 */ /* 0x000fe2000001140c */
[----:B------:R-:W1:Y:S01]  /*3ee40*/  LDCU UR14, c[0x0][0x398] ;  /* 0x00007300ff0e77ac */ /* 0x000e620008000800 */
[----:B------:R-:W-:-:S02]  /*3ee50*/  IADD3 R10, P6, PT, R12, R0, RZ ;  /* 0x000000000c0a7210 */ /* 0x000fc40007fde0ff */
[----:B0-----:R-:W-:Y:S01]  /*3ee60*/  ISETP.LT.AND P5, PT, R27, UR8, !P3 ;  /* 0x000000081b007c0c */ /* 0x001fe2000dfa1270 */
[----:B------:R-:W0:Y:S02]  /*3ee70*/  LDCU UR8, c[0x0][0x398] ;  /* 0x00007300ff0877ac */ /* 0x000e240008000800 */
[----:B------:R-:W-:Y:S01]  /*3ee80*/  IMAD.X R11, R13, 0x1, R2, P6 ;  /* 0x000000010d0b7824 */ /* 0x000fe200030e0602 */
[----:B------:R-:W-:-:S04]  /*3ee90*/  IADD3 R8, P6, PT, R12, R22, RZ ;  /* 0x000000160c087210 */ /* 0x000fc80007fde0ff */
[----:B------:R0:W-:Y:S01]  /*3eea0*/  @P1 STG.E.U8 desc[UR40][R10.64], R9 ;  /* 0x000000090a001986 */ /* 0x0001e2000c101128 */
[----:B------:R-:W-:Y:S01]  /*3eeb0*/  ISETP.LT.AND P1, PT, R26, UR10, !P3 ;  /* 0x0000000a1a007c0c */ /* 0x000fe2000df21270 */
[----:B------:R-:W1:Y:S01]  /*3eec0*/  LDCU UR10, c[0x0][0x398] ;  /* 0x00007300ff0a77ac */ /* 0x000e620008000800 */
[----:B------:R-:W-:Y:S01]  /*3eed0*/  ISETP.LT.AND P3, PT, R28, UR12, !P3 ;  /* 0x0000000c1c007c0c */ /* 0x000fe2000df61270 */
[----:B------:R-:W1:Y:S01]  /*3eee0*/  LDCU UR12, c[0x0][0x398] ;  /* 0x00007300ff0c77ac */ /* 0x000e620008000800 */
[----:B0-----:R-:W-:Y:S01]  /*3eef0*/  IMAD.X R9, R13, 0x1, R20, P6 ;  /* 0x000000010d097824 */ /* 0x001fe200030e0614 */
[----:B------:R-:W-:-:S04]  /*3ef00*/  IADD3 R10, P6, PT, R12, R21, RZ ;  /* 0x000000150c0a7210 */ /* 0x000fc80007fde0ff */
[----:B------:R0:W-:Y:S01]  /*3ef10*/  @P5 STG.E.U8 desc[UR40][R8.64], R16 ;  /* 0x0000001008005986 */ /* 0x0001e2000c101128 */
[----:B------:R-:W-:-:S05]  /*3ef20*/  IMAD.X R11, R13, 0x1, R24, P6 ;  /* 0x000000010d0b7824 */ /* 0x000fca00030e0618 */
[----:B------:R4:W-:Y:S01]  /*3ef30*/  @P1 STG.E.U8 desc[UR40][R10.64], R15 ;  /* 0x0000000f0a001986 */ /* 0x0009e2000c101128 */
[----:B-1----:R-:W-:Y:S01]  /*3ef40*/  ISETP.LT.AND P1, PT, R18, UR6, !P4 ;  /* 0x0000000612007c0c */ /* 0x002fe2000e721270 */
[----:B------:R-:W1:Y:S01]  /*3ef50*/  LDCU UR6, c[0x0][0x39c] ;  /* 0x00007380ff0677ac */ /* 0x000e620008000800 */
[C---:B0-----:R-:W-:Y:S01]  /*3ef60*/  IADD3 R8, P5, PT, R12.reuse, R23, RZ ;  /* 0x000000170c087210 */ /* 0x041fe20007fbe0ff */
[----:B----4-:R-:W-:Y:S01]  /*3ef70*/  VIADD R12, R12, UR4 ;  /* 0x000000040c0c7c36 */ /* 0x010fe20008000000 */
[----:B------:R-:W0:Y:S03]  /*3ef80*/  LDCU UR4, c[0x0][0x3b8] ;  /* 0x00007700ff0477ac */ /* 0x000e260008000800 */
[----:B------:R-:W-:Y:S01]  /*3ef90*/  IMAD.X R9, R13, 0x1, R3, P5 ;  /* 0x000000010d097824 */ /* 0x000fe200028e0603 */
[----:B------:R-:W-:Y:S02]  /*3efa0*/  SHF.R.S32.HI R13, RZ, 0x1f, R12 ;  /* 0x0000001fff0d7819 */ /* 0x000fe4000001140c */
[----:B------:R-:W-:-:S02]  /*3efb0*/  IADD3 R10, P5, PT, R12, R0, RZ ;  /* 0x000000000c0a7210 */ /* 0x000fc40007fbe0ff */
[----:B------:R4:W-:Y:S01]  /*3efc0*/  @P3 STG.E.U8 desc[UR40][R8.64], R14 ;  /* 0x0000000e08003986 */ /* 0x0009e2000c101128 */
[----:B------:R-:W-:Y:S01]  /*3efd0*/  ISETP.LT.AND P3, PT, R27, UR8, !P4 ;  /* 0x000000081b007c0c */ /* 0x000fe2000e761270 */
[----:B------:R-:W0:Y:S01]  /*3efe0*/  LDCU UR8, c[0x0][0x39c] ;  /* 0x00007380ff0877ac */ /* 0x000e220008000800 */
[----:B------:R-:W-:Y:S01]  /*3eff0*/  IMAD.X R11, R13, 0x1, R2, P5 ;  /* 0x000000010d0b7824 */ /* 0x000fe200028e0602 */
[----:B------:R-:W-:Y:S01]  /*3f000*/  ISETP.LT.AND P5, PT, R26, UR10, !P4 ;  /* 0x0000000a1a007c0c */ /* 0x000fe2000e7a1270 */
[----:B------:R-:W0:Y:S01]  /*3f010*/  LDCU UR10, c[0x0][0x398] ;  /* 0x00007300ff0a77ac */ /* 0x000e220008000800 */
[----:B----4-:R-:W-:Y:S02]  /*3f020*/  IADD3 R8, P6, PT, R12, R22, RZ ;  /* 0x000000160c087210 */ /* 0x010fe40007fde0ff */
[----:B------:R-:W-:Y:S01]  /*3f030*/  ISETP.LT.AND P4, PT, R28, UR12, !P4 ;  /* 0x0000000c1c007c0c */ /* 0x000fe2000e781270 */
[----:B------:R-:W4:Y:S01]  /*3f040*/  LDCU UR12, c[0x0][0x398] ;  /* 0x00007300ff0c77ac */ /* 0x000f220008000800 */
[----:B--2---:R-:W-:-:S02]  /*3f050*/  PRMT R9, R19, 0x7770, RZ ;  /* 0x0000777013097816 */ /* 0x004fc400000000ff */
[----:B------:R-:W-:-:S03]  /*3f060*/  PRMT R14, R19, 0x7771, RZ ;  /* 0x00007771130e7816 */ /* 0x000fc600000000ff */
[----:B------:R2:W-:Y:S01]  /*3f070*/  @P1 STG.E.U8 desc[UR40][R10.64], R9 ;  /* 0x000000090a001986 */ /* 0x0005e2000c101128 */
[----:B------:R-:W-:Y:S01]  /*3f080*/  PRMT R15, R19, 0x7772, RZ ;  /* 0x00007772130f7816 */ /* 0x000fe200000000ff */
[----:B--2---:R-:W-:Y:S01]  /*3f090*/  IMAD.X R9, R13, 0x1, R20, P6 ;  /* 0x000000010d097824 */ /* 0x004fe200030e0614 */
[----:B------:R-:W-:-:S04]  /*3f0a0*/  IADD3 R10, P1, PT, R12, R21, RZ ;  /* 0x000000150c0a7210 */ /* 0x000fc80007f3e0ff */
[----:B------:R2:W-:Y:S01]  /*3f0b0*/  @P3 STG.E.U8 desc[UR40][R8.64], R14 ;  /* 0x0000000e08003986 */ /* 0x0005e2000c101128 */
[C---:B------:R-:W-:Y:S01]  /*3f0c0*/  IMAD.X R11, R13.reuse, 0x1, R24, P1 ;  /* 0x000000010d0b7824 */ /* 0x040fe200008e0618 */
[----:B------:R-:W-:Y:S01]  /*3f0d0*/  ISETP.LT.AND P1, PT, R18, UR14, !P2 ;  /* 0x0000000e12007c0c */ /* 0x000fe2000d721270 */
[----:B------:R-:W1:Y:S01]  /*3f0e0*/  LDCU UR14, c[0x0][0x398] ;  /* 0x00007300ff0e77ac */ /* 0x000e620008000800 */
[C---:B--2---:R-:W-:Y:S01]  /*3f0f0*/  IADD3 R8, P3, PT, R12.reuse, R23, RZ ;  /* 0x000000170c087210 */ /* 0x044fe20007f7e0ff */
[----:B0-----:R-:W-:Y:S01]  /*3f100*/  VIADD R14, R12, UR4 ;  /* 0x000000040c0e7c36 */ /* 0x001fe20008000000 */
[----:B------:R0:W-:Y:S01]  /*3f110*/  @P5 STG.E.U8 desc[UR40][R10.64], R15 ;  /* 0x0000000f0a005986 */ /* 0x0001e2000c101128 */
[----:B------:R-:W2:Y:S02]  /*3f120*/  LDCU UR4, c[0x0][0x3b8] ;  /* 0x00007700ff0477ac */ /* 0x000ea40008000800 */
[----:B------:R-:W-:Y:S01]  /*3f130*/  IMAD.X R9, R13, 0x1, R3, P3 ;  /* 0x000000010d097824 */ /* 0x000fe200018e0603 */
[----:B------:R-:W-:-:S02]  /*3f140*/  PRMT R13, R19, 0x7773, RZ ;  /* 0x00007773130d7816 */ /* 0x000fc400000000ff */
[----:B------:R-:W2:Y:S01]  /*3f150*/  LDL.LU R19, [R1+0x64] ;  /* 0x0000640001137983 */ /* 0x000ea20000300800 */
[----:B------:R-:W-:Y:S01]  /*3f160*/  SHF.R.S32.HI R12, RZ, 0x1f, R14 ;  /* 0x0000001fff0c7819 */ /* 0x000fe2000001140e */
[----:B0-----:R-:W-:Y:S01]  /*3f170*/  VIADD R11, R29, 0x22 ;  /* 0x000000221d0b7836 */ /* 0x001fe20000000000 */
[----:B------:R-:W-:-:S04]  /*3f180*/  IADD3 R10, P5, PT, R14, R0, RZ ;  /* 0x000000000e0a7210 */ /* 0x000fc80007fbe0ff */
[----:B-1----:R-:W-:Y:S01]  /*3f190*/  ISETP.GE.AND P3, PT, R11, UR6, PT ;  /* 0x000000060b007c0c */ /* 0x002fe2000bf66270 */
[----:B------:R-:W-:Y:S01]  /*3f1a0*/  IMAD.X R11, R12, 0x1, R2, P5 ;  /* 0x000000010c0b7824 */ /* 0x000fe200028e0602 */
[----:B------:R0:W-:Y:S01]  /*3f1b0*/  @P4 STG.E.U8 desc[UR40][R8.64], R13 ;  /* 0x0000000d08004986 */ /* 0x0001e2000c101128 */
[----:B------:R-:W-:Y:S01]  /*3f1c0*/  ISETP.LT.AND P5, PT, R27, UR10, !P2 ;  /* 0x0000000a1b007c0c */ /* 0x000fe2000d7a1270 */
[----:B------:R-:W1:Y:S01]  /*3f1d0*/  LDCU UR6, c[0x0][0x398] ;  /* 0x00007300ff0677ac */ /* 0x000e620008000800 */
[----:B------:R-:W-:Y:S01]  /*3f1e0*/  ISETP.LT.AND P4, PT, R26, UR16, !P2 ;  /* 0x000000101a007c0c */ /* 0x000fe2000d781270 */
[----:B------:R-:W0:Y:S01]  /*3f1f0*/  LDCU UR10, c[0x0][0x398] ;  /* 0x00007300ff0a77ac */ /* 0x000e220008000800 */
[----:B------:R-:W0:Y:S01]  /*3f200*/  LDCU UR16, c[0x0][0x398] ;  /* 0x00007300ff1077ac */ /* 0x000e220008000800 */
[----:B---3--:R-:W-:-:S05]  /*3f210*/  PRMT R15, R25, 0x7770, RZ ;  /* 0x00007770190f7816 */ /* 0x008fca00000000ff */
[----:B------:R3:W-:Y:S01]  /*3f220*/  @P1 STG.E.U8 desc[UR40][R10.64], R15 ;  /* 0x0000000f0a001986 */ /* 0x0007e2000c101128 */
[----:B0-----:R-:W-:Y:S02]  /*3f230*/  IADD3 R8, P1, PT, R14, R22, RZ ;  /* 0x000000160e087210 */ /* 0x001fe40007f3e0ff */
[----:B------:R-:W-:-:S03]  /*3f240*/  PRMT R13, R25, 0x7771, RZ ;  /* 0x00007771190d7816 */ /* 0x000fc600000000ff */
[----:B------:R-:W-:Y:S02]  /*3f250*/  IMAD.X R9, R12, 0x1, R20, P1 ;  /* 0x000000010c097824 */ /* 0x000fe400008e0614 */
[----:B---3--:R-:W-:Y:S01]  /*3f260*/  VIADD R11, R29, 0x23 ;  /* 0x000000231d0b7836 */ /* 0x008fe20000000000 */
[----:B------:R-:W-:Y:S02]  /*3f270*/  IADD3 R10, P6, PT, R14, R21, RZ ;  /* 0x000000150e0a7210 */ /* 0x000fe40007fde0ff */
[----:B------:R-:W-:Y:S02]  /*3f280*/  PRMT R15, R25, 0x7772, RZ ;  /* 0x00007772190f7816 */ /* 0x000fe400000000ff */
[----:B------:R-:W-:Y:S01]  /*3f290*/  ISETP.GE.AND P1, PT, R11, UR8, PT ;  /* 0x000000080b007c0c */ /* 0x000fe2000bf26270 */
[----:B------:R-:W-:Y:S01]  /*3f2a0*/  IMAD.X R11, R12, 0x1, R24, P6 ;  /* 0x000000010c0b7824 */ /* 0x000fe200030e0618 */
[----:B------:R-:W-:Y:S01]  /*3f2b0*/  @P5 STG.E.U8 desc[UR40][R8.64], R13 ;  /* 0x0000000d08005986 */ /* 0x000fe2000c101128 */
[----:B-1----:R-:W-:Y:S01]  /*3f2c0*/  ISETP.LT.AND P2, PT, R28, UR6, !P2 ;  /* 0x000000061c007c0c */ /* 0x002fe2000d741270 */
[----:B------:R-:W0:Y:S02]  /*3f2d0*/  LDCU UR8, c[0x0][0x39c] ;  /* 0x00007380ff0877ac */ /* 0x000e240008000800 */
[----:B------:R1:W-:Y:S01]  /*3f2e0*/  @P4 STG.E.U8 desc[UR40][R10.64], R15 ;  /* 0x0000000f0a004986 */ /* 0x0003e2000c101128 */
[----:B------:R-:W-:Y:S01]  /*3f2f0*/  ISETP.LT.AND P6, PT, R18, UR10, !P3 ;  /* 0x0000000a12007c0c */ /* 0x000fe2000dfc1270 */
[----:B------:R-:W3:Y:S01]  /*3f300*/  LDCU UR6, c[0x0][0x3b8] ;  /* 0x00007700ff0677ac */ /* 0x000ee20008000800 */
[----:B----4-:R-:W-:Y:S01]  /*3f310*/  ISETP.LT.AND P5, PT, R27, UR12, !P3 ;  /* 0x0000000c1b007c0c */ /* 0x010fe2000dfa1270 */
[----:B------:R-:W4:Y:S01]  /*3f320*/  LDCU UR10, c[0x0][0x398] ;  /* 0x00007300ff0a77ac */ /* 0x000f220008000800 */
[----:B-1----:R-:W-:Y:S01]  /*3f330*/  PRMT R11, R25, 0x7773, RZ ;  /* 0x00007773190b7816 */ /* 0x002fe200000000ff */
[----:B------:R-:W-:Y:S01]  /*3f340*/  VIADD R13, R29, 0x24 ;  /* 0x000000241d0d7836 */ /* 0x000fe20000000000 */
[----:B------:R-:W3:Y:S01]  /*3f350*/  LDL.LU R25, [R1+0x84] ;  /* 0x0000840001197983 */ /* 0x000ee20000300800 */
[C---:B------:R-:W-:Y:S01]  /*3f360*/  IADD3 R8, P4, PT, R14.reuse, R23, RZ ;  /* 0x000000170e087210 */ /* 0x040fe20007f9e0ff */
[----:B--2---:R-:W-:Y:S01]  /*3f370*/  VIADD R14, R14, UR4 ;  /* 0x000000040e0e7c36 */ /* 0x004fe20008000000 */
[----:B------:R-:W1:Y:S03]  /*3f380*/  LDCU UR4, c[0x0][0x398] ;  /* 0x00007300ff0477ac */ /* 0x000e660008000800 */
[----:B------:R-:W-:Y:S01]  /*3f390*/  IMAD.X R9, R12, 0x1, R3, P4 ;  /* 0x000000010c097824 */ /* 0x000fe200020e0603 */
[----:B------:R-:W-:Y:S01]  /*3f3a0*/  SHF.R.S32.HI R12, RZ, 0x1f, R14 ;  /* 0x0000001fff0c7819 */ /* 0x000fe2000001140e */
[----:B------:R-:W2:Y:S01]  /*3f3b0*/  LDCU UR12, c[0x0][0x398] ;  /* 0x00007300ff0c77ac */ /* 0x000ea20008000800 */
[----:B------:R-:W-:-:S02]  /*3f3c0*/  IADD3 R10, P4, PT, R14, R0, RZ ;  /* 0x000000000e0a7210 */ /* 0x000fc40007f9e0ff */
[----:B------:R0:W-:Y:S03]  /*3f3d0*/  @P2 STG.E.U8 desc[UR40][R8.64], R11 ;  /* 0x0000000b08002986 */ /* 0x0001e6000c101128 */
[----:B0-----:R-:W-:Y:S01]  /*3f3e0*/  IMAD.X R11, R12, 0x1, R2, P4 ;  /* 0x000000010c0b7824 */ /* 0x001fe200020e0602 */
[----:B------:R-:W-:Y:S01]  /*3f3f0*/  ISETP.LT.AND P4, PT, R26, UR14, !P3 ;  /* 0x0000000e1a007c0c */ /* 0x000fe2000df81270 */
[----:B------:R-:W0:Y:S01]  /*3f400*/  LDCU UR14, c[0x0][0x398] ;  /* 0x00007300ff0e77ac */ /* 0x000e220008000800 */
[----:B------:R-:W-:Y:S02]  /*3f410*/  IADD3 R8, P2, PT, R14, R22, RZ ;  /* 0x000000160e087210 */ /* 0x000fe40007f5e0ff */
[----:B-1----:R-:W-:Y:S01]  /*3f420*/  ISETP.LT.AND P3, PT, R28, UR4, !P3 ;  /* 0x000000041c007c0c */ /* 0x002fe2000df61270 */
[----:B------:R-:W1:Y:S01]  /*3f430*/  LDCU UR4, c[0x0][0x3b8] ;  /* 0x00007700ff0477ac */ /* 0x000e620008000800 */
[----:B------:R-:W-:-:S05]  /*3f440*/  PRMT R9, R19, 0x7770, RZ ;  /* 0x0000777013097816 */ /* 0x000fca00000000ff */
[----:B------:R0:W-:Y:S01]  /*3f450*/  @P6 STG.E.U8 desc[UR40][R10.64], R9 ;  /* 0x000000090a006986 */ /* 0x0001e2000c101128 */
[----:B------:R-:W-:Y:S02]  /*3f460*/  PRMT R15, R19, 0x7772, RZ ;  /* 0x00007772130f7816 */ /* 0x000fe400000000ff */
[----:B0-----:R-:W-:Y:S01]  /*3f470*/  IADD3 R10, P6, PT, R14, R21, RZ ;  /* 0x000000150e0a7210 */ /* 0x001fe20007fde0ff */
[C---:B------:R-:W-:Y:S01]  /*3f480*/  IMAD.X R9, R12.reuse, 0x1, R20, P2 ;  /* 0x000000010c097824 */ /* 0x040fe200010e0614 */
[----:B------:R-:W-:Y:S01]  /*3f490*/  ISETP.GE.AND P2, PT, R13, UR8, PT ;  /* 0x000000080d007c0c */ /* 0x000fe2000bf46270 */
[----:B------:R-:W0:Y:S01]  /*3f4a0*/  LDCU UR8, c[0x0][0x398] ;  /* 0x00007300ff0877ac */ /* 0x000e220008000800 */
[----:B------:R-:W-:Y:S01]  /*3f4b0*/  PRMT R13, R19, 0x7771, RZ ;  /* 0x00007771130d7816 */ /* 0x000fe200000000ff */
[----:B------:R-:W-:-:S04]  /*3f4c0*/  IMAD.X R11, R12, 0x1, R24, P6 ;  /* 0x000000010c0b7824 */ /* 0x000fc800030e0618 */
[----:B------:R0:W-:Y:S04]  /*3f4d0*/  @P5 STG.E.U8 desc[UR40][R8.64], R13 ;  /* 0x0000000d08005986 */ /* 0x0001e8000c101128 */
[----:B------:R1:W-:Y:S01]  /*3f4e0*/  @P4 STG.E.U8 desc[UR40][R10.64], R15 ;  /* 0x0000000f0a004986 */ /* 0x0003e2000c101128 */
[----:B----4-:R-:W-:Y:S01]  /*3f4f0*/  ISETP.LT.AND P6, PT, R18, UR10, !P1 ;  /* 0x0000000a12007c0c */ /* 0x010fe2000cfc1270 */
[----:B------:R-:W4:Y:S01]  /*3f500*/  LDCU UR10, c[0x0][0x398] ;  /* 0x00007300ff0a77ac */ /* 0x000f220008000800 */
[C---:B0-----:R-:W-:Y:S01]  /*3f510*/  IADD3 R8, P4, PT, R14.reuse, R23, RZ ;  /* 0x000000170e087210 */ /* 0x041fe20007f9e0ff */
[----:B---3--:R-:W-:Y:S01]  /*3f520*/  VIADD R14, R14, UR6 ;  /* 0x000000060e0e7c36 */ /* 0x008fe20008000000 */
[----:B------:R-:W0:Y:S01]  /*3f530*/  LDCU UR6, c[0x0][0x39c] ;  /* 0x00007380ff0677ac */ /* 0x000e220008000800 */
[----:B-1----:R-:W-:-:S02]  /*3f540*/  PRMT R11, R19, 0x7773, RZ ;  /* 0x00007773130b7816 */ /* 0x002fc400000000ff */
[----:B------:R-:W3:Y:S01]  /*3f550*/  LDL.LU R19, [R1+0x68] ;  /* 0x0000680001137983 */ /* 0x000ee20000300800 */
[----:B------:R-:W-:Y:S01]  /*3f560*/  IMAD.X R9, R12, 0x1, R3, P4 ;  /* 0x000000010c097824 */ /* 0x000fe200020e0603 */
[----:B------:R-:W-:Y:S02]  /*3f570*/  SHF.R.S32.HI R12, RZ, 0x1f, R14 ;  /* 0x0000001fff0c7819 */ /* 0x000fe4000001140e */
[----:B------:R-:W-:Y:S02]  /*3f580*/  IADD3 R10, P4, PT, R14, R0, RZ ;  /* 0x000000000e0a7210 */ /* 0x000fe40007f9e0ff */
[----:B------:R1:W-:Y:S01]  /*3f590*/  @P3 STG.E.U8 desc[UR40][R8.64], R11 ;  /* 0x0000000b08003986 */ /* 0x0003e2000c101128 */
[----:B------:R-:W-:Y:S01]  /*3f5a0*/  ISETP.LT.AND P5, PT, R27, UR8, !P1 ;  /* 0x000000081b007c0c */ /* 0x000fe2000cfa1270 */
[----:B------:R-:W0:Y:S01]  /*3f5b0*/  LDCU UR8, c[0x0][0x398] ;  /* 0x00007300ff0877ac */ /* 0x000e220008000800 */
[----:B--2---:R-:W-:Y:S01]  /*3f5c0*/  ISETP.LT.AND P3, PT, R26, UR12, !P1 ;  /* 0x0000000c1a007c0c */ /* 0x004fe2000cf61270 */
[----:B------:R-:W2:Y:S01]  /*3f5d0*/  LDCU UR12, c[0x0][0x398] ;  /* 0x00007300ff0c77ac */ /* 0x000ea20008000800 */
[----:B-1----:R-:W-:Y:S01]  /*3f5e0*/  IMAD.X R11, R12, 0x1, R2, P4 ;  /* 0x000000010c0b7824 */ /* 0x002fe200020e0602 */
[----:B------:R-:W-:-:S02]  /*3f5f0*/  IADD3 R8, P4, PT, R14, R22, RZ ;  /* 0x000000160e087210 */ /* 0x000fc40007f9e0ff */
[----:B------:R-:W-:-:S05]  /*3f600*/  PRMT R9, R25, 0x7770, RZ ;  /* 0x0000777019097816 */ /* 0x000fca00000000ff */
[----:B------:R1:W-:Y:S01]  /*3f610*/  @P6 STG.E.U8 desc[UR40][R10.64], R9 ;  /* 0x000000090a006986 */ /* 0x0003e2000c101128 */
[C---:B------:R-:W-:Y:S02]  /*3f620*/  PRMT R13, R25.reuse, 0x7771, RZ ;  /* 0x00007771190d7816 */ /* 0x040fe400000000ff */
[----:B------:R-:W-:Y:S01]  /*3f630*/  PRMT R15, R25, 0x7772, RZ ;  /* 0x00007772190f7816 */ /* 0x000fe200000000ff */
[----:B-1----:R-:W-:Y:S01]  /*3f640*/  VIADD R11, R29, 0x25 ;  /* 0x000000251d0b7836 */ /* 0x002fe20000000000 */
[----:B------:R-:W-:Y:S01]  /*3f650*/  IADD3 R10, P6, PT, R14, R21, RZ ;  /* 0x000000150e0a7210 */ /* 0x000fe20007fde0ff */
[----:B------:R-:W-:-:S03]  /*3f660*/  IMAD.X R9, R12, 0x1, R20, P4 ;  /* 0x000000010c097824 */ /* 0x000fc600020e0614 */
[----:B0-----:R-:W-:Y:S01]  /*3f670*/  ISETP.GE.AND P4, PT, R11, UR6, PT ;  /* 0x000000060b007c0c */ /* 0x001fe2000bf86270 */
[----:B------:R-:W-:Y:S01]  /*3f680*/  IMAD.X R11, R12, 0x1, R24, P6 ;  /* 0x000000010c0b7824 */ /* 0x000fe200030e0618 */
[----:B------:R0:W-:Y:S01]  /*3f690*/  @P5 STG.E.U8 desc[UR40][R8.64], R13 ;  /* 0x0000000d08005986 */ /* 0x0001e2000c101128 */
[----:B----4-:R-:W-:Y:S01]  /*3f6a0*/  ISETP.LT.AND P1, PT, R28, UR10, !P1 ;  /* 0x0000000a1c007c0c */ /* 0x010fe2000cf21270 */
[----:B------:R-:W1:Y:S02]  /*3f6b0*/  LDCU UR10, c[0x0][0x398] ;  /* 0x00007300ff0a77ac */ /* 0x000e640008000800 */
[----:B------:R4:W-:Y:S01]  /*3f6c0*/  @P3 STG.E.U8 desc[UR40][R10.64], R15 ;  /* 0x0000000f0a003986 */ /* 0x0009e2000c101128 */
[----:B------:R-:W1:Y:S01]  /*3f6d0*/  LDCU UR6, c[0x0][0x39c] ;  /* 0x00007380ff0677ac */ /* 0x000e620008000800 */
[----:B0-----:R-:W-:-:S05]  /*3f6e0*/  IADD3 R8, P3, PT, R14, R23, RZ ;  /* 0x000000170e087210 */ /* 0x001fca0007f7e0ff */
[----:B------:R-:W-:Y:S01]  /*3f6f0*/  IMAD.X R9, R12, 0x1, R3, P3 ;  /* 0x000000010c097824 */ /* 0x000fe200018e0603 */
[----:B------:R-:W-:Y:S02]  /*3f700*/  PRMT R12, R25, 0x7773, RZ ;  /* 0x00007773190c7816 */ /* 0x000fe400000000ff */
[----:B------:R-:W3:Y:S01]  /*3f710*/  LDL.LU R25, [R1+0x88] ;  /* 0x0000880001197983 */ /* 0x000ee20000300800 */
[----:B------:R-:W-:Y:S01]  /*3f720*/  VIADD R13, R14, UR4 ;  /* 0x000000040e0d7c36 */ /* 0x000fe20008000000 */
[----:B------:R-:W-:Y:S01]  /*3f730*/  ISETP.LT.AND P6, PT, R18, UR8, !P2 ;  /* 0x0000000812007c0c */ /* 0x000fe2000d7c1270 */
[----:B------:R-:W0:Y:S03]  /*3f740*/  LDCU UR8, c[0x0][0x398] ;  /* 0x00007300ff0877ac */ /* 0x000e260008000800 */
[----:B------:R-:W-:Y:S02]  /*3f750*/  SHF.R.S32.HI R14, RZ, 0x1f, R13 ;  /* 0x0000001fff0e7819 */ /* 0x000fe4000001140d */
[----:B--2---:R-:W-:Y:S01]  /*3f760*/  ISETP.LT.AND P3, PT, R27, UR12, !P2 ;  /* 0x0000000c1b007c0c */ /* 0x004fe2000d761270 */
[----:B------:R2:W-:Y:S01]  /*3f770*/  @P1 STG.E.U8 desc[UR40][R8.64], R12 ;  /* 0x0000000c08001986 */ /* 0x0005e2000c101128 */
[C---:B----4-:R-:W-:Y:S01]  /*3f780*/  IADD3 R10, P5, PT, R13.reuse, R0, RZ ;  /* 0x000000000d0a7210 */ /* 0x050fe20007fbe0ff */
[----:B------:R-:W4:Y:S04]  /*3f790*/  LDCU UR4, c[0x0][0x3b8] ;  /* 0x00007700ff0477ac */ /* 0x000f280008000800 */
[----:B------:R-:W-:Y:S01]  /*3f7a0*/  IMAD.X R11, R14, 0x1, R2, P5 ;  /* 0x000000010e0b7824 */ /* 0x000fe200028e0602 */
[----:B------:R-:W3:Y:S01]  /*3f7b0*/  LDCU UR12, c[0x0][0x398] ;  /* 0x00007300ff0c77ac */ /* 0x000ee20008000800 */
[----:B--2---:R-:W-:-:S05]  /*3f7c0*/  IADD3 R8, P5, PT, R13, R22, RZ ;  /* 0x000000160d087210 */ /* 0x004fca0007fbe0ff */
[----:B------:R-:W-:Y:S01]  /*3f7d0*/  IMAD.X R9, R14, 0x1, R20, P5 ;  /* 0x000000010e097824 */ /* 0x000fe200028e0614 */
[----:B-1----:R-:W-:Y:S01]  /*3f7e0*/  ISETP.LT.AND P1, PT, R26, UR10, !P2 ;  /* 0x0000000a1a007c0c */ /* 0x002fe2000d721270 */
[----:B------:R-:W1:Y:S01]  /*3f7f0*/  LDCU UR10, c[0x0][0x398] ;  /* 0x00007300ff0a77ac */ /* 0x000e620008000800 */
[----:B0-----:R-:W-:Y:S01]  /*3f800*/  ISETP.LT.AND P2, PT, R28, UR8, !P2 ;  /* 0x000000081c007c0c */ /* 0x001fe2000d741270 */
[----:B------:R-:W0:Y:S01]  /*3f810*/  LDCU UR8, c[0x0][0x39c] ;  /* 0x00007380ff0877ac */ /* 0x000e220008000800 */
[C---:B---3--:R-:W-:Y:S02]  /*3f820*/  PRMT R15, R19.reuse, 0x7770, RZ ;  /* 0x00007770130f7816 */ /* 0x048fe400000000ff */
[----:B------:R-:W-:-:S03]  /*3f830*/  PRMT R12, R19, 0x7771, RZ ;  /* 0x00007771130c7816 */ /* 0x000fc600000000ff */
[----:B------:R2:W-:Y:S04]  /*3f840*/  @P6 STG.E.U8 desc[UR40][R10.64], R15 ;  /* 0x0000000f0a006986 */ /* 0x0005e8000c101128 */
[----:B------:R3:W-:Y:S01]  /*3f850*/  @P3 STG.E.U8 desc[UR40][R8.64], R12 ;  /* 0x0000000c08003986 */ /* 0x0007e2000c101128 */
[----:B--2---:R-:W-:Y:S01]  /*3f860*/  PRMT R15, R19, 0x7772, RZ ;  /* 0x00007772130f7816 */ /* 0x004fe200000000ff */
[----:B------:R-:W-:Y:S01]  /*3f870*/  VIADD R11, R29, 0x26 ;  /* 0x000000261d0b7836 */ /* 0x000fe20000000000 */
[----:B---3--:R-:W-:Y:S02]  /*3f880*/  PRMT R9, R19, 0x7773, RZ ;  /* 0x0000777313097816 */ /* 0x008fe400000000ff */
[----:B------:R-:W2:Y:S01]  /*3f890*/  LDL.LU R19, [R1+0x6c] ;  /* 0x00006c0001137983 */ /* 0x000ea20000300800 */
[----:B------:R-:W-:-:S02]  /*3f8a0*/  IADD3 R10, P6, PT, R13, R21, RZ ;  /* 0x000000150d0a7210 */ /* 0x000fc40007fde0ff */
[----:B------:R-:W-:Y:S01]  /*3f8b0*/  ISETP.GE.AND P5, PT, R11, UR6, PT ;  /* 0x000000060b007c0c */ /* 0x000fe2000bfa6270 */
[----:B------:R-:W3:Y:S02]  /*3f8c0*/  LDCU UR6, c[0x0][0x3b8] ;  /* 0x00007700ff0677ac */ /* 0x000ee40008000800 */
[----:B------:R-:W-:Y:S01]  /*3f8d0*/  IMAD.X R11, R14, 0x1, R24, P6 ;  /* 0x000000010e0b7824 */ /* 0x000fe200030e0618 */
[----:B------:R-:W-:Y:S01]  /*3f8e0*/  ISETP.LT.AND P6, PT, R18, UR12, !P4 ;  /* 0x0000000c12007c0c */ /* 0x000fe2000e7c1270 */
[----:B------:R-:W0:Y:S03]  /*3f8f0*/  LDCU UR12, c[0x0][0x398] ;  /* 0x00007300ff0c77ac */ /* 0x000e260008000800 */
[----:B------:R1:W-:Y:S02]  /*3f900*/  @P1 STG.E.U8 desc[UR40][R10.64], R15 ;  /* 0x0000000f0a001986 */ /* 0x0003e4000c101128 */
[C---:B-1----:R-:W-:Y:S01]  /*3f910*/  IADD3 R10, P1, PT, R13.reuse, R23, RZ ;  /* 0x000000170d0a7210 */ /* 0x042fe20007f3e0ff */
[----:B----4-:R-:W-:Y:S01]  /*3f920*/  VIADD R15, R13, UR4 ;  /* 0x000000040d0f7c36 */ /* 0x010fe20008000000 */
[----:B------:R-:W1:Y:S03]  /*3f930*/  LDCU UR4, c[0x0][0x398] ;  /* 0x00007300ff0477ac */ /* 0x000e660008000800 */
[----:B------:R-:W-:Y:S01]  /*3f940*/  IMAD.X R11, R14, 0x1, R3, P1 ;  /* 0x000000010e0b7824 */ /* 0x000fe200008e0603 */
[----:B------:R-:W-:-:S02]  /*3f950*/  SHF.R.S32.HI R12, RZ, 0x1f, R15 ;  /* 0x0000001fff0c7819 */ /* 0x000fc4000001140f */
[----:B------:R-:W-:Y:S02]  /*3f960*/  IADD3 R8, P1, PT, R15, R0, RZ ;  /* 0x000000000f087210 */ /* 0x000fe40007f3e0ff */
[----:B------:R4:W-:Y:S01]  /*3f970*/  @P2 STG.E.U8 desc[UR40][R10.64], R9 ;  /* 0x000000090a002986 */ /* 0x0009e2000c101128 */
[----:B------:R-:W-:Y:S01]  /*3f980*/  ISETP.LT.AND P2, PT, R27, UR10, !P4 ;  /* 0x0000000a1b007c0c */ /* 0x000fe2000e741270 */
[----:B------:R-:W-:Y:S01]  /*3f990*/  VIADD R13, R29, 0x27 ;  /* 0x000000271d0d7836 */ /* 0x000fe20000000000 */
[----:B------:R-:W0:Y:S01]  /*3f9a0*/  LDCU UR10, c[0x0][0x398] ;  /* 0x00007300ff0a77ac */ /* 0x000e220008000800 */
[----:B----4-:R-:W-:Y:S01]  /*3f9b0*/  IMAD.X R9, R12, 0x1, R2, P1 ;  /* 0x000000010c097824 */ /* 0x010fe200008e0602 */
[----:B------:R-:W-:Y:S01]  /*3f9c0*/  ISETP.LT.AND P1, PT, R26, UR14, !P4 ;  /* 0x0000000e1a007c0c */ /* 0x000fe2000e721270 */
[----:B------:R-:W4:Y:S01]  /*3f9d0*/  LDCU UR14, c[0x0][0x398] ;  /* 0x00007300ff0e77ac */ /* 0x000f220008000800 */
[----:B------:R-:W-:Y:S02]  /*3f9e0*/  IADD3 R10, P3, PT, R15, R22, RZ ;  /* 0x000000160f0a7210 */ /* 0x000fe40007f7e0ff */
        /* <DEDUP_REMOVED lines=9> */
[----:B------:R-:W-:Y:S04]  /*3fa80*/  @P2 STG.E.U8 desc[UR40][R10.64], R13 ;  /* 0x0000000d0a002986 */ /* 0x000fe8000c101128 */
[----:B------:R0:W-:Y:S02]  /*3fa90*/  @P1 STG.E.U8 desc[UR40][R8.64], R14 ;  /* 0x0000000e08001986 */ /* 0x0001e4000c101128 */
[----:B0-----:R-:W-:-:S05]  /*3faa0*/  IADD3 R8, P2, PT, R15, R23, RZ ;  /* 0x000000170f087210 */ /* 0x001fca0007f5e0ff */
[----:B------:R-:W-:Y:S01]  /*3fab0*/  IMAD.X R9, R12, 0x1, R3, P2 ;  /* 0x000000010c097824 */ /* 0x000fe200010e0603 */
[----:B------:R-:W-:Y:S02]  /*3fac0*/  PRMT R12, R25, 0x7773, RZ ;  /* 0x00007773190c7816 */ /* 0x000fe400000000ff */
[----:B------:R-:W4:Y:S01]  /*3fad0*/  LDL.LU R25, [R1+0x8c] ;  /* 0x00008c0001197983 */ /* 0x000f220000300800 */
[----:B---3--:R-:W-:Y:S01]  /*3fae0*/  VIADD R13, R15, UR6 ;  /* 0x000000060f0d7c36 */ /* 0x008fe20008000000 */
[----:B-1----:R-:W-:Y:S01]  /*3faf0*/  ISETP.LT.AND P4, PT, R28, UR4, !P4 ;  /* 0x000000041c007c0c */ /* 0x002fe2000e781270 */
[----:B------:R-:W0:Y:S01]  /*3fb00*/  LDCU UR6, c[0x0][0x39c] ;  /* 0x00007380ff0677ac */ /* 0x000e220008000800 */
[----:B------:R-:W-:Y:S02]  /*3fb10*/  ISETP.LT.AND P1, PT, R18, UR12, !P5 ;  /* 0x0000000c12007c0c */ /* 0x000fe4000ef21270 */
[----:B------:R-:W-:Y:S01]  /*3fb20*/  SHF.R.S32.HI R14, RZ, 0x1f, R13 ;  /* 0x0000001fff0e7819 */ /* 0x000fe2000001140d */
[----:B------:R-:W1:Y:S01]  /*3fb30*/  LDCU UR12, c[0x0][0x398] ;  /* 0x00007300ff0c77ac */ /* 0x000e620008000800 */
[----:B------:R-:W-:Y:S01]  /*3fb40*/  IADD3 R10, P6, PT, R13, R0, RZ ;  /* 0x000000000d0a7210 */ /* 0x000fe20007fde0ff */
[----:B------:R-:W3:Y:S04]  /*3fb50*/  LDCU UR4, c[0x0][0x3b8] ;  /* 0x00007700ff0477ac */ /* 0x000ee80008000800 */
[----:B------:R-:W-:Y:S01]  /*3fb60*/  IMAD.X R11, R14, 0x1, R2, P6 ;  /* 0x000000010e0b7824 */ /* 0x000fe200030e0602 */
[----:B------:R-:W-:Y:S01]  /*3fb70*/  ISETP.LT.AND P6, PT, R27, UR8, !P5 ;  /* 0x000000081b007c0c */ /* 0x000fe2000efc1270 */
[----:B------:R0:W-:Y:S01]  /*3fb80*/  @P4 STG.E.U8 desc[UR40][R8.64], R12 ;  /* 0x0000000c08004986 */ /* 0x0001e2000c101128 */
[----:B------:R-:W-:Y:S01]  /*3fb90*/  ISETP.LT.AND P4, PT, R26, UR10, !P5 ;  /* 0x0000000a1a007c0c */ /* 0x000fe2000ef81270 */
[----:B------:R-:W0:Y:S01]  /*3fba0*/  LDCU UR8, c[0x0][0x39c] ;  /* 0x00007380ff0877ac */ /* 0x000e220008000800 */
[----:B------:R-:W0:Y:S01]  /*3fbb0*/  LDCU UR10, c[0x0][0x398] ;  /* 0x00007300ff0a77ac */ /* 0x000e220008000800 */
[----:B-1----:R-:W-:Y:S01]  /*3fbc0*/  ISETP.LT.AND P5, PT, R28, UR12, !P5 ;  /* 0x0000000c1c007c0c */ /* 0x002fe2000efa1270 */
[----:B------:R-:W1:Y:S01]  /*3fbd0*/  LDCU UR12, c[0x0][0x398] ;  /* 0x00007300ff0c77ac */ /* 0x000e620008000800 */
[----:B--2---:R-:W-:-:S05]  /*3fbe0*/  PRMT R15, R19, 0x7770, RZ ;  /* 0x00007770130f7816 */ /* 0x004fca00000000ff */
[----:B------:R2:W-:Y:S01]  /*3fbf0*/  @P1 STG.E.U8 desc[UR40][R10.64], R15 ;  /* 0x0000000f0a001986 */ /* 0x0005e2000c101128 */
[----:B0-----:R-:W-:-:S05]  /*3fc00*/  IADD3 R8, P1, PT, R13, R22, RZ ;  /* 0x000000160d087210 */ /* 0x001fca0007f3e0ff */
[----:B------:R-:W-:Y:S02]  /*3fc10*/  IMAD.X R9, R14, 0x1, R20, P1 ;  /* 0x000000010e097824 */ /* 0x000fe400008e0614 */
[----:B--2---:R-:W-:Y:S01]  /*3fc20*/  VIADD R10, R29, 0x28 ;  /* 0x000000281d0a7836 */ /* 0x004fe20000000000 */
[----:B------:R-:W-:-:S04]  /*3fc30*/  PRMT R11, R19, 0x7771, RZ ;  /* 0x00007771130b7816 */ /* 0x000fc800000000ff */
[----:B------:R-:W-:Y:S01]  /*3fc40*/  ISETP.GE.AND P2, PT, R10, UR6, PT ;  /* 0x000000060a007c0c */ /* 0x000fe2000bf46270 */
[----:B------:R0:W-:Y:S01]  /*3fc50*/  @P6 STG.E.U8 desc[UR40][R8.64], R11 ;  /* 0x0000000b08006986 */ /* 0x0001e2000c101128 */
[----:B------:R-:W-:Y:S01]  /*3fc60*/  IADD3 R10, P1, PT, R13, R21, RZ ;  /* 0x000000150d0a7210 */ /* 0x000fe20007f3e0ff */
[----:B------:R-:W2:Y:S04]  /*3fc70*/  LDCU UR6, c[0x0][0x3b8] ;  /* 0x00007700ff0677ac */ /* 0x000ea80008000800 */
[----:B0-----:R-:W-:Y:S01]  /*3fc80*/  IMAD.X R11, R14, 0x1, R24, P1 ;  /* 0x000000010e0b7824 */ /* 0x001fe200008e0618 */
[----:B------:R-:W-:-:S05]  /*3fc90*/  PRMT R9, R19, 0x7772, RZ ;  /* 0x0000777213097816 */ /* 0x000fca00000000ff */
[----:B------:R0:W-:Y:S01]  /*3fca0*/  @P4 STG.E.U8 desc[UR40][R10.64], R9 ;  /* 0x000000090a004986 */ /* 0x0001e2000c101128 */
[----:B------:R-:W-:Y:S01]  /*3fcb0*/  VIADD R8, R29, 0x29 ;  /* 0x000000291d087836 */ /* 0x000fe20000000000 */
[----:B0-----:R-:W-:Y:S02]  /*3fcc0*/  PRMT R11, R19, 0x7773, RZ ;  /* 0x00007773130b7816 */ /* 0x001fe400000000ff */
[----:B------:R-:W2:Y:S02]  /*3fcd0*/  LDL.LU R19, [R1+0x90] ;  /* 0x0000900001137983 */ /* 0x000ea40000300800 */
[----:B------:R-:W-:Y:S01]  /*3fce0*/  ISETP.GE.AND P1, PT, R8, UR8, PT ;  /* 0x0000000808007c0c */ /* 0x000fe2000bf26270 */
[----:B------:R-:W0:Y:S01]  /*3fcf0*/  LDCU UR8, c[0x0][0x398] ;  /* 0x00007300ff0877ac */ /* 0x000e220008000800 */
[C---:B------:R-:W-:Y:S01]  /*3fd00*/  IADD3 R8, P6, PT, R13.reuse, R23, RZ ;  /* 0x000000170d087210 */ /* 0x040fe20007fde0ff */
[----:B---3--:R-:W-:Y:S01]  /*3fd10*/  VIADD R13, R13, UR4 ;  /* 0x000000040d0d7c36 */ /* 0x008fe20008000000 */
[----:B----4-:R-:W-:Y:S01]  /*3fd20*/  ISETP.LT.AND P4, PT, R18, UR14, !P3 ;  /* 0x0000000e12007c0c */ /* 0x010fe2000df81270 */
[----:B------:R-:W3:Y:S02]  /*3fd30*/  LDCU UR14, c[0x0][0x398] ;  /* 0x00007300ff0e77ac */ /* 0x000ee40008000800 */
[----:B------:R-:W-:Y:S01]  /*3fd40*/  IMAD.X R9, R14, 0x1, R3, P6 ;  /* 0x000000010e097824 */ /* 0x000fe200030e0603 */
[----:B------:R-:W-:Y:S01]  /*3fd50*/  SHF.R.S32.HI R12, RZ, 0x1f, R13 ;  /* 0x0000001fff0c7819 */ /* 0x000fe2000001140d */
[----:B------:R-:W4:Y:S01]  /*3fd60*/  LDCU UR4, c[0x0][0x3b8] ;  /* 0x00007700ff0477ac */ /* 0x000f220008000800 */
[----:B------:R-:W-:-:S02]  /*3fd70*/  IADD3 R10, P6, PT, R13, R0, RZ ;  /* 0x000000000d0a7210 */ /* 0x000fc40007fde0ff */
[----:B------:R0:W-:Y:S03]  /*3fd80*/  @P5 STG.E.U8 desc[UR40][R8.64], R11 ;  /* 0x0000000b08005986 */ /* 0x0001e6000c101128 */
[----:B0-----:R-:W-:Y:S01]  /*3fd90*/  IMAD.X R11, R12, 0x1, R2, P6 ;  /* 0x000000010c0b7824 */ /* 0x001fe200030e0602 */
[C---:B------:R-:W-:Y:S02]  /*3fda0*/  PRMT R9, R25.reuse, 0x7770, RZ ;  /* 0x0000777019097816 */ /* 0x040fe400000000ff */
[C---:B------:R-:W-:Y:S02]  /*3fdb0*/  PRMT R14, R25.reuse, 0x7773, RZ ;  /* 0x00007773190e7816 */ /* 0x040fe400000000ff */
[C---:B------:R-:W-:Y:S01]  /*3fdc0*/  PRMT R15, R25.reuse, 0x7772, RZ ;  /* 0x00007772190f7816 */ /* 0x040fe200000000ff */
[----:B------:R0:W-:Y:S02]  /*3fdd0*/  @P4 STG.E.U8 desc[UR40][R10.64], R9 ;  /* 0x000000090a004986 */ /* 0x0001e4000c101128 */
[----:B0-----:R-:W-:-:S02]  /*3fde0*/  PRMT R11, R25, 0x7771, RZ ;  /* 0x00007771190b7816 */ /* 0x001fc400000000ff */
[----:B------:R-:W4:Y:S01]  /*3fdf0*/  LDL.LU R25, [R1+0xa0] ;  /* 0x0000a00001197983 */ /* 0x000f220000300800 */
[----:B------:R-:W-:Y:S01]  /*3fe00*/  ISETP.LT.AND P5, PT, R27, UR10, !P3 ;  /* 0x0000000a1b007c0c */ /* 0x000fe2000dfa1270 */
[----:B------:R-:W0:Y:S01]  /*3fe10*/  LDCU UR10, c[0x0][0x398] ;  /* 0x00007300ff0a77ac */ /* 0x000e220008000800 */
[C---:B------:R-:W-:Y:S02]  /*3fe20*/  IADD3 R8, P6, PT, R13.reuse, R22, RZ ;  /* 0x000000160d087210 */ /* 0x040fe40007fde0ff */
[----:B------:R-:W-:Y:S01]  /*3fe30*/  ISETP.LT.AND P4, PT, R26, UR16, !P3 ;  /* 0x000000101a007c0c */ /* 0x000fe2000df81270 */
[----:B------:R-:W0:Y:S02]  /*3fe40*/  LDCU UR16, c[0x0][0x398] ;  /* 0x00007300ff1077ac */ /* 0x000e240008000800 */
[----:B------:R-:W-:Y:S01]  /*3fe50*/  IMAD.X R9, R12, 0x1, R20, P6 ;  /* 0x000000010c097824 */ /* 0x000fe200030e0614 */
[C---:B------:R-:W-:Y:S02]  /*3fe60*/  IADD3 R10, P6, PT, R13.reuse, R21, RZ ;  /* 0x000000150d0a7210 */ /* 0x040fe40007fde0ff */
[----:B------:R-:W-:Y:S01]  /*3fe70*/  ISETP.LT.AND P3, PT, R28, UR8, !P3 ;  /* 0x000000081c007c0c */ /* 0x000fe2000df61270 */
[----:B------:R-:W0:Y:S02]  /*3fe80*/  LDCU UR8, c[0x0][0x39c] ;  /* 0x00007380ff0877ac */ /* 0x000e240008000800 */
[----:B------:R1:W-:Y:S02]  /*3fe90*/  @P5 STG.E.U8 desc[UR40][R8.64], R11 ;  /* 0x0000000b08005986 */ /* 0x0003e4000c101128 */
[----:B-1----:R-:W-:Y:S01]  /*3fea0*/  IADD3 R8, P5, PT, R13, R23, RZ ;  /* 0x000000170d087210 */ /* 0x002fe20007fbe0ff */
[----:B------:R-:W-:-:S02]  /*3feb0*/  IMAD.X R11, R12, 0x1, R24, P6 ;  /* 0x000000010c0b7824 */ /* 0x000fc400030e0618 */
[----:B--2---:R-:W-:Y:S01]  /*3fec0*/  VIADD R13, R13, UR6 ;  /* 0x000000060d0d7c36 */ /* 0x004fe20008000000 */
[----:B------:R-:W-:Y:S01]  /*3fed0*/  ISETP.LT.AND P6, PT, R18, UR12, !P2 ;  /* 0x0000000c12007c0c */ /* 0x000fe2000d7c1270 */
[----:B------:R-:W-:Y:S01]  /*3fee0*/  IMAD.X R9, R12, 0x1, R3, P5 ;  /* 0x000000010c097824 */ /* 0x000fe200028e0603 */
[----:B------:R1:W-:Y:S01]  /*3fef0*/  @P4 STG.E.U8 desc[UR40][R10.64], R15 ;  /* 0x0000000f0a004986 */ /* 0x0003e2000c101128 */
[----:B------:R-:W2:Y:S01]  /*3ff00*/  LDCU UR6, c[0x0][0x398] ;  /* 0x00007300ff0677ac */ /* 0x000ea20008000800 */
[----:B------:R-:W-:Y:S02]  /*3ff10*/  SHF.R.S32.HI R12, RZ, 0x1f, R13 ;  /* 0x0000001fff0c7819 */ /* 0x000fe4000001140d */
[----:B------:R0:W-:Y:S01]  /*3ff20*/  @P3 STG.E.U8 desc[UR40][R8.64], R14 ;  /* 0x0000000e08003986 */ /* 0x0001e2000c101128 */
[----:B------:R-:W2:Y:S01]  /*3ff30*/  LDCU UR12, c[0x0][0x398] ;  /* 0x00007300ff0c77ac */ /* 0x000ea20008000800 */
[----:B-1----:R-:W-:-:S05]  /*3ff40*/  IADD3 R10, P4, PT, R13, R0, RZ ;  /* 0x000000000d0a7210 */ /* 0x002fca0007f9e0ff */
[----:B------:R-:W-:Y:S01]  /*3ff50*/  IMAD.X R11, R12, 0x1, R2, P4 ;  /* 0x000000010c0b7824 */ /* 0x000fe200020e0602 */
[----:B0-----:R-:W-:Y:S01]  /*3ff60*/  IADD3 R8, P3, PT, R13, R22, RZ ;  /* 0x000000160d087210 */ /* 0x001fe20007f7e0ff */
[----:B------:R-:W-:Y:S01]  /*3ff70*/  VIADD R14, R29, 0x2a ;  /* 0x0000002a1d0e7836 */ /* 0x000fe20000000000 */
[----:B---3--:R-:W-:Y:S01]  /*3ff80*/  ISETP.LT.AND P5, PT, R27, UR14, !P2 ;  /* 0x0000000e1b007c0c */ /* 0x008fe2000d7a1270 */
[----:B------:R-:W0:Y:S03]  /*3ff90*/  LDCU UR14, c[0x0][0x398] ;  /* 0x00007300ff0e77ac */ /* 0x000e260008000800 */
[----:B------:R-:W-:Y:S01]  /*3ffa0*/  ISETP.GE.AND P4, PT, R14, UR8, PT ;  /* 0x000000080e007c0c */ /* 0x000fe2000bf86270 */
[----:B------:R-:W1:Y:S01]  /*3ffb0*/  LDCU UR8, c[0x0][0x398] ;  /* 0x00007300ff0877ac */ /* 0x000e620008000800 */
[----:B------:R-:W-:-:S05]  /*3ffc0*/  PRMT R9, R19, 0x7770, RZ ;  /* 0x0000777013097816 */ /* 0x000fca00000000ff */
[----:B------:R3:W-:Y:S01]  /*3ffd0*/  @P6 STG.E.U8 desc[UR40][R10.64], R9 ;  /* 0x000000090a006986 */ /* 0x0007e2000c101128 */
[----:B------:R-:W-:Y:S01]  /*3ffe0*/  ISETP.LT.AND P6, PT, R26, UR10, !P2 ;  /* 0x0000000a1a007c0c */ /* 0x000fe2000d7c1270 */
[----:B------:R-:W0:Y:S01]  /*3fff0*/  LDCU UR10, c[0x0][0x398] ;  /* 0x00007300ff0a77ac */ /* 0x000e220008000800 */
[C---:B------:R-:W-:Y:S02]  /*40000*/  PRMT R15, R19.reuse, 0x7771, RZ ;  /* 0x00007771130f7816 */ /* 0x040fe400000000ff */
[----:B------:R-:W-:Y:S01]  /*40010*/  PRMT R14, R19, 0x7772, RZ ;  /* 0x00007772130e7816 */ /* 0x000fe200000000ff */
[----:B---3--:R-:W-:Y:S01]  /*40020*/  IMAD.X R9, R12, 0x1, R20, P3 ;  /* 0x000000010c097824 */ /* 0x008fe200018e0614 */
[C---:B------:R-:W-:Y:S02]  /*40030*/  IADD3 R10, P3, PT, R13.reuse, R21, RZ ;  /* 0x000000150d0a7210 */ /* 0x040fe40007f7e0ff */
[----:B--2---:R-:W-:Y:S01]  /*40040*/  ISETP.LT.AND P2, PT, R28, UR6, !P2 ;  /* 0x000000061c007c0c */ /* 0x004fe2000d741270 */
[----:B------:R-:W2:Y:S02]  /*40050*/  LDCU UR6, c[0x0][0x398] ;  /* 0x00007300ff0677ac */ /* 0x000ea40008000800 */
[----:B------:R-:W-:Y:S01]  /*40060*/  IMAD.X R11, R12, 0x1, R24, P3 ;  /* 0x000000010c0b7824 */ /* 0x000fe200018e0618 */
[----:B------:R3:W-:Y:S04]  /*40070*/  @P5 STG.E.U8 desc[UR40][R8.64], R15 ;  /* 0x0000000f08005986 */ /* 0x0007e8000c101128 */
[----:B------:R0:W-:Y:S01]  /*40080*/  @P6 STG.E.U8 desc[UR40][R10.64], R14 ;  /* 0x0000000e0a006986 */ /* 0x0001e2000c101128 */
[----:B------:R-:W-:Y:S01]  /*40090*/  ISETP.LT.AND P3, PT, R18, UR12, !P1 ;  /* 0x0000000c12007c0c */ /* 0x000fe2000cf61270 */
[----:B------:R-:W1:Y:S01]  /*400a0*/  LDCU UR12, c[0x0][0x398] ;  /* 0x00007300ff0c77ac */ /* 0x000e620008000800 */
[----:B---3--:R-:W-:-:S02]  /*400b0*/  IADD3 R8, P5, PT, R13, R23, RZ ;  /* 0x000000170d087210 */ /* 0x008fc40007fbe0ff */
[----:B0-----:R-:W-:Y:S01]  /*400c0*/  PRMT R11, R19, 0x7773, RZ ;  /* 0x00007773130b7816 */ /* 0x001fe200000000ff */
[----:B----4-:R-:W-:Y:S01]  /*400d0*/  VIADD R14, R13, UR4 ;  /* 0x000000040d0e7c36 */ /* 0x010fe20008000000 */
[----:B------:R-:W3:Y:S01]  /*400e0*/  LDL.LU R19, [R1+0x94] ;  /* 0x0000940001137983 */ /* 0x000ee20000300800 */
[----:B------:R-:W-:Y:S01]  /*400f0*/  IMAD.X R9, R12, 0x1, R3, P5 ;  /* 0x000000010c097824 */ /* 0x000fe200028e0603 */
[----:B------:R-:W0:Y:S02]  /*40100*/  LDCU UR4, c[0x0][0x3b8] ;  /* 0x00007700ff0477ac */ /* 0x000e240008000800 */
[----:B------:R-:W-:Y:S02]  /*40110*/  SHF.R.S32.HI R12, RZ, 0x1f, R14 ;  /* 0x0000001fff0c7819 */ /* 0x000fe4000001140e */
[----:B------:R-:W-:Y:S01]  /*40120*/  IADD3 R10, P5, PT, R14, R0, RZ ;  /* 0x000000000e0a7210 */ /* 0x000fe20007fbe0ff */
[----:B------:R4:W-:Y:S01]  /*40130*/  @P2 STG.E.U8 desc[UR40][R8.64], R11 ;  /* 0x0000000b08002986 */ /* 0x0009e2000c101128 */
[----:B-1----:R-:W-:Y:S01]  /*40140*/  ISETP.LT.AND P2, PT, R27, UR8, !P1 ;  /* 0x000000081b007c0c */ /* 0x002fe2000cf41270 */
[----:B------:R-:W1:Y:S02]  /*40150*/  LDCU UR8, c[0x0][0x39c] ;  /* 0x00007380ff0877ac */ /* 0x000e640008000800 */
[----:B----4-:R-:W-:Y:S01]  /*40160*/  IMAD.X R11, R12, 0x1, R2, P5 ;  /* 0x000000010c0b7824 */ /* 0x010fe200028e0602 */
[----:B------:R-:W-:-:S02]  /*40170*/  IADD3 R8, P6, PT, R14, R22, RZ ;  /* 0x000000160e087210 */ /* 0x000fc40007fde0ff */
[----:B--2---:R-:W-:Y:S01]  /*40180*/  ISETP.LT.AND P5, PT, R26, UR6, !P1 ;  /* 0x000000061a007c0c */ /* 0x004fe2000cfa1270 */
[----:B------:R-:W2:Y:S01]  /*40190*/  LDCU UR6, c[0x0][0x39c] ;  /* 0x00007380ff0677ac */ /* 0x000ea20008000800 */
[C---:B------:R-:W-:Y:S02]  /*401a0*/  PRMT R9, R25.reuse, 0x7770, RZ ;  /* 0x0000777019097816 */ /* 0x040fe400000000ff */
[----:B------:R-:W-:-:S03]  /*401b0*/  PRMT R13, R25, 0x7771, RZ ;  /* 0x00007771190d7816 */ /* 0x000fc600000000ff */
[----:B------:R4:W-:Y:S02]  /*401c0*/  @P3 STG.E.U8 desc[UR40][R10.64], R9 ;  /* 0x000000090a003986 */ /* 0x0009e4000c101128 */
[----:B----4-:R-:W-:Y:S01]  /*401d0*/  IMAD.X R9, R12, 0x1, R20, P6 ;  /* 0x000000010c097824 */ /* 0x010fe200030e0614 */
[----:B------:R-:W-:-:S04]  /*401e0*/  IADD3 R10, P3, PT, R14, R21, RZ ;  /* 0x000000150e0a7210 */ /* 0x000fc80007f7e0ff */
[----:B------:R4:W-:Y:S01]  /*401f0*/  @P2 STG.E.U8 desc[UR40][R8.64], R13 ;  /* 0x0000000d08002986 */ /* 0x0009e2000c101128 */
[----:B------:R-:W-:Y:S01]  /*40200*/  ISETP.LT.AND P2, PT, R28, UR10, !P1 ;  /* 0x0000000a1c007c0c */ /* 0x000fe2000cf41270 */
[----:B------:R-:W-:Y:S01]  /*40210*/  IMAD.X R11, R12, 0x1, R24, P3 ;  /* 0x000000010c0b7824 */ /* 0x000fe200018e0618 */
[----:B------:R-:W-:Y:S01]  /*40220*/  PRMT R15, R25, 0x7772, RZ ;  /* 0x00007772190f7816 */ /* 0x000fe200000000ff */
[----:B------:R-:W1:Y:S01]  /*40230*/  LDCU UR10, c[0x0][0x398] ;  /* 0x00007300ff0a77ac */ /* 0x000e620008000800 */
[----:B----4-:R-:W-:-:S05]  /*40240*/  IADD3 R8, P1, PT, R14, R23, RZ ;  /* 0x000000170e087210 */ /* 0x010fca0007f3e0ff */
[----:B------:R-:W-:Y:S01]  /*40250*/  IMAD.X R9, R12, 0x1, R3, P1 ;  /* 0x000000010c097824 */ /* 0x000fe200008e0603 */
[----:B------:R-:W-:Y:S02]  /*40260*/  PRMT R12, R25, 0x7773, RZ ;  /* 0x00007773190c7816 */ /* 0x000fe400000000ff */
[----:B------:R-:W4:Y:S01]  /*40270*/  LDL.LU R25, [R1+0xa4] ;  /* 0x0000a40001197983 */ /* 0x000f220000300800 */
        /* <DEDUP_REMOVED lines=8> */
[----:B--2---:R-:W-:Y:S01]  /*40300*/  ISETP.GE.AND P1, PT, R11, UR6, PT ;  /* 0x000000060b007c0c */ /* 0x004fe2000bf26270 */
[----:B------:R-:W1:Y:S01]  /*40310*/  LDCU UR6, c[0x0][0x398] ;  /* 0x00007300ff0677ac */ /* 0x000e620008000800 */
[----:B------:R-:W-:Y:S01]  /*40320*/  IMAD.X R11, R14, 0x1, R2, P5 ;  /* 0x000000010e0b7824 */ /* 0x000fe200028e0602 */
[----:B------:R2:W-:Y:S01]  /*40330*/  @P2 STG.E.U8 desc[UR40][R8.64], R12 ;  /* 0x0000000c08002986 */ /* 0x0005e2000c101128 */
[----:B------:R-:W-:Y:S01]  /*40340*/  ISETP.LT.AND P5, PT, R27, UR14, !P4 ;  /* 0x0000000e1b007c0c */ /* 0x000fe2000e7a1270 */
[----:B------:R-:W0:Y:S01]  /*40350*/  LDCU UR14, c[0x0][0x398] ;  /* 0x00007300ff0e77ac */ /* 0x000e220008000800 */
[----:B------:R-:W-:Y:S01]  /*40360*/  ISETP.LT.AND P2, PT, R26, UR16, !P4 ;  /* 0x000000101a007c0c */ /* 0x000fe2000e741270 */
[----:B------:R-:W0:Y:S01]  /*40370*/  LDCU UR16, c[0x0][0x398] ;  /* 0x00007300ff1077ac */ /* 0x000e220008000800 */
[----:B-1----:R-:W-:Y:S01]  /*40380*/  ISETP.LT.AND P4, PT, R28, UR6, !P4 ;  /* 0x000000061c007c0c */ /* 0x002fe2000e781270 */
[----:B------:R-:W1:Y:S01]  /*40390*/  LDCU UR6, c[0x0][0x3b8] ;  /* 0x00007700ff0677ac */ /* 0x000e620008000800 */
[----:B---3--:R-:W-:-:S05]  /*403a0*/  PRMT R15, R19, 0x7770, RZ ;  /* 0x00007770130f7816 */ /* 0x008fca00000000ff */
[----:B------:R3:W-:Y:S01]  /*403b0*/  @P3 STG.E.U8 desc[UR40][R10.64], R15 ;  /* 0x0000000f0a003986 */ /* 0x0007e2000c101128 */
[----:B--2---:R-:W-:Y:S02]  /*403c0*/  IADD3 R8, P3, PT, R13, R22, RZ ;  /* 0x000000160d087210 */ /* 0x004fe40007f7e0ff */
[----:B------:R-:W-:-:S03]  /*403d0*/  PRMT R12, R19, 0x7771, RZ ;  /* 0x00007771130c7816 */ /* 0x000fc600000000ff */
[C---:B------:R-:W-:Y:S02]  /*403e0*/  IMAD.X R9, R14.reuse, 0x1, R20, P3 ;  /* 0x000000010e097824 */ /* 0x040fe400018e0614 */
[----:B---3--:R-:W-:Y:S01]  /*403f0*/  VIADD R11, R29, 0x2c ;  /* 0x0000002c1d0b7836 */ /* 0x008fe20000000000 */
[----:B------:R-:W-:Y:S02]  /*40400*/  IADD3 R10, P6, PT, R13, R21, RZ ;  /* 0x000000150d0a7210 */ /* 0x000fe40007fde0ff */
[----:B------:R-:W-:Y:S02]  /*40410*/  PRMT R15, R19, 0x7772, RZ ;  /* 0x00007772130f7816 */ /* 0x000fe400000000ff */
[----:B------:R-:W-:Y:S01]  /*40420*/  ISETP.GE.AND P3, PT, R11, UR8, PT ;  /* 0x000000080b007c0c */ /* 0x000fe2000bf66270 */
[----:B------:R-:W-:Y:S01]  /*40430*/  IMAD.X R11, R14, 0x1, R24, P6 ;  /* 0x000000010e0b7824 */ /* 0x000fe200030e0618 */
[----:B------:R2:W-:Y:S01]  /*40440*/  @P5 STG.E.U8 desc[UR40][R8.64], R12 ;  /* 0x0000000c08005986 */ /* 0x0005e2000c101128 */
[----:B------:R-:W3:Y:S03]  /*40450*/  LDCU UR8, c[0x0][0x39c] ;  /* 0x00007380ff0877ac */ /* 0x000ee60008000800 */
[----:B------:R0:W-:Y:S01]  /*40460*/  @P2 STG.E.U8 desc[UR40][R10.64], R15 ;  /* 0x0000000f0a002986 */ /* 0x0001e2000c101128 */
[----:B------:R-:W-:Y:S01]  /*40470*/  ISETP.LT.AND P6, PT, R18, UR10, !P1 ;  /* 0x0000000a12007c0c */ /* 0x000fe2000cfc1270 */
[----:B------:R-:W1:Y:S01]  /*40480*/  LDCU UR10, c[0x0][0x398] ;  /* 0x00007300ff0a77ac */ /* 0x000e620008000800 */
[----:B--2---:R-:W-:-:S02]  /*40490*/  IADD3 R8, P2, PT, R13, R23, RZ ;  /* 0x000000170d087210 */ /* 0x004fc40007f5e0ff */
[----:B0-----:R-:W-:Y:S01]  /*404a0*/  PRMT R11, R19, 0x7773, RZ ;  /* 0x00007773130b7816 */ /* 0x001fe200000000ff */
[----:B------:R-:W-:Y:S01]  /*404b0*/  VIADD R15, R13, UR4 ;  /* 0x000000040d0f7c36 */ /* 0x000fe20008000000 */
[----:B------:R-:W2:Y:S01]  /*404c0*/  LDL.LU R19, [R1+0x98] ;  /* 0x0000980001137983 */ /* 0x000ea20000300800 */
[----:B------:R-:W-:Y:S01]  /*404d0*/  IMAD.X R9, R14, 0x1, R3, P2 ;  /* 0x000000010e097824 */ /* 0x000fe200010e0603 */
[----:B------:R-:W-:Y:S01]  /*404e0*/  ISETP.LT.AND P5, PT, R27, UR12, !P1 ;  /* 0x0000000c1b007c0c */ /* 0x000fe2000cfa1270 */
[----:B------:R-:W-:Y:S01]  /*404f0*/  VIADD R13, R29, 0x2d ;  /* 0x0000002d1d0d7836 */ /* 0x000fe20000000000 */
[----:B------:R-:W-:Y:S01]  /*40500*/  SHF.R.S32.HI R12, RZ, 0x1f, R15 ;  /* 0x0000001fff0c7819 */ /* 0x000fe2000001140f */
[----:B------:R-:W0:Y:S01]  /*40510*/  LDCU UR4, c[0x0][0x398] ;  /* 0x00007300ff0477ac */ /* 0x000e220008000800 */
[C---:B------:R-:W-:Y:S01]  /*40520*/  IADD3 R10, P2, PT, R15.reuse, R0, RZ ;  /* 0x000000000f0a7210 */ /* 0x040fe20007f5e0ff */
[----:B------:R1:W-:Y:S01]  /*40530*/  @P4 STG.E.U8 desc[UR40][R8.64], R11 ;  /* 0x0000000b08004986 */ /* 0x0003e2000c101128 */
[----:B------:R-:W-:Y:S01]  /*40540*/  ISETP.LT.AND P4, PT, R26, UR14, !P1 ;  /* 0x0000000e1a007c0c */ /* 0x000fe2000cf81270 */
[----:B------:R-:W0:Y:S01]  /*40550*/  LDCU UR12, c[0x0][0x398] ;  /* 0x00007300ff0c77ac */ /* 0x000e220008000800 */
[----:B------:R-:W0:Y:S01]  /*40560*/  LDCU UR14, c[0x0][0x398] ;  /* 0x00007300ff0e77ac */ /* 0x000e220008000800 */
[----:B-1----:R-:W-:Y:S01]  /*40570*/  IMAD.X R11, R12, 0x1, R2, P2 ;  /* 0x000000010c0b7824 */ /* 0x002fe200010e0602 */
[----:B------:R-:W-:-:S02]  /*40580*/  IADD3 R8, P2, PT, R15, R22, RZ ;  /* 0x000000160f087210 */ /* 0x000fc40007f5e0ff */
[----:B----4-:R-:W-:-:S05]  /*40590*/  PRMT R9, R25, 0x7770, RZ ;  /* 0x0000777019097816 */ /* 0x010fca00000000ff */
[----:B------:R1:W-:Y:S01]  /*405a0*/  @P6 STG.E.U8 desc[UR40][R10.64], R9 ;  /* 0x000000090a006986 */ /* 0x0003e2000c101128 */
[----:B------:R-:W-:Y:S02]  /*405b0*/  PRMT R14, R25, 0x7772, RZ ;  /* 0x00007772190e7816 */ /* 0x000fe400000000ff */
[----:B-1----:R-:W-:Y:S01]  /*405c0*/  IADD3 R10, P6, PT, R15, R21, RZ ;  /* 0x000000150f0a7210 */ /* 0x002fe20007fde0ff */
[C---:B------:R-:W-:Y:S01]  /*405d0*/  IMAD.X R9, R12.reuse, 0x1, R20, P2 ;  /* 0x000000010c097824 */ /* 0x040fe200010e0614 */
[----:B---3--:R-:W-:Y:S01]  /*405e0*/  ISETP.GE.AND P2, PT, R13, UR8, PT ;  /* 0x000000080d007c0c */ /* 0x008fe2000bf46270 */
[----:B------:R-:W1:Y:S01]  /*405f0*/  LDCU UR8, c[0x0][0x398] ;  /* 0x00007300ff0877ac */ /* 0x000e620008000800 */
        /* <DEDUP_REMOVED lines=9> */
[----:B0-----:R-:W-:Y:S01]  /*40690*/  ISETP.LT.AND P1, PT, R28, UR4, !P1 ;  /* 0x000000041c007c0c */ /* 0x001fe2000cf21270 */
[----:B------:R-:W0:Y:S01]  /*406a0*/  LDCU UR6, c[0x0][0x39c] ;  /* 0x00007380ff0677ac */ /* 0x000e220008000800 */
[----:B------:R-:W-:Y:S02]  /*406b0*/  ISETP.LT.AND P6, PT, R18, UR10, !P3 ;  /* 0x0000000a12007c0c */ /* 0x000fe4000dfc1270 */
[----:B----4-:R-:W-:Y:S01]  /*406c0*/  SHF.R.S32.HI R14, RZ, 0x1f, R13 ;  /* 0x0000001fff0e7819 */ /* 0x010fe2000001140d */
[----:B------:R-:W4:Y:S01]  /*406d0*/  LDCU UR10, c[0x0][0x398] ;  /* 0x00007300ff0a77ac */ /* 0x000f220008000800 */
[----:B------:R-:W-:Y:S01]  /*406e0*/  IADD3 R10, P5, PT, R13, R0, RZ ;  /* 0x000000000d0a7210 */ /* 0x000fe20007fbe0ff */
[----:B------:R-:W0:Y:S04]  /*406f0*/  LDCU UR4, c[0x0][0x3b8] ;  /* 0x00007700ff0477ac */ /* 0x000e280008000800 */
[----:B------:R-:W-:Y:S01]  /*40700*/  IMAD.X R11, R14, 0x1, R2, P5 ;  /* 0x000000010e0b7824 */ /* 0x000fe200028e0602 */
[----:B-1----:R-:W-:Y:S01]  /*40710*/  ISETP.LT.AND P5, PT, R27, UR8, !P3 ;  /* 0x000000081b007c0c */ /* 0x002fe2000dfa1270 */
[----:B------:R1:W-:Y:S01]  /*40720*/  @P1 STG.E.U8 desc[UR40][R8.64], R12 ;  /* 0x0000000c08001986 */ /* 0x0003e2000c101128 */
[----:B------:R-:W-:Y:S01]  /*40730*/  ISETP.LT.AND P4, PT, R26, UR12, !P3 ;  /* 0x0000000c1a007c0c */ /* 0x000fe2000df81270 */
[----:B------:R-:W2:Y:S01]  /*40740*/  LDCU UR8, c[0x0][0x398] ;  /* 0x00007300ff0877ac */ /* 0x000ea20008000800 */
[----:B------:R-:W2:Y:S01]  /*40750*/  LDCU UR12, c[0x0][0x398] ;  /* 0x00007300ff0c77ac */ /* 0x000ea20008000800 */
[----:B-1----:R-:W-:Y:S01]  /*40760*/  VIADD R8, R29, 0x2e ;  /* 0x0000002e1d087836 */ /* 0x002fe20000000000 */
[----:B----4-:R-:W-:Y:S01]  /*40770*/  ISETP.LT.AND P3, PT, R28, UR10, !P3 ;  /* 0x0000000a1c007c0c */ /* 0x010fe2000df61270 */
[----:B------:R-:W1:Y:S03]  /*40780*/  LDCU UR10, c[0x0][0x398] ;  /* 0x00007300ff0a77ac */ /* 0x000e660008000800 */
[----:B0-----:R-:W-:Y:S01]  /*40790*/  ISETP.GE.AND P1, PT, R8, UR6, PT ;  /* 0x0000000608007c0c */ /* 0x001fe2000bf26270 */
[----:B------:R-:W0:Y:S01]  /*407a0*/  LDCU UR6, c[0x0][0x39c] ;  /* 0x00007380ff0677ac */ /* 0x000e220008000800 */
[----:B--2---:R-:W-:-:S05]  /*407b0*/  PRMT R15, R19, 0x7770, RZ ;  /* 0x00007770130f7816 */ /* 0x004fca00000000ff */
[----:B------:R2:W-:Y:S01]  /*407c0*/  @P6 STG.E.U8 desc[UR40][R10.64], R15 ;  /* 0x0000000f0a006986 */ /* 0x0005e2000c101128 */
[----:B------:R-:W-:Y:S02]  /*407d0*/  PRMT R12, R19, 0x7772, RZ ;  /* 0x00007772130c7816 */ /* 0x000fe400000000ff */
[----:B--2---:R-:W-:Y:S02]  /*407e0*/  IADD3 R10, P6, PT, R13, R22, RZ ;  /* 0x000000160d0a7210 */ /* 0x004fe40007fde0ff */
[----:B------:R-:W-:-:S03]  /*407f0*/  PRMT R15, R19, 0x7771, RZ ;  /* 0x00007771130f7816 */ /* 0x000fc600000000ff */
[----:B------:R-:W-:Y:S01]  /*40800*/  IMAD.X R11, R14, 0x1, R20, P6 ;  /* 0x000000010e0b7824 */ /* 0x000fe200030e0614 */
[----:B------:R-:W-:-:S04]  /*40810*/  IADD3 R8, P6, PT, R13, R21, RZ ;  /* 0x000000150d087210 */ /* 0x000fc80007fde0ff */
[----:B------:R2:W-:Y:S01]  /*40820*/  @P5 STG.E.U8 desc[UR40][R10.64], R15 ;  /* 0x0000000f0a005986 */ /* 0x0005e2000c101128 */
[----:B------:R-:W-:-:S05]  /*40830*/  IMAD.X R9, R14, 0x1, R24, P6 ;  /* 0x000000010e097824 */ /* 0x000fca00030e0618 */
[----:B------:R4:W-:Y:S01]  /*40840*/  @P4 STG.E.U8 desc[UR40][R8.64], R12 ;  /* 0x0000000c08004986 */ /* 0x0009e2000c101128 */
[C---:B--2---:R-:W-:Y:S01]  /*40850*/  IADD3 R10, P5, PT, R13.reuse, R23, RZ ;  /* 0x000000170d0a7210 */ /* 0x044fe20007fbe0ff */
[----:B------:R-:W-:Y:S01]  /*40860*/  VIADD R13, R13, UR4 ;  /* 0x000000040d0d7c36 */ /* 0x000fe20008000000 */
[----:B------:R-:W-:Y:S01]  /*40870*/  ISETP.LT.AND P4, PT, R18, UR14, !P2 ;  /* 0x0000000e12007c0c */ /* 0x000fe2000d781270 */
[----:B------:R-:W2:Y:S02]  /*40880*/  LDCU UR4, c[0x0][0x3b8] ;  /* 0x00007700ff0477ac */ /* 0x000ea40008000800 */
[----:B------:R-:W-:Y:S01]  /*40890*/  IMAD.X R11, R14, 0x1, R3, P5 ;  /* 0x000000010e0b7824 */ /* 0x000fe200028e0603 */
[----:B----4-:R-:W-:Y:S01]  /*408a0*/  PRMT R8, R19, 0x7773, RZ ;  /* 0x0000777313087816 */ /* 0x010fe200000000ff */
[----:B------:R-:W4:Y:S01]  /*408b0*/  LDCU UR14, c[0x0][0x398] ;  /* 0x00007300ff0e77ac */ /* 0x000f220008000800 */
[----:B------:R-:W2:Y:S01]  /*408c0*/  LDL.LU R19, [R1+0x9c] ;  /* 0x00009c0001137983 */ /* 0x000ea20000300800 */
[----:B------:R-:W-:-:S03]  /*408d0*/  SHF.R.S32.HI R12, RZ, 0x1f, R13 ;  /* 0x0000001fff0c7819 */ /* 0x000fc6000001140d */
[----:B------:R0:W-:Y:S01]  /*408e0*/  @P3 STG.E.U8 desc[UR40][R10.64], R8 ;  /* 0x000000080a003986 */ /* 0x0001e2000c101128 */
[----:B------:R-:W-:Y:S01]  /*408f0*/  ISETP.LT.AND P5, PT, R27, UR8, !P2 ;  /* 0x000000081b007c0c */ /* 0x000fe2000d7a1270 */
[----:B------:R-:W1:Y:S01]  /*40900*/  LDCU UR8, c[0x0][0x39c] ;  /* 0x00007380ff0877ac */ /* 0x000e620008000800 */
[----:B0-----:R-:W-:Y:S01]  /*40910*/  IADD3 R10, P3, PT, R13, R0, RZ ;  /* 0x000000000d0a7210 */ /* 0x001fe20007f7e0ff */
[----:B------:R-:W-:-:S04]  /*40920*/  VIADD R8, R29, 0x2f ;  /* 0x0000002f1d087836 */ /* 0x000fc80000000000 */
[----:B------:R-:W-:Y:S01]  /*40930*/  IMAD.X R11, R12, 0x1, R2, P3 ;  /* 0x000000010c0b7824 */ /* 0x000fe200018e0602 */
[----:B------:R-:W-:Y:S01]  /*40940*/  ISETP.GE.AND P3, PT, R8, UR6, PT ;  /* 0x0000000608007c0c */ /* 0x000fe2000bf66270 */
[----:B------:R-:W0:Y:S01]  /*40950*/  LDCU UR6, c[0x0][0x3b8] ;  /* 0x00007700ff0677ac */ /* 0x000e220008000800 */
[----:B------:R-:W-:Y:S02]  /*40960*/  IADD3 R8, P6, PT, R13, R22, RZ ;  /* 0x000000160d087210 */ /* 0x000fe40007fde0ff */
        /* <DEDUP_REMOVED lines=12> */
[----:B-1----:R-:W-:Y:S01]  /*40a30*/  ISETP.LT.AND P4, PT, R26, UR10, !P2 ;  /* 0x0000000a1a007c0c */ /* 0x002fe2000d781270 */
[----:B------:R-:W1:Y:S01]  /*40a40*/  LDCU UR10, c[0x0][0x398] ;  /* 0x00007300ff0a77ac */ /* 0x000e620008000800 */
[----:B------:R-:W-:Y:S01]  /*40a50*/  ISETP.LT.AND P2, PT, R28, UR12, !P2 ;  /* 0x0000000c1c007c0c */ /* 0x000fe2000d741270 */
[----:B------:R-:W0:Y:S10]  /*40a60*/  LDCU UR12, c[0x0][0x398] ;  /* 0x00007300ff0c77ac */ /* 0x000e340008000800 */
[----:B------:R-:W-:Y:S01]  /*40a70*/  @P4 STG.E.U8 desc[UR40][R10.64], R14 ;  /* 0x0000000e0a004986 */ /* 0x000fe2000c101128 */
[----:B----4-:R-:W-:Y:S01]  /*40a80*/  ISETP.LT.AND P4, PT, R18, UR14, !P1 ;  /* 0x0000000e12007c0c */ /* 0x010fe2000cf81270 */
[----:B------:R-:W4:Y:S02]  /*40a90*/  LDCU UR14, c[0x0][0x398] ;  /* 0x00007300ff0e77ac */ /* 0x000f240008000800 */
[----:B------:R2:W-:Y:S01]  /*40aa0*/  @P2 STG.E.U8 desc[UR40][R8.64], R12 ;  /* 0x0000000c08002986 */ /* 0x0005e2000c101128 */
[----:B------:R-:W-:Y:S01]  /*40ab0*/  ISETP.LT.AND P2, PT, R27, UR16, !P1 ;  /* 0x000000101b007c0c */ /* 0x000fe2000cf41270 */
[----:B------:R-:W-:Y:S01]  /*40ac0*/  VIADD R15, R29, 0x30 ;  /* 0x000000301d0f7836 */ /* 0x000fe20000000000 */
[----:B------:R-:W0:Y:S01]  /*40ad0*/  LDCU UR16, c[0x0][0x398] ;  /* 0x00007300ff1077ac */ /* 0x000e220008000800 */
[----:B--2---:R-:W-:Y:S01]  /*40ae0*/  VIADD R12, R13, UR4 ;  /* 0x000000040d0c7c36 */ /* 0x004fe20008000000 */
[----:B------:R-:W2:Y:S04]  /*40af0*/  LDCU UR4, c[0x0][0x39c] ;  /* 0x00007380ff0477ac */ /* 0x000ea80008000800 */
[----:B------:R-:W-:-:S02]  /*40b00*/  SHF.R.S32.HI R13, RZ, 0x1f, R12 ;  /* 0x0000001fff0d7819 */ /* 0x000fc4000001140c */
[C---:B------:R-:W-:Y:S02]  /*40b10*/  IADD3 R10, P6, PT, R12.reuse, R0, RZ ;  /* 0x000000000c0a7210 */ /* 0x040fe40007fde0ff */
[----:B------:R-:W-:-:S03]  /*40b20*/  IADD3 R8, P5, PT, R12, R22, RZ ;  /* 0x000000160c087210 */ /* 0x000fc60007fbe0ff */
[C---:B------:R-:W-:Y:S01]  /*40b30*/  IMAD.X R11, R13.reuse, 0x1, R2, P6 ;  /* 0x000000010d0b7824 */ /* 0x040fe200030e0602 */
[----:B-1----:R-:W-:Y:S01]  /*40b40*/  ISETP.LT.AND P6, PT, R26, UR10, !P1 ;  /* 0x0000000a1a007c0c */ /* 0x002fe2000cfc1270 */
[----:B------:R-:W-:Y:S01]  /*40b50*/  IMAD.X R9, R13, 0x1, R20, P5 ;  /* 0x000000010d097824 */ /* 0x000fe200028e0614 */
[----:B------:R-:W1:Y:S01]  /*40b60*/  LDCU UR10, c[0x0][0x398] ;  /* 0x00007300ff0a77ac */ /* 0x000e620008000800 */
[C---:B------:R-:W-:Y:S02]  /*40b70*/  PRMT R16, R19.reuse, 0x7770, RZ ;  /* 0x0000777013107816 */ /* 0x040fe400000000ff */
[----:B------:R-:W-:-:S03]  /*40b80*/  PRMT R14, R19, 0x7771, RZ ;  /* 0x00007771130e7816 */ /* 0x000fc600000000ff */
[----:B------:R0:W-:Y:S01]  /*40b90*/  @P4 STG.E.U8 desc[UR40][R10.64], R16 ;  /* 0x000000100a004986 */ /* 0x0001e2000c101128 */
[----:B------:R-:W-:Y:S01]  /*40ba0*/  ISETP.GE.AND P4, PT, R15, UR8, PT ;  /* 0x000000080f007c0c */ /* 0x000fe2000bf86270 */
[----:B------:R-:W1:Y:S02]  /*40bb0*/  LDCU UR8, c[0x0][0x398] ;  /* 0x00007300ff0877ac */ /* 0x000e640008000800 */
[----:B------:R2:W-:Y:S01]  /*40bc0*/  @P2 STG.E.U8 desc[UR40][R8.64], R14 ;  /* 0x0000000e08002986 */ /* 0x0005e2000c101128 */
[----:B0-----:R-:W-:Y:S01]  /*40bd0*/  IADD3 R10, P5, PT, R12, R21, RZ ;  /* 0x000000150c0a7210 */ /* 0x001fe20007fbe0ff */
[----:B--2---:R-:W-:Y:S01]  /*40be0*/  VIADD R8, R29, 0x31 ;  /* 0x000000311d087836 */ /* 0x004fe20000000000 */
[----:B------:R-:W-:-:S03]  /*40bf0*/  PRMT R9, R19, 0x7772, RZ ;  /* 0x0000777213097816 */ /* 0x000fc600000000ff */
[C---:B------:R-:W-:Y:S01]  /*40c00*/  IMAD.X R11, R13.reuse, 0x1, R24, P5 ;  /* 0x000000010d0b7824 */ /* 0x040fe200028e0618 */
[----:B------:R-:W-:Y:S01]  /*40c10*/  ISETP.LT.AND P5, PT, R28, UR12, !P1 ;  /* 0x0000000c1c007c0c */ /* 0x000fe2000cfa1270 */
[----:B------:R-:W0:Y:S01]  /*40c20*/  LDCU UR12, c[0x0][0x398] ;  /* 0x00007300ff0c77ac */ /* 0x000e220008000800 */
[----:B------:R-:W-:Y:S02]  /*40c30*/  ISETP.GE.AND P2, PT, R8, UR4, PT ;  /* 0x0000000408007c0c */ /* 0x000fe4000bf46270 */
[----:B------:R2:W-:Y:S01]  /*40c40*/  @P6 STG.E.U8 desc[UR40][R10.64], R9 ;  /* 0x000000090a006986 */ /* 0x0005e2000c101128 */
[C---:B------:R-:W-:Y:S01]  /*40c50*/  IADD3 R8, P6, PT, R12.reuse, R23, RZ ;  /* 0x000000170c087210 */ /* 0x040fe20007fde0ff */
[----:B------:R-:W-:Y:S01]  /*40c60*/  VIADD R12, R12, UR6 ;  /* 0x000000060c0c7c36 */ /* 0x000fe20008000000 */
[----:B----4-:R-:W-:Y:S01]  /*40c70*/  ISETP.LT.AND P1, PT, R18, UR14, !P3 ;  /* 0x0000000e12007c0c */ /* 0x010fe2000df21270 */
[----:B------:R-:W4:Y:S01]  /*40c80*/  LDCU UR4, c[0x0][0x3b8] ;  /* 0x00007700ff0477ac */ /* 0x000f220008000800 */
[----:B------:R-:W0:Y:S01]  /*40c90*/  LDCU UR6, c[0x0][0x398] ;  /* 0x00007300ff0677ac */ /* 0x000e220008000800 */
[----:B--2---:R-:W-:Y:S01]  /*40ca0*/  IMAD.X R9, R13, 0x1, R3, P6 ;  /* 0x000000010d097824 */ /* 0x004fe200030e0603 */
[----:B------:R-:W-:Y:S01]  /*40cb0*/  PRMT R11, R19, 0x7773, RZ ;  /* 0x00007773130b7816 */ /* 0x000fe200000000ff */
[----:B------:R-:W2:Y:S01]  /*40cc0*/  LDCU UR14, c[0x0][0x398] ;  /* 0x00007300ff0e77ac */ /* 0x000ea20008000800 */
[----:B------:R-:W-:-:S02]  /*40cd0*/  SHF.R.S32.HI R13, RZ, 0x1f, R12 ;  /* 0x0000001fff0d7819 */ /* 0x000fc4000001140c */
[C---:B------:R-:W-:Y:S01]  /*40ce0*/  IADD3 R10, P6, PT, R12.reuse, R0, RZ ;  /* 0x000000000c0a7210 */ /* 0x040fe20007fde0ff */
[----:B------:R0:W-:Y:S01]  /*40cf0*/  @P5 STG.E.U8 desc[UR40][R8.64], R11 ;  /* 0x0000000b08005986 */ /* 0x0001e2000c101128 */
[----:B-1----:R-:W-:Y:S01]  /*40d00*/  ISETP.LT.AND P5, PT, R27, UR8, !P3 ;  /* 0x000000081b007c0c */ /* 0x002fe2000dfa1270 */
[----:B------:R-:W1:Y:S02]  /*40d10*/  LDCU UR8, c[0x0][0x398] ;  /* 0x00007300ff0877ac */ /* 0x000e640008000800 */
[----:B0-----:R-:W-:Y:S01]  /*40d20*/  IMAD.X R11, R13, 0x1, R2, P6 ;  /* 0x000000010d0b7824 */ /* 0x001fe200030e0602 */
[----:B------:R-:W-:Y:S02]  /*40d30*/  IADD3 R8, P6, PT, R12, R22, RZ ;  /* 0x000000160c087210 */ /* 0x000fe40007fde0ff */
[----:B---3--:R-:W-:-:S05]  /*40d40*/  PRMT R9, R25, 0x7770, RZ ;  /* 0x0000777019097816 */ /* 0x008fca00000000ff */
[----:B------:R0:W-:Y:S01]  /*40d50*/  @P1 STG.E.U8 desc[UR40][R10.64], R9 ;  /* 0x000000090a001986 */ /* 0x0001e2000c101128 */
[----:B------:R-:W-:Y:S01]  /*40d60*/  ISETP.LT.AND P1, PT, R26, UR10, !P3 ;  /* 0x0000000a1a007c0c */ /* 0x000fe2000df21270 */
[----:B------:R-:W3:Y:S01]  /*40d70*/  LDCU UR10, c[0x0][0x398] ;  /* 0x00007300ff0a77ac */ /* 0x000ee20008000800 */
[C---:B------:R-:W-:Y:S02]  /*40d80*/  PRMT R16, R25.reuse, 0x7771, RZ ;  /* 0x0000777119107816 */ /* 0x040fe400000000ff */
[----:B------:R-:W-:Y:S01]  /*40d90*/  PRMT R15, R25, 0x7772, RZ ;  /* 0x00007772190f7816 */ /* 0x000fe200000000ff */
[C---:B0-----:R-:W-:Y:S01]  /*40da0*/  IMAD.X R9, R13.reuse, 0x1, R20, P6 ;  /* 0x000000010d097824 */ /* 0x041fe200030e0614 */
[----:B------:R-:W-:Y:S02]  /*40db0*/  IADD3 R10, P6, PT, R12, R21, RZ ;  /* 0x000000150c0a7210 */ /* 0x000fe40007fde0ff */
[----:B------:R-:W-:Y:S01]  /*40dc0*/  ISETP.LT.AND P3, PT, R28, UR12, !P3 ;  /* 0x0000000c1c007c0c */ /* 0x000fe2000df61270 */
[----:B------:R-:W0:Y:S02]  /*40dd0*/  LDCU UR12, c[0x0][0x398] ;  /* 0x00007300ff0c77ac */ /* 0x000e240008000800 */
[----:B------:R-:W-:Y:S01]  /*40de0*/  IMAD.X R11, R13, 0x1, R24, P6 ;  /* 0x000000010d0b7824 */ /* 0x000fe200030e0618 */
[----:B------:R1:W-:Y:S04]  /*40df0*/  @P5 STG.E.U8 desc[UR40][R8.64], R16 ;  /* 0x0000001008005986 */ /* 0x0003e8000c101128 */
[----:B------:R4:W-:Y:S01]  /*40e00*/  @P1 STG.E.U8 desc[UR40][R10.64], R15 ;  /* 0x0000000f0a001986 */ /* 0x0009e2000c101128 */
[----:B------:R-:W-:Y:S01]  /*40e10*/  ISETP.LT.AND P1, PT, R18, UR6, !P4 ;  /* 0x0000000612007c0c */ /* 0x000fe2000e721270 */
[----:B------:R-:W0:Y:S01]  /*40e20*/  LDCU UR6, c[0x0][0x39c] ;  /* 0x00007380ff0677ac */ /* 0x000e220008000800 */
[----:B------:R-:W-:-:S02]  /*40e30*/  PRMT R14, R25, 0x7773, RZ ;  /* 0x00007773190e7816 */ /* 0x000fc400000000ff */
[----:B------:R-:W2:Y:S01]  /*40e40*/  LDL.LU R25, [R1+0xc0] ;  /* 0x0000c00001197983 */ /* 0x000ea20000300800 */
[----:B-1----:R-:W-:-:S03]  /*40e50*/  IADD3 R8, P5, PT, R12, R23, RZ ;  /* 0x000000170c087210 */ /* 0x002fc60007fbe0ff */
[----:B------:R-:W2:Y:S01]  /*40e60*/  LDL.LU R16, [R1+0x70] ;  /* 0x0000700001107983 */ /* 0x000ea20000300800 */
[----:B----4-:R-:W-:Y:S01]  /*40e70*/  VIADD R15, R12, UR4 ;  /* 0x000000040c0f7c36 */ /* 0x010fe20008000000 */
[----:B------:R-:W1:Y:S01]  /*40e80*/  LDCU UR4, c[0x0][0x3b8] ;  /* 0x00007700ff0477ac */ /* 0x000e620008000800 */
[----:B------:R-:W-:-:S03]  /*40e90*/  IMAD.X R9, R13, 0x1, R3, P5 ;  /* 0x000000010d097824 */ /* 0x000fc600028e0603 */
[----:B------:R-:W-:Y:S02]  /*40ea0*/  SHF.R.S32.HI R12, RZ, 0x1f, R15 ;  /* 0x0000001fff0c7819 */ /* 0x000fe4000001140f */
[----:B------:R-:W-:Y:S01]  /*40eb0*/  IADD3 R10, P5, PT, R15, R0, RZ ;  /* 0x000000000f0a7210 */ /* 0x000fe20007fbe0ff */
[----:B------:R4:W-:Y:S01]  /*40ec0*/  @P3 STG.E.U8 desc[UR40][R8.64], R14 ;  /* 0x0000000e08003986 */ /* 0x0009e2000c101128 */
[----:B------:R-:W-:Y:S01]  /*40ed0*/  ISETP.LT.AND P3, PT, R27, UR8, !P4 ;  /* 0x000000081b007c0c */ /* 0x000fe2000e761270 */
[----:B------:R-:W0:Y:S02]  /*40ee0*/  LDCU UR8, c[0x0][0x39c] ;  /* 0x00007380ff0877ac */ /* 0x000e240008000800 */
[----:B------:R-:W-:Y:S01]  /*40ef0*/  IMAD.X R11, R12, 0x1, R2, P5 ;  /* 0x000000010c0b7824 */ /* 0x000fe200028e0602 */
[----:B---3--:R-:W-:Y:S01]  /*40f00*/  ISETP.LT.AND P5, PT, R26, UR10, !P4 ;  /* 0x0000000a1a007c0c */ /* 0x008fe2000e7a1270 */
[----:B------:R-:W3:Y:S01]  /*40f10*/  LDCU UR10, c[0x0][0x398] ;  /* 0x00007300ff0a77ac */ /* 0x000ee20008000800 */
[----:B----4-:R-:W-:-:S02]  /*40f20*/  PRMT R9, R4, 0x7770, RZ ;  /* 0x0000777004097816 */ /* 0x010fc400000000ff */
[----:B------:R-:W-:-:S03]  /*40f30*/  IADD3 R8, P6, PT, R15, R22, RZ ;  /* 0x000000160f087210 */ /* 0x000fc60007fde0ff */
[----:B------:R4:W-:Y:S01]  /*40f40*/  @P1 STG.E.U8 desc[UR40][R10.64], R9 ;  /* 0x000000090a001986 */ /* 0x0009e2000c101128 */
[C---:B------:R-:W-:Y:S02]  /*40f50*/  PRMT R13, R4.reuse, 0x7771, RZ ;  /* 0x00007771040d7816 */ /* 0x040fe400000000ff */
[----:B------:R-:W-:Y:S02]  /*40f60*/  PRMT R14, R4, 0x7772, RZ ;  /* 0x00007772040e7816 */ /* 0x000fe400000000ff */
[C---:B----4-:R-:W-:Y:S01]  /*40f70*/  IADD3 R10, P1, PT, R15.reuse, R21, RZ ;  /* 0x000000150f0a7210 */ /* 0x050fe20007f3e0ff */
[----:B------:R-:W-:Y:S01]  /*40f80*/  IMAD.X R9, R12, 0x1, R20, P6 ;  /* 0x000000010c097824 */ /* 0x000fe200030e0614 */
[----:B0-----:R-:W-:Y:S01]  /*40f90*/  ISETP.LT.AND P4, PT, R28, UR12, !P4 ;  /* 0x0000000c1c007c0c */ /* 0x001fe2000e781270 */
[----:B------:R-:W0:Y:S02]  /*40fa0*/  LDCU UR12, c[0x0][0x398] ;  /* 0x00007300ff0c77ac */ /* 0x000e240008000800 */
[----:B------:R-:W-:Y:S01]  /*40fb0*/  IMAD.X R11, R12, 0x1, R24, P1 ;  /* 0x000000010c0b7824 */ /* 0x000fe200008e0618 */
[----:B------:R1:W-:Y:S01]  /*40fc0*/  @P3 STG.E.U8 desc[UR40][R8.64], R13 ;  /* 0x0000000d08003986 */ /* 0x0003e2000c101128 */
[----:B--2---:R-:W-:Y:S01]  /*40fd0*/  ISETP.LT.AND P1, PT, R18, UR14, !P2 ;  /* 0x0000000e12007c0c */ /* 0x004fe2000d721270 */
[----:B------:R-:W2:Y:S02]  /*40fe0*/  LDCU UR14, c[0x0][0x398] ;  /* 0x00007300ff0e77ac */ /* 0x000ea40008000800 */
[----:B------:R4:W-:Y:S01]  /*40ff0*/  @P5 STG.E.U8 desc[UR40][R10.64], R14 ;  /* 0x0000000e0a005986 */ /* 0x0009e2000c101128 */
[C---:B-1----:R-:W-:Y:S01]  /*41000*/  VIADD R13, R15.reuse, UR4 ;  /* 0x000000040f0d7c36 */ /* 0x042fe20008000000 */
[----:B------:R-:W-:Y:S01]  /*41010*/  IADD3 R8, P3, PT, R15, R23, RZ ;  /* 0x000000170f087210 */ /* 0x000fe20007f7e0ff */
[----:B------:R-:W1:Y:S01]  /*41020*/  LDCU UR4, c[0x0][0x3b8] ;  /* 0x00007700ff0477ac */ /* 0x000e620008000800 */
[----:B----4-:R-:W-:-:S02]  /*41030*/  VIADD R11, R29, 0x32 ;  /* 0x000000321d0b7836 */ /* 0x010fc40000000000 */
[----:B------:R-:W-:Y:S02]  /*41040*/  SHF.R.S32.HI R14, RZ, 0x1f, R13 ;  /* 0x0000001fff0e7819 */ /* 0x000fe4000001140d */
[----:B------:R-:W-:Y:S01]  /*41050*/  IADD3 R10, P5, PT, R13, R0, RZ ;  /* 0x000000000d0a7210 */ /* 0x000fe20007fbe0ff */
[----:B------:R-:W-:Y:S01]  /*41060*/  IMAD.X R9, R12, 0x1, R3, P3 ;  /* 0x000000010c097824 */ /* 0x000fe200018e0603 */
[----:B------:R-:W-:Y:S01]  /*41070*/  ISETP.GE.AND P3, PT, R11, UR6, PT ;  /* 0x000000060b007c0c */ /* 0x000fe2000bf66270 */
[----:B------:R-:W4:Y:S01]  /*41080*/  LDCU UR6, c[0x0][0x398] ;  /* 0x00007300ff0677ac */ /* 0x000f220008000800 */
[----:B------:R-:W-:Y:S01]  /*41090*/  PRMT R4, R4, 0x7773, RZ ;  /* 0x0000777304047816 */ /* 0x000fe200000000ff */
[----:B------:R-:W-:Y:S01]  /*410a0*/  IMAD.X R11, R14, 0x1, R2, P5 ;  /* 0x000000010e0b7824 */ /* 0x000fe200028e0602 */
[----:B------:R-:W-:Y:S02]  /*410b0*/  PRMT R12, R6, 0x7770, RZ ;  /* 0x00007770060c7816 */ /* 0x000fe400000000ff */
[----:B---3--:R-:W-:Y:S01]  /*410c0*/  ISETP.LT.AND P5, PT, R27, UR10, !P2 ;  /* 0x0000000a1b007c0c */ /* 0x008fe2000d7a1270 */
[----:B------:R3:W-:Y:S01]  /*410d0*/  @P4 STG.E.U8 desc[UR40][R8.64], R4 ;  /* 0x0000000408004986 */ /* 0x0007e2000c101128 */
[----:B------:R-:W-:Y:S01]  /*410e0*/  ISETP.LT.AND P4, PT, R26, UR16, !P2 ;  /* 0x000000101a007c0c */ /* 0x000fe2000d781270 */
[----:B------:R-:W0:Y:S02]  /*410f0*/  LDCU UR10, c[0x0][0x398] ;  /* 0x00007300ff0a77ac */ /* 0x000e240008000800 */
[----:B------:R1:W-:Y:S01]  /*41100*/  @P1 STG.E.U8 desc[UR40][R10.64], R12 ;  /* 0x0000000c0a001986 */ /* 0x0003e2000c101128 */
[----:B---3--:R-:W-:Y:S01]  /*41110*/  IADD3 R8, P1, PT, R13, R22, RZ ;  /* 0x000000160d087210 */ /* 0x008fe20007f3e0ff */
[----:B------:R-:W-:Y:S01]  /*41120*/  VIADD R4, R29, 0x33 ;  /* 0x000000331d047836 */ /* 0x000fe20000000000 */
[----:B-1----:R-:W-:-:S03]  /*41130*/  IADD3 R10, P6, PT, R13, R21, RZ ;  /* 0x000000150d0a7210 */ /* 0x002fc60007fde0ff */
[----:B------:R-:W-:Y:S01]  /*41140*/  IMAD.X R9, R14, 0x1, R20, P1 ;  /* 0x000000010e097824 */ /* 0x000fe200008e0614 */
[----:B------:R-:W-:Y:S01]  /*41150*/  ISETP.GE.AND P1, PT, R4, UR8, PT ;  /* 0x0000000804007c0c */ /* 0x000fe2000bf26270 */
[----:B------:R-:W1:Y:S01]  /*41160*/  LDCU UR8, c[0x0][0x39c] ;  /* 0x00007380ff0877ac */ /* 0x000e620008000800 */
[----:B------:R-:W-:Y:S01]  /*41170*/  PRMT R4, R6, 0x7771, RZ ;  /* 0x0000777106047816 */ /* 0x000fe200000000ff */
[----:B------:R-:W-:Y:S01]  /*41180*/  IMAD.X R11, R14, 0x1, R24, P6 ;  /* 0x000000010e0b7824 */ /* 0x000fe200030e0618 */
[----:B------:R-:W-:-:S03]  /*41190*/  PRMT R12, R6, 0x7772, RZ ;  /* 0x00007772060c7816 */ /* 0x000fc600000000ff */
[----:B------:R-:W-:Y:S04]  /*411a0*/  @P5 STG.E.U8 desc[UR40][R8.64], R4 ;  /* 0x0000000408005986 */ /* 0x000fe8000c101128 */
[----:B------:R3:W-:Y:S02]  /*411b0*/  @P4 STG.E.U8 desc[UR40][R10.64], R12 ;  /* 0x0000000c0a004986 */ /* 0x0007e4000c101128 */
[----:B---3--:R-:W-:Y:S02]  /*411c0*/  PRMT R11, R6, 0x7773, RZ ;  /* 0x00007773060b7816 */ /* 0x008fe400000000ff */
[----:B------:R-:W3:Y:S04]  /*411d0*/  LDL.LU R6, [R1+0x1310] ;  /* 0x0013100001067983 */ /* 0x000ee80000300800 */
[----:B------:R-:W3:Y:S01]  /*411e0*/  LDL.LU R19, [R1+0xb4] ;  /* 0x0000b40001137983 */ /* 0x000ee20000300800 */
[----:B----4-:R-:W-:Y:S01]  /*411f0*/  ISETP.LT.AND P2, PT, R28, UR6, !P2 ;  /* 0x000000061c007c0c */ /* 0x010fe2000d741270 */
[C---:B------:R-:W-:Y:S01]  /*41200*/  VIADD R4, R13.reuse, UR4 ;  /* 0x000000040d047c36 */ /* 0x040fe20008000000 */
[----:B------:R-:W-:Y:S01]  /*41210*/  IADD3 R8, P4, PT, R13, R23, RZ ;  /* 0x000000170d087210 */ /* 0x000fe20007f9e0ff */
[----:B------:R-:W4:Y:S01]  /*41220*/  LDCU UR4, c[0x0][0x398] ;  /* 0x00007300ff0477ac */ /* 0x000f220008000800 */
[----:B0-----:R-:W-:-:S02]  /*41230*/  ISETP.LT.AND P6, PT, R18, UR10, !P3 ;  /* 0x0000000a12007c0c */ /* 0x001fc4000dfc1270 */
[----:B------:R-:W-:Y:S01]  /*41240*/  SHF.R.S32.HI R12, RZ, 0x1f, R4 ;  /* 0x0000001fff0c7819 */ /* 0x000fe20000011404 */
[----:B------:R-:W-:Y:S01]  /*41250*/  IMAD.X R9, R14, 0x1, R3, P4 ;  /* 0x000000010e097824 */ /* 0x000fe200020e0603 */
[----:B------:R-:W-:Y:S01]  /*41260*/  IADD3 R10, P4, PT, R4, R0, RZ ;  /* 0x00000000040a7210 */ /* 0x000fe20007f9e0ff */
[----:B------:R-:W0:Y:S01]  /*41270*/  LDCU UR6, c[0x0][0x3b8] ;  /* 0x00007700ff0677ac */ /* 0x000e220008000800 */
[----:B------:R-:W-:-:S03]  /*41280*/  ISETP.LT.AND P5, PT, R27, UR12, !P3 ;  /* 0x0000000c1b007c0c */ /* 0x000fc6000dfa1270 */
[----:B------:R1:W-:Y:S01]  /*41290*/  @P2 STG.E.U8 desc[UR40][R8.64], R11 ;  /* 0x0000000b08002986 */ /* 0x0003e2000c101128 */
[----:B------:R-:W0:Y:S01]  /*412a0*/  LDCU UR10, c[0x0][0x398] ;  /* 0x00007300ff0a77ac */ /* 0x000e220008000800 */
[----:B------:R-:W-:Y:S01]  /*412b0*/  VIADD R13, R29, 0x34 ;  /* 0x000000341d0d7836 */ /* 0x000fe20000000000 */
[C---:B------:R-:W-:Y:S01]  /*412c0*/  PRMT R14, R5.reuse, 0x7772, RZ ;  /* 0x00007772050e7816 */ /* 0x040fe200000000ff */
[----:B------:R-:W0:Y:S01]  /*412d0*/  LDCU UR12, c[0x0][0x398] ;  /* 0x00007300ff0c77ac */ /* 0x000e220008000800 */
[----:B-1----:R-:W-:Y:S01]  /*412e0*/  IMAD.X R11, R12, 0x1, R2, P4 ;  /* 0x000000010c0b7824 */ /* 0x002fe200020e0602 */
[----:B------:R-:W-:Y:S02]  /*412f0*/  PRMT R9, R5, 0x7770, RZ ;  /* 0x0000777005097816 */ /* 0x000fe400000000ff */
[----:B--2---:R-:W-:Y:S02]  /*41300*/  ISETP.LT.AND P4, PT, R26, UR14, !P3 ;  /* 0x0000000e1a007c0c */ /* 0x004fe4000df81270 */
[----:B------:R-:W-:Y:S01]  /*41310*/  IADD3 R8, P2, PT, R4, R22, RZ ;  /* 0x0000001604087210 */ /* 0x000fe20007f5e0ff */
[----:B------:R1:W-:Y:S01]  /*41320*/  @P6 STG.E.U8 desc[UR40][R10.64], R9 ;  /* 0x000000090a006986 */ /* 0x0003e2000c101128 */
[----:B----4-:R-:W-:Y:S01]  /*41330*/  ISETP.LT.AND P3, PT, R28, UR4, !P3 ;  /* 0x000000041c007c0c */ /* 0x010fe2000df61270 */
[----:B------:R-:W2:Y:S01]  /*41340*/  LDCU UR4, c[0x0][0x3b8] ;  /* 0x00007700ff0477ac */ /* 0x000ea20008000800 */
[----:B-1----:R-:W-:Y:S01]  /*41350*/  IADD3 R10, P6, PT, R4, R21, RZ ;  /* 0x00000015040a7210 */ /* 0x002fe20007fde0ff */
[C---:B------:R-:W-:Y:S01]  /*41360*/  IMAD.X R9, R12.reuse, 0x1, R20, P2 ;  /* 0x000000010c097824 */ /* 0x040fe200010e0614 */
[----:B------:R-:W-:Y:S01]  /*41370*/  ISETP.GE.AND P2, PT, R13, UR8, PT ;  /* 0x000000080d007c0c */ /* 0x000fe2000bf46270 */
[----:B------:R-:W1:Y:S01]  /*41380*/  LDCU UR8, c[0x0][0x398] ;  /* 0x00007300ff0877ac */ /* 0x000e620008000800 */
[----:B------:R-:W-:Y:S01]  /*41390*/  PRMT R13, R5, 0x7771, RZ ;  /* 0x00007771050d7816 */ /* 0x000fe200000000ff */
[----:B------:R-:W-:-:S04]  /*413a0*/  IMAD.X R11, R12, 0x1, R24, P6 ;  /* 0x000000010c0b7824 */ /* 0x000fc800030e0618 */
[----:B------:R4:W-:Y:S04]  /*413b0*/  @P5 STG.E.U8 desc[UR40][R8.64], R13 ;  /* 0x0000000d08005986 */ /* 0x0009e8000c101128 */
[----:B------:R1:W-:Y:S01]  /*413c0*/  @P4 STG.E.U8 desc[UR40][R10.64], R14 ;  /* 0x0000000e0a004986 */ /* 0x0003e2000c101128 */
[----:B0-----:R-:W-:Y:S01]  /*413d0*/  ISETP.LT.AND P6, PT, R18, UR10, !P1 ;  /* 0x0000000a12007c0c */ /* 0x001fe2000cfc1270 */
[----:B------:R-:W0:Y:S01]  /*413e0*/  LDCU UR10, c[0x0][0x398] ;  /* 0x00007300ff0a77ac */ /* 0x000e220008000800 */
[----:B------:R-:W-:Y:S02]  /*413f0*/  PRMT R5, R5, 0x7773, RZ ;  /* 0x0000777305057816 */ /* 0x000fe400000000ff */
[C---:B----4-:R-:W-:Y:S01]  /*41400*/  IADD3 R8, P4, PT, R4.reuse, R23, RZ ;  /* 0x0000001704087210 */ /* 0x050fe20007f9e0ff */
[----:B-1----:R-:W-:Y:S01]  /*41410*/  VIADD R10, R4, UR6 ;  /* 0x00000006040a7c36 */ /* 0x002fe20008000000 */
[----:B------:R-:W1:Y:S03]  /*41420*/  LDCU UR6, c[0x0][0x398] ;  /* 0x00007300ff0677ac */ /* 0x000e660008000800 */
[----:B------:R-:W-:Y:S01]  /*41430*/  IMAD.X R9, R12, 0x1, R3, P4 ;  /* 0x000000010c097824 */ /* 0x000fe200020e0603 */
[----:B------:R-:W-:-:S02]  /*41440*/  SHF.R.S32.HI R11, RZ, 0x1f, R10 ;  /* 0x0000001fff0b7819 */ /* 0x000fc4000001140a */
[----:B------:R-:W-:Y:S02]  /*41450*/  IADD3 R4, P4, PT, R10, R0, RZ ;  /* 0x000000000a047210 */ /* 0x000fe40007f9e0ff */
[----:B------:R4:W-:Y:S01]  /*41460*/  @P3 STG.E.U8 desc[UR40][R8.64], R5 ;  /* 0x0000000508003986 */ /* 0x0009e2000c101128 */
[----:B------:R-:W-:Y:S01]  /*41470*/  ISETP.LT.AND P5, PT, R27, UR8, !P1 ;  /* 0x000000081b007c0c */ /* 0x000fe2000cfa1270 */
[----:B------:R-:W-:Y:S01]  /*41480*/  VIADD R12, R29, 0x35 ;  /* 0x000000351d0c7836 */ /* 0x000fe20000000000 */
[----:B------:R-:W-:Y:S01]  /*41490*/  ISETP.LT.AND P3, PT, R26, UR12, !P1 ;  /* 0x0000000c1a007c0c */ /* 0x000fe2000cf61270 */
[----:B------:R-:W0:Y:S01]  /*414a0*/  LDCU UR8, c[0x0][0x398] ;  /* 0x00007300ff0877ac */ /* 0x000e220008000800 */
[----:B----4-:R-:W-:Y:S01]  /*414b0*/  IMAD.X R5, R11, 0x1, R2, P4 ;  /* 0x000000010b057824 */ /* 0x010fe200020e0602 */
[----:B------:R-:W-:Y:S02]  /*414c0*/  IADD3 R8, P4, PT, R10, R22, RZ ;  /* 0x000000160a087210 */ /* 0x000fe40007f9e0ff */
[----:B-1----:R-:W-:Y:S01]  /*414d0*/  ISETP.LT.AND P1, PT, R28, UR6, !P1 ;  /* 0x000000061c007c0c */ /* 0x002fe2000cf21270 */
[----:B------:R-:W1:Y:S01]  /*414e0*/  LDCU UR6, c[0x0][0x398] ;  /* 0x00007300ff0677ac */ /* 0x000e620008000800 */
[----:B---3--:R-:W-:-:S05]  /*414f0*/  PRMT R9, R19, 0x7770, RZ ;  /* 0x0000777013097816 */ /* 0x008fca00000000ff */
[----:B------:R3:W-:Y:S01]  /*41500*/  @P6 STG.E.U8 desc[UR40][R4.64], R9 ;  /* 0x0000000904006986 */ /* 0x0007e2000c101128 */
[----:B------:R-:W-:Y:S02]  /*41510*/  PRMT R13, R19, 0x7772, RZ ;  /* 0x00007772130d7816 */ /* 0x000fe400000000ff */
[----:B---3--:R-:W-:Y:S01]  /*41520*/  IADD3 R4, P6, PT, R10, R21, RZ ;  /* 0x000000150a047210 */ /* 0x008fe20007fde0ff */
[----:B------:R-:W-:Y:S01]  /*41530*/  IMAD.X R9, R11, 0x1, R20, P4 ;  /* 0x000000010b097824 */ /* 0x000fe200020e0614 */
[----:B------:R-:W-:Y:S01]  /*41540*/  ISETP.GE.AND P4, PT, R12, UR5, PT ;  /* 0x000000050c007c0c */ /* 0x000fe2000bf86270 */
[----:B------:R-:W3:Y:S01]  /*41550*/  LDCU UR5, c[0x0][0x3b8] ;  /* 0x00007700ff0577ac */ /* 0x000ee20008000800 */
[----:B------:R-:W-:Y:S01]  /*41560*/  PRMT R12, R19, 0x7771, RZ ;  /* 0x00007771130c7816 */ /* 0x000fe200000000ff */
[----:B------:R-:W-:-:S04]  /*41570*/  IMAD.X R5, R11, 0x1, R24, P6 ;  /* 0x000000010b057824 */ /* 0x000fc800030e0618 */
[----:B------:R-:W-:Y:S04]  /*41580*/  @P5 STG.E.U8 desc[UR40][R8.64], R12 ;  /* 0x0000000c08005986 */ /* 0x000fe8000c101128 */
[----:B------:R4:W-:Y:S01]  /*41590*/  @P3 STG.E.U8 desc[UR40][R4.64], R13 ;  /* 0x0000000d04003986 */ /* 0x0009e2000c101128 */
[----:B0-----:R-:W-:Y:S01]  /*415a0*/  ISETP.LT.AND P6, PT, R18, UR10, !P2 ;  /* 0x0000000a12007c0c */ /* 0x001fe2000d7c1270 */
[----:B------:R-:W0:Y:S01]  /*415b0*/  LDCU UR10, c[0x0][0x398] ;  /* 0x00007300ff0a77ac */ /* 0x000e220008000800 */
[----:B------:R-:W-:Y:S02]  /*415c0*/  PRMT R15, R19, 0x7773, RZ ;  /* 0x00007773130f7816 */ /* 0x000fe400000000ff */
[C---:B----4-:R-:W-:Y:S01]  /*415d0*/  IADD3 R4, P3, PT, R10.reuse, R23, RZ ;  /* 0x000000170a047210 */ /* 0x050fe20007f7e0ff */
[----:B--2---:R-:W-:Y:S01]  /*415e0*/  VIADD R10, R10, UR4 ;  /* 0x000000040a0a7c36 */ /* 0x004fe20008000000 */
[----:B------:R-:W2:Y:S03]  /*415f0*/  LDCU UR4, c[0x0][0x398] ;  /* 0x00007300ff0477ac */ /* 0x000ea60008000800 */
[----:B------:R-:W-:Y:S01]  /*41600*/  IMAD.X R5, R11, 0x1, R3, P3 ;  /* 0x000000010b057824 */ /* 0x000fe200018e0603 */
[----:B------:R-:W-:-:S02]  /*41610*/  SHF.R.S32.HI R11, RZ, 0x1f, R10 ;  /* 0x0000001fff0b7819 */ /* 0x000fc4000001140a */
[----:B------:R-:W-:Y:S02]  /*41620*/  IADD3 R8, P3, PT, R10, R0, RZ ;  /* 0x000000000a087210 */ /* 0x000fe40007f7e0ff */
[----:B------:R4:W-:Y:S01]  /*41630*/  @P1 STG.E.U8 desc[UR40][R4.64], R15 ;  /* 0x0000000f04001986 */ /* 0x0009e2000c101128 */
[----:B------:R-:W-:Y:S01]  /*41640*/  ISETP.LT.AND P1, PT, R27, UR8, !P2 ;  /* 0x000000081b007c0c */ /* 0x000fe2000d721270 */
[----:B------:R-:W-:Y:S01]  /*41650*/  VIADD R12, R29, 0x36 ;  /* 0x000000361d0c7836 */ /* 0x000fe20000000000 */
[----:B------:R-:W-:Y:S01]  /*41660*/  PRMT R13, R6, 0x7772, RZ ;  /* 0x00007772060d7816 */ /* 0x000fe200000000ff */
[----:B------:R-:W-:Y:S01]  /*41670*/  IMAD.X R9, R11, 0x1, R2, P3 ;  /* 0x000000010b097824 */ /* 0x000fe200018e0602 */
[----:B-1----:R-:W-:Y:S01]  /*41680*/  ISETP.LT.AND P3, PT, R26, UR6, !P2 ;  /* 0x000000061a007c0c */ /* 0x002fe2000d761270 */
[----:B------:R-:W1:Y:S01]  /*41690*/  LDCU UR6, c[0x0][0x398] ;  /* 0x00007300ff0677ac */ /* 0x000e620008000800 */
[----:B----4-:R-:W-:Y:S01]  /*416a0*/  PRMT R5, R6, 0x7770, RZ ;  /* 0x0000777006057816 */ /* 0x010fe200000000ff */
[----:B------:R-:W4:Y:S01]  /*416b0*/  LDCU UR8, c[0x0][0x398] ;  /* 0x00007300ff0877ac */ /* 0x000f220008000800 */
[----:B------:R-:W-:-:S03]  /*416c0*/  IADD3 R4, P5, PT, R10, R22, RZ ;  /* 0x000000160a047210 */ /* 0x000fc60007fbe0ff */
[----:B------:R0:W-:Y:S02]  /*416d0*/  @P6 STG.E.U8 desc[UR40][R8.64], R5 ;  /* 0x0000000508006986 */ /* 0x0001e4000c101128 */
[----:B0-----:R-:W-:Y:S01]  /*416e0*/  IADD3 R8, P6, PT, R10, R21, RZ ;  /* 0x000000150a087210 */ /* 0x001fe20007fde0ff */
[----:B------:R-:W-:Y:S01]  /*416f0*/  IMAD.X R5, R11, 0x1, R20, P5 ;  /* 0x000000010b057824 */ /* 0x000fe200028e0614 */
[----:B------:R-:W-:Y:S01]  /*41700*/  ISETP.GE.AND P5, PT, R12, UR9, PT ;  /* 0x000000090c007c0c */ /* 0x000fe2000bfa6270 */
[----:B------:R-:W-:Y:S01]  /*41710*/  VIADD R14, R29, 0x3a ;  /* 0x0000003a1d0e7836 */ /* 0x000fe20000000000 */
[----:B------:R-:W-:Y:S01]  /*41720*/  PRMT R12, R6, 0x7771, RZ ;  /* 0x00007771060c7816 */ /* 0x000fe200000000ff */
[----:B------:R-:W-:Y:S01]  /*41730*/  IMAD.X R9, R11, 0x1, R24, P6 ;  /* 0x000000010b097824 */ /* 0x000fe200030e0618 */
[----:B--2---:R-:W-:Y:S01]  /*41740*/  ISETP.LT.AND P2, PT, R28, UR4, !P2 ;  /* 0x000000041c007c0c */ /* 0x004fe2000d741270 */
[----:B------:R-:W0:Y:S02]  /*41750*/  LDCU UR4, c[0x0][0x3b8] ;  /* 0x00007700ff0477ac */ /* 0x000e240008000800 */
[----:B------:R2:W-:Y:S01]  /*41760*/  @P1 STG.E.U8 desc[UR40][R4.64], R12 ;  /* 0x0000000c04001986 */ /* 0x0005e2000c101128 */
[----:B------:R-:W-:Y:S01]  /*41770*/  PRMT R15, R7, 0x7771, RZ ;  /* 0x00007771070f7816 */ /* 0x000fe200000000ff */
[----:B------:R-:W0:Y:S02]  /*41780*/  LDCU UR9, c[0x0][0x398] ;  /* 0x00007300ff0977ac */ /* 0x000e240008000800 */
[----:B------:R0:W-:Y:S01]  /*41790*/  @P3 STG.E.U8 desc[UR40][R8.64], R13 ;  /* 0x0000000d08003986 */ /* 0x0001e2000c101128 */
[----:B------:R-:W-:-:S02]  /*417a0*/  ISETP.LT.AND P1, PT, R18, UR10, !P4 ;  /* 0x0000000a12007c0c */ /* 0x000fc4000e721270 */
[C---:B--2---:R-:W-:Y:S01]  /*417b0*/  IADD3 R4, P3, PT, R10.reuse, R23, RZ ;  /* 0x000000170a047210 */ /* 0x044fe20007f7e0ff */
[----:B---3--:R-:W-:Y:S01]  /*417c0*/  VIADD R10, R10, UR5 ;  /* 0x000000050a0a7c36 */ /* 0x008fe20008000000 */
[----:B------:R-:W2:Y:S03]  /*417d0*/  LDCU UR5, c[0x0][0x398] ;  /* 0x00007300ff0577ac */ /* 0x000ea60008000800 */
[----:B------:R-:W-:Y:S01]  /*417e0*/  IMAD.X R5, R11, 0x1, R3, P3 ;  /* 0x000000010b057824 */ /* 0x000fe200018e0603 */
[----:B------:R-:W-:Y:S02]  /*417f0*/  PRMT R11, R6, 0x7773, RZ ;  /* 0x00007773060b7816 */ /* 0x000fe400000000ff */
[----:B------:R-:W-:Y:S02]  /*41800*/  SHF.R.S32.HI R6, RZ, 0x1f, R10 ;  /* 0x0000001fff067819 */ /* 0x000fe4000001140a */
[----:B0-----:R-:W-:-:S02]  /*41810*/  IADD3 R8, P3, PT, R10, R0, RZ ;  /* 0x000000000a087210 */ /* 0x001fc40007f7e0ff */
[----:B------:R-:W-:-:S03]  /*41820*/  PRMT R13, R7, 0x7770, RZ ;  /* 0x00007770070d7816 */ /* 0x000fc600000000ff */
[----:B------:R-:W-:Y:S01]  /*41830*/  IMAD.X R9, R6, 0x1, R2, P3 ;  /* 0x0000000106097824 */ /* 0x000fe200018e0602 */
[----:B------:R0:W-:Y:S04]  /*41840*/  @P2 STG.E.U8 desc[UR40][R4.64], R11 ;  /* 0x0000000b04002986 */ /* 0x0001e8000c101128 */
[----:B------:R3:W-:Y:S01]  /*41850*/  @P1 STG.E.U8 desc[UR40][R8.64], R13 ;  /* 0x0000000d08001986 */ /* 0x0007e2000c101128 */
[C---:B0-----:R-:W-:Y:S02]  /*41860*/  PRMT R11, R7.reuse, 0x7773, RZ ;  /* 0x00007773070b7816 */ /* 0x041fe400000000ff */
[----:B---3--:R-:W-:Y:S02]  /*41870*/  PRMT R13, R7, 0x7772, RZ ;  /* 0x00007772070d7816 */ /* 0x008fe400000000ff */
[----:B------:R-:W3:Y:S04]  /*41880*/  LDL.LU R7, [R1+0x130c] ;  /* 0x00130c0001077983 */ /* 0x000ee80000300800 */
[----:B------:R-:W3:Y:S01]  /*41890*/  LDL.LU R17, [R1+0xbc] ;  /* 0x0000bc0001117983 */ /* 0x000ee20000300800 */
[----:B-1----:R-:W-:Y:S01]  /*418a0*/  ISETP.LT.AND P2, PT, R27, UR6, !P4 ;  /* 0x000000061b007c0c */ /* 0x002fe2000e741270 */
[----:B------:R-:W0:Y:S01]  /*418b0*/  LDCU UR6, c[0x0][0x398] ;  /* 0x00007300ff0677ac */ /* 0x000e220008000800 */
[----:B------:R-:W-:Y:S01]  /*418c0*/  IADD3 R4, P6, PT, R10, R22, RZ ;  /* 0x000000160a047210 */ /* 0x000fe20007fde0ff */
[----:B------:R-:W-:Y:S01]  /*418d0*/  VIADD R12, R29, 0x37 ;  /* 0x000000371d0c7836 */ /* 0x000fe20000000000 */
[----:B----4-:R-:W-:Y:S01]  /*418e0*/  ISETP.LT.AND P1, PT, R26, UR8, !P4 ;  /* 0x000000081a007c0c */ /* 0x010fe2000e721270 */
[----:B------:R-:W1:Y:S02]  /*418f0*/  LDCU UR8, c[0x0][0x398] ;  /* 0x00007300ff0877ac */ /* 0x000e640008000800 */
[----:B------:R-:W-:Y:S01]  /*41900*/  IMAD.X R5, R6, 0x1, R20, P6 ;  /* 0x0000000106057824 */ /* 0x000fe200030e0614 */
[----:B------:R-:W-:-:S02]  /*41910*/  IADD3 R8, P6, PT, R10, R21, RZ ;  /* 0x000000150a087210 */ /* 0x000fc40007fde0ff */
[----:B------:R-:W-:Y:S01]  /*41920*/  ISETP.GE.AND P3, PT, R12, UR7, PT ;  /* 0x000000070c007c0c */ /* 0x000fe2000bf66270 */
[----:B------:R-:W4:Y:S01]  /*41930*/  LDCU UR7, c[0x0][0x398] ;  /* 0x00007300ff0777ac */ /* 0x000f220008000800 */
[----:B--2---:R-:W-:Y:S01]  /*41940*/  ISETP.LT.AND P4, PT, R28, UR5, !P4 ;  /* 0x000000051c007c0c */ /* 0x004fe2000e781270 */
[----:B------:R-:W-:Y:S01]  /*41950*/  IMAD.X R9, R6, 0x1, R24, P6 ;  /* 0x0000000106097824 */ /* 0x000fe200030e0618 */
[----:B------:R2:W-:Y:S01]  /*41960*/  @P2 STG.E.U8 desc[UR40][R4.64], R15 ;  /* 0x0000000f04002986 */ /* 0x0005e2000c101128 */
[----:B------:R-:W1:Y:S03]  /*41970*/  LDCU UR5, c[0x0][0x3b8] ;  /* 0x00007700ff0577ac */ /* 0x000e660008000800 */
[----:B------:R1:W-:Y:S01]  /*41980*/  @P1 STG.E.U8 desc[UR40][R8.64], R13 ;  /* 0x0000000d08001986 */ /* 0x0003e2000c101128 */
[----:B0-----:R-:W-:Y:S01]  /*41990*/  ISETP.LT.AND P1, PT, R18, UR6, !P5 ;  /* 0x0000000612007c0c */ /* 0x001fe2000ef21270 */
[----:B------:R-:W0:Y:S01]  /*419a0*/  LDCU UR6, c[0x0][0x398] ;  /* 0x00007300ff0677ac */ /* 0x000e220008000800 */
[C---:B--2---:R-:W-:Y:S01]  /*419b0*/  IADD3 R4, P2, PT, R10.reuse, R23, RZ ;  /* 0x000000170a047210 */ /* 0x044fe20007f5e0ff */
[----:B------:R-:W-:Y:S01]  /*419c0*/  VIADD R10, R10, UR4 ;  /* 0x000000040a0a7c36 */ /* 0x000fe20008000000 */
[----:B------:R-:W2:Y:S03]  /*419d0*/  LDCU UR4, c[0x0][0x398] ;  /* 0x00007300ff0477ac */ /* 0x000ea60008000800 */
[----:B------:R-:W-:Y:S01]  /*419e0*/  IMAD.X R5, R6, 0x1, R3, P2 ;  /* 0x0000000106057824 */ /* 0x000fe200010e0603 */
[----:B------:R-:W-:-:S02]  /*419f0*/  SHF.R.S32.HI R6, RZ, 0x1f, R10 ;  /* 0x0000001fff067819 */ /* 0x000fc4000001140a */
[----:B-1----:R-:W-:Y:S02]  /*41a00*/  IADD3 R8, P6, PT, R10, R0, RZ ;  /* 0x000000000a087210 */ /* 0x002fe40007fde0ff */
[----:B------:R1:W-:Y:S01]  /*41a10*/  @P4 STG.E.U8 desc[UR40][R4.64], R11 ;  /* 0x0000000b04004986 */ /* 0x0003e2000c101128 */
[----:B----4-:R-:W-:Y:S01]  /*41a20*/  ISETP.LT.AND P2, PT, R27, UR7, !P5 ;  /* 0x000000071b007c0c */ /* 0x010fe2000ef41270 */
[----:B------:R-:W-:Y:S01]  /*41a30*/  VIADD R12, R29, 0x38 ;  /* 0x000000381d0c7836 */ /* 0x000fe20000000000 */
[----:B------:R-:W4:Y:S01]  /*41a40*/  LDCU UR7, c[0x0][0x398] ;  /* 0x00007300ff0777ac */ /* 0x000f220008000800 */
[----:B------:R-:W-:Y:S01]  /*41a50*/  IMAD.X R9, R6, 0x1, R2, P6 ;  /* 0x0000000106097824 */ /* 0x000fe200030e0602 */
[----:B------:R-:W-:Y:S01]  /*41a60*/  ISETP.LT.AND P6, PT, R26, UR8, !P5 ;  /* 0x000000081a007c0c */ /* 0x000fe2000efc1270 */
[----:B------:R-:W0:Y:S01]  /*41a70*/  LDCU UR8, c[0x0][0x398] ;  /* 0x00007300ff0877ac */ /* 0x000e220008000800 */
[----:B-1----:R-:W-:-:S05]  /*41a80*/  IADD3 R4, P4, PT, R10, R22, RZ ;  /* 0x000000160a047210 */ /* 0x002fca0007f9e0ff */
[----:B------:R-:W-:Y:S01]  /*41a90*/  IMAD.X R5, R6, 0x1, R20, P4 ;  /* 0x0000000106057824 */ /* 0x000fe200020e0614 */
[----:B---3--:R-:W-:-:S05]  /*41aa0*/  PRMT R13, R7, 0x7770, RZ ;  /* 0x00007770070d7816 */ /* 0x008fca00000000ff */
[----:B------:R1:W-:Y:S01]  /*41ab0*/  @P1 STG.E.U8 desc[UR40][R8.64], R13 ;  /* 0x0000000d08001986 */ /* 0x0003e2000c101128 */
[C---:B------:R-:W-:Y:S02]  /*41ac0*/  PRMT R11, R7.reuse, 0x7771, RZ ;  /* 0x00007771070b7816 */ /* 0x040fe400000000ff */
[----:B------:R-:W-:Y:S02]  /*41ad0*/  PRMT R15, R7, 0x7772, RZ ;  /* 0x00007772070f7816 */ /* 0x000fe400000000ff */
[----:B-1----:R-:W-:Y:S01]  /*41ae0*/  IADD3 R8, P4, PT, R10, R21, RZ ;  /* 0x000000150a087210 */ /* 0x002fe20007f9e0ff */
[----:B------:R1:W-:Y:S04]  /*41af0*/  @P2 STG.E.U8 desc[UR40][R4.64], R11 ;  /* 0x0000000b04002986 */ /* 0x0003e8000c101128 */
[----:B------:R-:W-:Y:S01]  /*41b00*/  IMAD.X R9, R6, 0x1, R24, P4 ;  /* 0x0000000106097824 */ /* 0x000fe200020e0618 */
[----:B------:R-:W-:Y:S01]  /*41b10*/  ISETP.GE.AND P1, PT, R12, UR11, PT ;  /* 0x0000000b0c007c0c */ /* 0x000fe2000bf26270 */
[----:B------:R-:W-:-:S03]  /*41b20*/  VIADD R12, R29, 0x39 ;  /* 0x000000391d0c7836 */ /* 0x000fc60000000000 */
[----:B------:R3:W-:Y:S01]  /*41b30*/  @P6 STG.E.U8 desc[UR40][R8.64], R15 ;  /* 0x0000000f08006986 */ /* 0x0007e2000c101128 */
[----:B--2---:R-:W-:Y:S01]  /*41b40*/  ISETP.LT.AND P4, PT, R28, UR4, !P5 ;  /* 0x000000041c007c0c */ /* 0x004fe2000ef81270 */
[----:B------:R-:W2:Y:S01]  /*41b50*/  LDCU UR4, c[0x0][0x3b8] ;  /* 0x00007700ff0477ac */ /* 0x000ea20008000800 */
[C---:B-1----:R-:W-:Y:S01]  /*41b60*/  IADD3 R4, P6, PT, R10.reuse, R23, RZ ;  /* 0x000000170a047210 */ /* 0x042fe20007fde0ff */
[----:B------:R-:W-:Y:S01]  /*41b70*/  VIADD R11, R10, UR5 ;  /* 0x000000050a0b7c36 */ /* 0x000fe20008000000 */
[----:B0-----:R-:W-:Y:S01]  /*41b80*/  ISETP.LT.AND P5, PT, R18, UR6, !P3 ;  /* 0x0000000612007c0c */ /* 0x001fe2000dfa1270 */
[----:B------:R-:W0:Y:S01]  /*41b90*/  LDCU UR5, c[0x0][0x398] ;  /* 0x00007300ff0577ac */ /* 0x000e220008000800 */
[----:B------:R-:W-:Y:S01]  /*41ba0*/  ISETP.GE.AND P2, PT, R12, UR13, PT ;  /* 0x0000000d0c007c0c */ /* 0x000fe2000bf46270 */
[----:B------:R-:W-:Y:S01]  /*41bb0*/  IMAD.X R5, R6, 0x1, R3, P6 ;  /* 0x0000000106057824 */ /* 0x000fe200030e0603 */
[----:B------:R-:W-:Y:S01]  /*41bc0*/  SHF.R.S32.HI R12, RZ, 0x1f, R11 ;  /* 0x0000001fff0c7819 */ /* 0x000fe2000001140b */
[----:B------:R-:W1:Y:S01]  /*41bd0*/  LDCU UR6, c[0x0][0x398] ;  /* 0x00007300ff0677ac */ /* 0x000e620008000800 */
[----:B---3--:R-:W-:-:S02]  /*41be0*/  IADD3 R8, P6, PT, R11, R0, RZ ;  /* 0x000000000b087210 */ /* 0x008fc40007fde0ff */
[----:B------:R-:W-:Y:S02]  /*41bf0*/  PRMT R13, R7, 0x7773, RZ ;  /* 0x00007773070d7816 */ /* 0x000fe400000000ff */
[----:B------:R-:W-:Y:S01]  /*41c00*/  PRMT R19, R17, 0x7770, RZ ;  /* 0x0000777011137816 */ /* 0x000fe200000000ff */
[----:B------:R-:W-:Y:S01]  /*41c10*/  IMAD.X R9, R12, 0x1, R2, P6 ;  /* 0x000000010c097824 */ /* 0x000fe200030e0602 */
[----:B------:R-:W-:Y:S01]  /*41c20*/  IADD3 R6, P6, PT, R11, R22, RZ ;  /* 0x000000160b067210 */ /* 0x000fe20007fde0ff */
[----:B------:R3:W-:Y:S01]  /*41c30*/  @P4 STG.E.U8 desc[UR40][R4.64], R13 ;  /* 0x0000000d04004986 */ /* 0x0007e2000c101128 */
[----:B----4-:R-:W-:Y:S01]  /*41c40*/  ISETP.LT.AND P4, PT, R27, UR7, !P3 ;  /* 0x000000071b007c0c */ /* 0x010fe2000df81270 */
[----:B------:R-:W4:Y:S02]  /*41c50*/  LDCU UR7, c[0x0][0x398] ;  /* 0x00007300ff0777ac */ /* 0x000f240008000800 */
[----:B------:R-:W-:Y:S01]  /*41c60*/  @P5 STG.E.U8 desc[UR40][R8.64], R19 ;  /* 0x0000001308005986 */ /* 0x000fe2000c101128 */
[----:B------:R-:W-:Y:S01]  /*41c70*/  ISETP.LT.AND P5, PT, R26, UR8, !P3 ;  /* 0x000000081a007c0c */ /* 0x000fe2000dfa1270 */
[----:B------:R-:W-:Y:S01]  /*41c80*/  IMAD.X R7, R12, 0x1, R20, P6 ;  /* 0x000000010c077824 */ /* 0x000fe200030e0614 */
[----:B------:R-:W-:Y:S01]  /*41c90*/  PRMT R15, R17, 0x7772, RZ ;  /* 0x00007772110f7816 */ /* 0x000fe200000000ff */
[----:B------:R-:W0:Y:S01]  /*41ca0*/  LDCU UR8, c[0x0][0x398] ;  /* 0x00007300ff0877ac */ /* 0x000e220008000800 */
[----:B---3--:R-:W-:-:S02]  /*41cb0*/  IADD3 R4, P6, PT, R11, R21, RZ ;  /* 0x000000150b047210 */ /* 0x008fc40007fde0ff */
[C---:B------:R-:W-:Y:S02]  /*41cc0*/  PRMT R13, R17.reuse, 0x7773, RZ ;  /* 0x00007773110d7816 */ /* 0x040fe400000000ff */
[----:B------:R-:W-:Y:S01]  /*41cd0*/  PRMT R17, R17, 0x7771, RZ ;  /* 0x0000777111117816 */ /* 0x000fe200000000ff */
[----:B------:R-:W-:-:S04]  /*41ce0*/  IMAD.X R5, R12, 0x1, R24, P6 ;  /* 0x000000010c057824 */ /* 0x000fc800030e0618 */
[----:B------:R-:W-:Y:S04]  /*41cf0*/  @P4 STG.E.U8 desc[UR40][R6.64], R17 ;  /* 0x0000001106004986 */ /* 0x000fe8000c101128 */
[----:B------:R-:W-:Y:S04]  /*41d00*/  @P5 STG.E.U8 desc[UR40][R4.64], R15 ;  /* 0x0000000f04005986 */ /* 0x000fe8000c101128 */
[----:B------:R3:W4:Y:S04]  /*41d10*/  LDS.128 R4, [R16] ;  /* 0x0000000010047984 */ /* 0x0007280000000c00 */
[----:B---3--:R-:W3:Y:S01]  /*41d20*/  LDL.LU R16, [R1+0xc4] ;  /* 0x0000c40001107983 */ /* 0x008ee20000300800 */
[----:B0-----:R-:W-:Y:S01]  /*41d30*/  ISETP.LT.AND P3, PT, R28, UR5, !P3 ;  /* 0x000000051c007c0c */ /* 0x001fe2000df61270 */
[C---:B--2---:R-:W-:Y:S01]  /*41d40*/  VIADD R8, R11.reuse, UR4 ;  /* 0x000000040b087c36 */ /* 0x044fe20008000000 */
[----:B------:R-:W-:Y:S01]  /*41d50*/  IADD3 R10, P4, PT, R11, R23, RZ ;  /* 0x000000170b0a7210 */ /* 0x000fe20007f9e0ff */
[----:B------:R-:W0:Y:S04]  /*41d60*/  LDCU UR5, c[0x0][0x3b8] ;  /* 0x00007700ff0577ac */ /* 0x000e280008000800 */
[----:B------:R-:W-:Y:S01]  /*41d70*/  IMAD.X R11, R12, 0x1, R3, P4 ;  /* 0x000000010c0b7824 */ /* 0x000fe200020e0603 */
[----:B-1----:R-:W-:Y:S01]  /*41d80*/  ISETP.LT.AND P4, PT, R18, UR6, !P1 ;  /* 0x0000000612007c0c */ /* 0x002fe2000cf81270 */
[----:B------:R-:W1:Y:S01]  /*41d90*/  LDCU UR4, c[0x0][0x398] ;  /* 0x00007300ff0477ac */ /* 0x000e620008000800 */
[----:B------:R-:W-:-:S02]  /*41da0*/  SHF.R.S32.HI R9, RZ, 0x1f, R8 ;  /* 0x0000001fff097819 */ /* 0x000fc40000011408 */
[----:B------:R-:W-:Y:S01]  /*41db0*/  IADD3 R12, P6, PT, R8, R0, RZ ;  /* 0x00000000080c7210 */ /* 0x000fe20007fde0ff */
[----:B------:R2:W-:Y:S01]  /*41dc0*/  @P3 STG.E.U8 desc[UR40][R10.64], R13 ;  /* 0x0000000d0a003986 */ /* 0x0005e2000c101128 */
[----:B------:R-:W-:Y:S01]  /*41dd0*/  PRMT R15, R25, 0x7770, RZ ;  /* 0x00007770190f7816 */ /* 0x000fe200000000ff */
[----:B------:R-:W0:Y:S01]  /*41de0*/  LDCU UR6, c[0x0][0x398] ;  /* 0x00007300ff0677ac */ /* 0x000e220008000800 */
[----:B----4-:R-:W-:Y:S02]  /*41df0*/  ISETP.LT.AND P5, PT, R27, UR7, !P1 ;  /* 0x000000071b007c0c */ /* 0x010fe4000cfa1270 */
[----:B------:R-:W-:Y:S01]  /*41e00*/  ISETP.LT.AND P3, PT, R26, UR8, !P1 ;  /* 0x000000081a007c0c */ /* 0x000fe2000cf61270 */
[----:B------:R-:W4:Y:S01]  /*41e10*/  LDCU UR7, c[0x0][0x398] ;  /* 0x00007300ff0777ac */ /* 0x000f220008000800 */
[C---:B------:R-:W-:Y:S02]  /*41e20*/  PRMT R19, R25.reuse, 0x7771, RZ ;  /* 0x0000777119137816 */ /* 0x040fe400000000ff */
[----:B------:R-:W-:Y:S01]  /*41e30*/  PRMT R17, R25, 0x7772, RZ ;  /* 0x0000777219117816 */ /* 0x000fe200000000ff */
[----:B------:R-:W0:Y:S01]  /*41e40*/  LDCU UR8, c[0x0][0x398] ;  /* 0x00007300ff0877ac */ /* 0x000e220008000800 */
[----:B--2---:R-:W-:Y:S01]  /*41e50*/  IMAD.X R13, R9, 0x1, R2, P6 ;  /* 0x00000001090d7824 */ /* 0x004fe200030e0602 */
[----:B------:R-:W-:-:S04]  /*41e60*/  IADD3 R10, P6, PT, R8, R22, RZ ;  /* 0x00000016080a7210 */ /* 0x000fc80007fde0ff */
[----:B------:R2:W-:Y:S01]  /*41e70*/  @P4 STG.E.U8 desc[UR40][R12.64], R15 ;  /* 0x0000000f0c004986 */ /* 0x0005e2000c101128 */
[----:B------:R-:W-:Y:S01]  /*41e80*/  IMAD.X R11, R9, 0x1, R20, P6 ;  /* 0x00000001090b7824 */ /* 0x000fe200030e0614 */
[----:B--2---:R-:W-:-:S04]  /*41e90*/  IADD3 R12, P4, PT, R8, R21, RZ ;  /* 0x00000015080c7210 */ /* 0x004fc80007f9e0ff */
[----:B------:R2:W-:Y:S01]  /*41ea0*/  @P5 STG.E.U8 desc[UR40][R10.64], R19 ;  /* 0x000000130a005986 */ /* 0x0005e2000c101128 */
[C---:B------:R-:W-:Y:S01]  /*41eb0*/  IMAD.X R13, R9.reuse, 0x1, R24, P4 ;  /* 0x00000001090d7824 */ /* 0x040fe200020e0618 */
[----:B-1----:R-:W-:Y:S01]  /*41ec0*/  ISETP.LT.AND P1, PT, R28, UR4, !P1 ;  /* 0x000000041c007c0c */ /* 0x002fe2000cf21270 */
[----:B------:R-:W1:Y:S03]  /*41ed0*/  LDCU UR4, c[0x0][0x3b8] ;  /* 0x00007700ff0477ac */ /* 0x000e660008000800 */
[----:B------:R4:W-:Y:S01]  /*41ee0*/  @P3 STG.E.U8 desc[UR40][R12.64], R17 ;  /* 0x000000110c003986 */ /* 0x0009e2000c101128 */
[----:B--2---:R-:W-:Y:S02]  /*41ef0*/  IADD3 R10, P3, PT, R8, R23, RZ ;  /* 0x00000017080a7210 */ /* 0x004fe40007f7e0ff */
[----:B0-----:R-:W-:Y:S01]  /*41f00*/  ISETP.LT.AND P5, PT, R18, UR6, !P2 ;  /* 0x0000000612007c0c */ /* 0x001fe2000d7a1270 */
[----:B------:R-:W0:Y:S02]  /*41f10*/  LDCU UR6, c[0x0][0x398] ;  /* 0x00007300ff0677ac */ /* 0x000e240008000800 */
[----:B------:R-:W-:-:S02]  /*41f20*/  IMAD.X R11, R9, 0x1, R3, P3 ;  /* 0x00000001090b7824 */ /* 0x000fc400018e0603 */
[----:B----4-:R-:W-:Y:S01]  /*41f30*/  VIADD R12, R8, UR5 ;  /* 0x00000005080c7c36 */ /* 0x010fe20008000000 */
[----:B------:R-:W2:Y:S04]  /*41f40*/  LDCU UR5, c[0x0][0x398] ;  /* 0x00007300ff0577ac */ /* 0x000ea80008000800 */
[----:B------:R-:W-:Y:S02]  /*41f50*/  SHF.R.S32.HI R13, RZ, 0x1f, R12 ;  /* 0x0000001fff0d7819 */ /* 0x000fe4000001140c */
[----:B------:R-:W-:Y:S02]  /*41f60*/  IADD3 R8, P3, PT, R12, R0, RZ ;  /* 0x000000000c087210 */ /* 0x000fe40007f7e0ff */
[----:B------:R-:W-:Y:S02]  /*41f70*/  PRMT R15, R25, 0x7773, RZ ;  /* 0x00007773190f7816 */ /* 0x000fe400000000ff */
[----:B------:R-:W-:Y:S01]  /*41f80*/  PRMT R25, R4, 0x7770, RZ ;  /* 0x0000777004197816 */ /* 0x000fe200000000ff */
[----:B------:R-:W-:Y:S01]  /*41f90*/  IMAD.X R9, R13, 0x1, R2, P3 ;  /* 0x000000010d097824 */ /* 0x000fe200018e0602 */
[----:B------:R-:W-:Y:S01]  /*41fa0*/  ISETP.LT.AND P4, PT, R27, UR7, !P2 ;  /* 0x000000071b007c0c */ /* 0x000fe2000d781270 */
[----:B------:R4:W-:Y:S01]  /*41fb0*/  @P1 STG.E.U8 desc[UR40][R10.64], R15 ;  /* 0x0000000f0a001986 */ /* 0x0009e2000c101128 */
[----:B------:R-:W-:Y:S01]  /*41fc0*/  ISETP.LT.AND P3, PT, R26, UR8, !P2 ;  /* 0x000000081a007c0c */ /* 0x000fe2000d761270 */
[----:B------:R-:W0:Y:S02]  /*41fd0*/  LDCU UR7, c[0x0][0x398] ;  /* 0x00007300ff0777ac */ /* 0x000e240008000800 */
[----:B------:R1:W-:Y:S01]  /*41fe0*/  @P5 STG.E.U8 desc[UR40][R8.64], R25 ;  /* 0x0000001908005986 */ /* 0x0003e2000c101128 */
[----:B------:R-:W-:Y:S01]  /*41ff0*/  PRMT R19, R4, 0x7771, RZ ;  /* 0x0000777104137816 */ /* 0x000fe200000000ff */
[----:B------:R-:W0:Y:S01]  /*42000*/  LDCU UR8, c[0x0][0x398] ;  /* 0x00007300ff0877ac */ /* 0x000e220008000800 */
[----:B----4-:R-:W-:-:S02]  /*42010*/  IADD3 R10, P1, PT, R12, R22, RZ ;  /* 0x000000160c0a7210 */ /* 0x010fc40007f3e0ff */
[----:B-1----:R-:W-:-:S03]  /*42020*/  IADD3 R8, P5, PT, R12, R21, RZ ;  /* 0x000000150c087210 */ /* 0x002fc60007fbe0ff */
[C---:B------:R-:W-:Y:S01]  /*42030*/  IMAD.X R11, R13.reuse, 0x1, R20, P1 ;  /* 0x000000010d0b7824 */ /* 0x040fe200008e0614 */
[----:B------:R-:W-:Y:S01]  /*42040*/  PRMT R17, R4, 0x7772, RZ ;  /* 0x0000777204117816 */ /* 0x000fe200000000ff */
[----:B------:R-:W-:Y:S01]  /*42050*/  IMAD.X R9, R13, 0x1, R24, P5 ;  /* 0x000000010d097824 */ /* 0x000fe200028e0618 */
[----:B--2---:R-:W-:Y:S02]  /*42060*/  ISETP.LT.AND P2, PT, R28, UR5, !P2 ;  /* 0x000000051c007c0c */ /* 0x004fe4000d741270 */
[----:B------:R1:W-:Y:S01]  /*42070*/  @P4 STG.E.U8 desc[UR40][R10.64], R19 ;  /* 0x000000130a004986 */ /* 0x0003e2000c101128 */
[----:B------:R-:W-:Y:S01]  /*42080*/  ISETP.GE.AND P6, PT, R14, UR15, PT ;  /* 0x0000000f0e007c0c */ /* 0x000fe2000bfc6270 */
[----:B------:R-:W2:Y:S02]  /*42090*/  LDCU UR5, c[0x0][0x3b8] ;  /* 0x00007700ff0577ac */ /* 0x000ea40008000800 */
[----:B------:R4:W-:Y:S01]  /*420a0*/  @P3 STG.E.U8 desc[UR40][R8.64], R17 ;  /* 0x0000001108003986 */ /* 0x0009e2000c101128 */
[----:B0-----:R-:W-:Y:S01]  /*420b0*/  ISETP.LT.AND P5, PT, R18, UR6, !P6 ;  /* 0x0000000612007c0c */ /* 0x001fe2000f7a1270 */
[----:B------:R-:W0:Y:S01]  /*420c0*/  LDCU UR6, c[0x0][0x398] ;  /* 0x00007300ff0677ac */ /* 0x000e220008000800 */
[----:B------:R-:W-:-:S02]  /*420d0*/  PRMT R15, R4, 0x7773, RZ ;  /* 0x00007773040f7816 */ /* 0x000fc400000000ff */
[C---:B-1----:R-:W-:Y:S01]  /*420e0*/  IADD3 R10, P3, PT, R12.reuse, R23, RZ ;  /* 0x000000170c0a7210 */ /* 0x042fe20007f7e0ff */
[----:B------:R-:W-:Y:S01]  /*420f0*/  VIADD R12, R12, UR4 ;  /* 0x000000040c0c7c36 */ /* 0x000fe20008000000 */
[----:B------:R-:W1:Y:S03]  /*42100*/  LDCU UR4, c[0x0][0x398] ;  /* 0x00007300ff0477ac */ /* 0x000e660008000800 */
[----:B------:R-:W-:Y:S01]  /*42110*/  IMAD.X R11, R13, 0x1, R3, P3 ;  /* 0x000000010d0b7824 */ /* 0x000fe200018e0603 */
[----:B------:R-:W-:Y:S02]  /*42120*/  SHF.R.S32.HI R4, RZ, 0x1f, R12 ;  /* 0x0000001fff047819 */ /* 0x000fe4000001140c */
[----:B----4-:R-:W-:Y:S02]  /*42130*/  IADD3 R8, P3, PT, R12, R0, RZ ;  /* 0x000000000c087210 */ /* 0x010fe40007f7e0ff */
[----:B------:R4:W-:Y:S01]  /*42140*/  @P2 STG.E.U8 desc[UR40][R10.64], R15 ;  /* 0x0000000f0a002986 */ /* 0x0009e2000c101128 */
[----:B------:R-:W-:Y:S01]  /*42150*/  ISETP.LT.AND P4, PT, R27, UR7, !P6 ;  /* 0x000000071b007c0c */ /* 0x000fe2000f781270 */
[----:B------:R-:W-:Y:S01]  /*42160*/  VIADD R14, R29, 0x3b ;  /* 0x0000003b1d0e7836 */ /* 0x000fe20000000000 */
[----:B------:R-:W0:Y:S01]  /*42170*/  LDCU UR7, c[0x0][0x398] ;  /* 0x00007300ff0777ac */ /* 0x000e220008000800 */
[----:B------:R-:W-:Y:S01]  /*42180*/  IMAD.X R9, R4, 0x1, R2, P3 ;  /* 0x0000000104097824 */ /* 0x000fe200018e0602 */
[----:B------:R-:W-:-:S02]  /*42190*/  ISETP.LT.AND P3, PT, R26, UR8, !P6 ;  /* 0x000000081a007c0c */ /* 0x000fc4000f761270 */
[----:B----4-:R-:W-:Y:S01]  /*421a0*/  IADD3 R10, P2, PT, R12, R22, RZ ;  /* 0x000000160c0a7210 */ /* 0x010fe20007f5e0ff */
[----:B------:R-:W4:Y:S04]  /*421b0*/  LDCU UR8, c[0x0][0x398] ;  /* 0x00007300ff0877ac */ /* 0x000f280008000800 */
[----:B------:R-:W-:Y:S01]  /*421c0*/  IMAD.X R11, R4, 0x1, R20, P2 ;  /* 0x00000001040b7824 */ /* 0x000fe200010e0614 */
[----:B------:R-:W-:Y:S02]  /*421d0*/  ISETP.GE.AND P1, PT, R14, UR23, PT ;  /* 0x000000170e007c0c */ /* 0x000fe4000bf26270 */
[----:B-1----:R-:W-:Y:S01]  /*421e0*/  ISETP.LT.AND P6, PT, R28, UR4, !P6 ;  /* 0x000000041c007c0c */ /* 0x002fe2000f7c1270 */
[----:B------:R-:W-:Y:S01]  /*421f0*/  VIADD R14, R29, 0x3c ;  /* 0x0000003c1d0e7836 */ /* 0x000fe20000000000 */
[----:B------:R-:W1:Y:S01]  /*42200*/  LDCU UR4, c[0x0][0x3b8] ;  /* 0x00007700ff0477ac */ /* 0x000e620008000800 */
[----:B---3--:R-:W-:-:S02]  /*42210*/  PRMT R13, R16, 0x7770, RZ ;  /* 0x00007770100d7816 */ /* 0x008fc400000000ff */
[C---:B------:R-:W-:Y:S02]  /*42220*/  PRMT R19, R16.reuse, 0x7771, RZ ;  /* 0x0000777110137816 */ /* 0x040fe400000000ff */
[C---:B------:R-:W-:Y:S02]  /*42230*/  PRMT R17, R16.reuse, 0x7772, RZ ;  /* 0x0000777210117816 */ /* 0x040fe400000000ff */
[----:B------:R-:W-:Y:S02]  /*42240*/  PRMT R15, R16, 0x7773, RZ ;  /* 0x00007773100f7816 */ /* 0x000fe400000000ff */
[----:B------:R-:W3:Y:S04]  /*42250*/  LDL.LU R16, [R1+0xc8] ;  /* 0x0000c80001107983 */ /* 0x000ee80000300800 */
[----:B------:R0:W-:Y:S02]  /*42260*/  @P5 STG.E.U8 desc[UR40][R8.64], R13 ;  /* 0x0000000d08005986 */ /* 0x0001e4000c101128 */
[----:B0-----:R-:W-:-:S02]  /*42270*/  IADD3 R8, P5, PT, R12, R21, RZ ;  /* 0x000000150c087210 */ /* 0x001fc40007fbe0ff */
[----:B------:R-:W-:Y:S03]  /*42280*/  @P4 STG.E.U8 desc[UR40][R10.64], R19 ;  /* 0x000000130a004986 */ /* 0x000fe6000c101128 */
[----:B------:R-:W-:Y:S02]  /*42290*/  IMAD.X R9, R4, 0x1, R24, P5 ;  /* 0x0000000104097824 */ /* 0x000fe400028e0618 */
[----:B--2---:R-:W-:Y:S01]  /*422a0*/  VIADD R13, R12, UR5 ;  /* 0x000000050c0d7c36 */ /* 0x004fe20008000000 */
[----:B------:R-:W0:Y:S02]  /*422b0*/  LDCU UR5, c[0x0][0x398] ;  /* 0x00007300ff0577ac */ /* 0x000e240008000800 */
[----:B------:R2:W-:Y:S01]  /*422c0*/  @P3 STG.E.U8 desc[UR40][R8.64], R17 ;  /* 0x0000001108003986 */ /* 0x0005e2000c101128 */
[----:B------:R-:W-:Y:S01]  /*422d0*/  ISETP.LT.AND P3, PT, R18, UR6, !P1 ;  /* 0x0000000612007c0c */ /* 0x000fe2000cf61270 */
[----:B------:R-:W0:Y:S01]  /*422e0*/  LDCU UR6, c[0x0][0x398] ;  /* 0x00007300ff0677ac */ /* 0x000e220008000800 */
[----:B--2---:R-:W-:-:S02]  /*422f0*/  IADD3 R8, P4, PT, R12, R23, RZ ;  /* 0x000000170c087210 */ /* 0x004fc40007f9e0ff */
[----:B------:R-:W-:-:S03]  /*42300*/  SHF.R.S32.HI R12, RZ, 0x1f, R13 ;  /* 0x0000001fff0c7819 */ /* 0x000fc6000001140d */
[----:B------:R-:W-:Y:S01]  /*42310*/  IMAD.X R9, R4, 0x1, R3, P4 ;  /* 0x0000000104097824 */ /* 0x000fe200020e0603 */
[----:B------:R-:W-:Y:S02]  /*42320*/  IADD3 R10, P4, PT, R13, R0, RZ ;  /* 0x000000000d0a7210 */ /* 0x000fe40007f9e0ff */
[----:B------:R-:W-:-:S03]  /*42330*/  PRMT R19, R5, 0x7770, RZ ;  /* 0x0000777005137816 */ /* 0x000fc600000000ff */
[----:B------:R-:W-:Y:S01]  /*42340*/  IMAD.X R11, R12, 0x1, R2, P4 ;  /* 0x000000010c0b7824 */ /* 0x000fe200020e0602 */
[----:B------:R-:W-:Y:S01]  /*42350*/  ISETP.LT.AND P4, PT, R27, UR7, !P1 ;  /* 0x000000071b007c0c */ /* 0x000fe2000cf81270 */
[----:B------:R2:W-:Y:S01]  /*42360*/  @P6 STG.E.U8 desc[UR40][R8.64], R15 ;  /* 0x0000000f08006986 */ /* 0x0005e2000c101128 */
[----:B------:R-:W-:Y:S01]  /*42370*/  PRMT R17, R5, 0x7771, RZ ;  /* 0x0000777105117816 */ /* 0x000fe200000000ff */
[----:B------:R-:W-:Y:S01]  /*42380*/  VIADD R4, R29, 0x3d ;  /* 0x0000003d1d047836 */ /* 0x000fe20000000000 */
[----:B----4-:R-:W-:Y:S01]  /*42390*/  ISETP.LT.AND P5, PT, R26, UR8, !P1 ;  /* 0x000000081a007c0c */ /* 0x010fe2000cfa1270 */
[----:B------:R4:W-:Y:S01]  /*423a0*/  @P3 STG.E.U8 desc[UR40][R10.64], R19 ;  /* 0x000000130a003986 */ /* 0x0009e2000c101128 */
[----:B------:R-:W0:Y:S01]  /*423b0*/  LDCU UR7, c[0x0][0x398] ;  /* 0x00007300ff0777ac */ /* 0x000e220008000800 */
[----:B------:R-:W-:Y:S01]  /*423c0*/  ISETP.GE.AND P2, PT, R14, UR21, PT ;  /* 0x000000150e007c0c */ /* 0x000fe2000bf46270 */
[----:B------:R-:W0:Y:S01]  /*423d0*/  LDCU UR8, c[0x0][0x398] ;  /* 0x00007300ff0877ac */ /* 0x000e220008000800 */
[----:B--2---:R-:W-:-:S05]  /*423e0*/  IADD3 R8, P3, PT, R13, R22, RZ ;  /* 0x000000160d087210 */ /* 0x004fca0007f7e0ff */
[----:B------:R-:W-:Y:S01]  /*423f0*/  IMAD.X R9, R12, 0x1, R20, P3 ;  /* 0x000000010c097824 */ /* 0x000fe200018e0614 */
[----:B----4-:R-:W-:-:S04]  /*42400*/  IADD3 R10, P6, PT, R13, R21, RZ ;  /* 0x000000150d0a7210 */ /* 0x010fc80007fde0ff */
[----:B------:R2:W-:Y:S01]  /*42410*/  @P4 STG.E.U8 desc[UR40][R8.64], R17 ;  /* 0x0000001108004986 */ /* 0x0005e2000c101128 */
[----:B------:R-:W-:Y:S01]  /*42420*/  IMAD.X R11, R12, 0x1, R24, P6 ;  /* 0x000000010c0b7824 */ /* 0x000fe200030e0618 */
[----:B--2---:R-:W-:-:S05]  /*42430*/  IADD3 R8, P4, PT, R13, R23, RZ ;  /* 0x000000170d087210 */ /* 0x004fca0007f9e0ff */
[----:B------:R-:W-:Y:S02]  /*42440*/  IMAD.X R9, R12, 0x1, R3, P4 ;  /* 0x000000010c097824 */ /* 0x000fe400020e0603 */
[----:B------:R-:W-:Y:S02]  /*42450*/  VIADD R12, R29, 0x3e ;  /* 0x0000003e1d0c7836 */ /* 0x000fe40000000000 */
[----:B------:R-:W2:Y:S01]  /*42460*/  LDL.LU R29, [R1+0xcc] ;  /* 0x0000cc00011d7983 */ /* 0x000ea20000300800 */
[----:B------:R-:W-:Y:S02]  /*42470*/  PRMT R15, R5, 0x7772, RZ ;  /* 0x00007772050f7816 */ /* 0x000fe400000000ff */
[----:B0-----:R-:W-:Y:S01]  /*42480*/  ISETP.LT.AND P1, PT, R28, UR5, !P1 ;  /* 0x000000051c007c0c */ /* 0x001fe2000cf21270 */
[----:B------:R-:W0:Y:S02]  /*42490*/  LDCU UR5, c[0x0][0x398] ;  /* 0x00007300ff0577ac */ /* 0x000e240008000800 */
[----:B------:R1:W-:Y:S01]  /*424a0*/  @P5 STG.E.U8 desc[UR40][R10.64], R15 ;  /* 0x0000000f0a005986 */ /* 0x0003e2000c101128 */
[----:B------:R-:W-:Y:S01]  /*424b0*/  ISETP.LT.AND P5, PT, R18, UR6, !P2 ;  /* 0x0000000612007c0c */ /* 0x000fe2000d7a1270 */
[----:B------:R-:W4:Y:S01]  /*424c0*/  LDCU UR6, c[0x0][0x398] ;  /* 0x00007300ff0677ac */ /* 0x000f220008000800 */
[----:B------:R-:W-:-:S02]  /*424d0*/  ISETP.GE.AND P3, PT, R4, UR19, PT ;  /* 0x0000001304007c0c */ /* 0x000fc4000bf66270 */
[----:B------:R-:W-:Y:S01]  /*424e0*/  PRMT R17, R5, 0x7773, RZ ;  /* 0x0000777305117816 */ /* 0x000fe200000000ff */
[----:B-1----:R-:W-:Y:S01]  /*424f0*/  VIADD R10, R13, UR4 ;  /* 0x000000040d0a7c36 */ /* 0x002fe20008000000 */
[----:B------:R-:W-:-:S03]  /*42500*/  ISETP.LT.AND P4, PT, R27, UR7, !P2 ;  /* 0x000000071b007c0c */ /* 0x000fc6000d781270 */
[----:B------:R1:W-:Y:S01]  /*42510*/  @P1 STG.E.U8 desc[UR40][R8.64], R17 ;  /* 0x0000001108001986 */ /* 0x0003e2000c101128 */
[----:B------:R-:W3:Y:S01]  /*42520*/  LDCU UR4, c[0x0][0x3b8] ;  /* 0x00007700ff0477ac */ /* 0x000ee20008000800 */
[----:B------:R-:W-:Y:S02]  /*42530*/  SHF.R.S32.HI R11, RZ, 0x1f, R10 ;  /* 0x0000001fff0b7819 */ /* 0x000fe4000001140a */
[C---:B------:R-:W-:Y:S01]  /*42540*/  IADD3 R4, P6, PT, R10.reuse, R0, RZ ;  /* 0x000000000a047210 */ /* 0x040fe20007fde0ff */
[----:B------:R-:W3:Y:S04]  /*42550*/  LDCU UR7, c[0x0][0x398] ;  /* 0x00007300ff0777ac */ /* 0x000ee80008000800 */
[----:B------:R-:W-:Y:S01]  /*42560*/  IMAD.X R5, R11, 0x1, R2, P6 ;  /* 0x000000010b057824 */ /* 0x000fe200030e0602 */
[----:B-1----:R-:W-:-:S02]  /*42570*/  IADD3 R8, P6, PT, R10, R22, RZ ;  /* 0x000000160a087210 */ /* 0x002fc40007fde0ff */
[----:B0-----:R-:W-:Y:S01]  /*42580*/  ISETP.LT.AND P1, PT, R26, UR5, !P2 ;  /* 0x000000051a007c0c */ /* 0x001fe2000d721270 */
[----:B------:R-:W0:Y:S01]  /*42590*/  LDCU UR5, c[0x0][0x398] ;  /* 0x00007300ff0577ac */ /* 0x000e220008000800 */
[----:B----4-:R-:W-:Y:S01]  /*425a0*/  ISETP.LT.AND P2, PT, R28, UR6, !P2 ;  /* 0x000000061c007c0c */ /* 0x010fe2000d741270 */
[----:B------:R-:W-:Y:S01]  /*425b0*/  IMAD.X R9, R11, 0x1, R20, P6 ;  /* 0x000000010b097824 */ /* 0x000fe200030e0614 */
[----:B------:R-:W1:Y:S01]  /*425c0*/  LDCU UR6, c[0x0][0x398] ;  /* 0x00007300ff0677ac */ /* 0x000e620008000800 */
[----:B------:R-:W-:Y:S02]  /*425d0*/  PRMT R17, R6, 0x7772, RZ ;  /* 0x0000777206117816 */ /* 0x000fe400000000ff */
[C---:B---3--:R-:W-:Y:S02]  /*425e0*/  PRMT R13, R16.reuse, 0x7770, RZ ;  /* 0x00007770100d7816 */ /* 0x048fe400000000ff */
[----:B------:R-:W-:-:S03]  /*425f0*/  PRMT R15, R16, 0x7771, RZ ;  /* 0x00007771100f7816 */ /* 0x000fc600000000ff */
[----:B------:R3:W-:Y:S04]  /*42600*/  @P5 STG.E.U8 desc[UR40][R4.64], R13 ;  /* 0x0000000d04005986 */ /* 0x0007e8000c101128 */
[----:B------:R4:W-:Y:S01]  /*42610*/  @P4 STG.E.U8 desc[UR40][R8.64], R15 ;  /* 0x0000000f08004986 */ /* 0x0009e2000c101128 */
[C---:B---3--:R-:W-:Y:S02]  /*42620*/  IADD3 R4, P5, PT, R10.reuse, R21, RZ ;  /* 0x000000150a047210 */ /* 0x048fe40007fbe0ff */
[----:B----4-:R-:W-:-:S03]  /*42630*/  IADD3 R8, P4, PT, R10, R23, RZ ;  /* 0x000000170a087210 */ /* 0x010fc60007f9e0ff */
[C---:B------:R-:W-:Y:S01]  /*42640*/  IMAD.X R5, R11.reuse, 0x1, R24, P5 ;  /* 0x000000010b057824 */ /* 0x040fe200028e0618 */
[----:B------:R-:W-:Y:S01]  /*42650*/  PRMT R13, R16, 0x7772, RZ ;  /* 0x00007772100d7816 */ /* 0x000fe200000000ff */
[----:B------:R-:W-:Y:S02]  /*42660*/  VIADD R10, R10, UR4 ;  /* 0x000000040a0a7c36 */ /* 0x000fe40008000000 */
[----:B------:R-:W-:Y:S01]  /*42670*/  IMAD.X R9, R11, 0x1, R3, P4 ;  /* 0x000000010b097824 */ /* 0x000fe200020e0603 */
[----:B------:R-:W-:Y:S01]  /*42680*/  PRMT R11, R16, 0x7773, RZ ;  /* 0x00007773100b7816 */ /* 0x000fe200000000ff */
[----:B------:R3:W-:Y:S01]  /*42690*/  @P1 STG.E.U8 desc[UR40][R4.64], R13 ;  /* 0x0000000d04001986 */ /* 0x0007e2000c101128 */
[----:B0-----:R-:W-:Y:S01]  /*426a0*/  ISETP.LT.AND P5, PT, R18, UR5, !P3 ;  /* 0x0000000512007c0c */ /* 0x001fe2000dfa1270 */
[----:B------:R-:W0:Y:S01]  /*426b0*/  LDCU UR4, c[0x0][0x3b8] ;  /* 0x00007700ff0477ac */ /* 0x000e220008000800 */
[----:B------:R-:W-:Y:S01]  /*426c0*/  SHF.R.S32.HI R15, RZ, 0x1f, R10 ;  /* 0x0000001fff0f7819 */ /* 0x000fe2000001140a */
[----:B------:R4:W-:Y:S01]  /*426d0*/  @P2 STG.E.U8 desc[UR40][R8.64], R11 ;  /* 0x0000000b08002986 */ /* 0x0009e2000c101128 */
[----:B-1----:R-:W-:Y:S01]  /*426e0*/  ISETP.LT.AND P4, PT, R27, UR6, !P3 ;  /* 0x000000061b007c0c */ /* 0x002fe2000df81270 */
[----:B------:R-:W1:Y:S01]  /*426f0*/  LDCU UR5, c[0x0][0x398] ;  /* 0x00007300ff0577ac */ /* 0x000e620008000800 */
[----:B------:R-:W0:Y:S01]  /*42700*/  LDCU UR6, c[0x0][0x398] ;  /* 0x00007300ff0677ac */ /* 0x000e220008000800 */
[----:B---3--:R-:W-:-:S02]  /*42710*/  IADD3 R4, P1, PT, R10, R0, RZ ;  /* 0x000000000a047210 */ /* 0x008fc40007f3e0ff */
[----:B----4-:R-:W-:-:S03]  /*42720*/  IADD3 R8, P2, PT, R10, R22, RZ ;  /* 0x000000160a087210 */ /* 0x010fc60007f5e0ff */
[C---:B------:R-:W-:Y:S01]  /*42730*/  IMAD.X R5, R15.reuse, 0x1, R2, P1 ;  /* 0x000000010f057824 */ /* 0x040fe200008e0602 */
[----:B------:R-:W-:Y:S01]  /*42740*/  PRMT R13, R6, 0x7770, RZ ;  /* 0x00007770060d7816 */ /* 0x000fe200000000ff */
[----:B------:R-:W-:Y:S01]  /*42750*/  IMAD.X R9, R15, 0x1, R20, P2 ;  /* 0x000000010f097824 */ /* 0x000fe200010e0614 */
[----:B------:R-:W-:Y:S01]  /*42760*/  ISETP.LT.AND P2, PT, R26, UR7, !P3 ;  /* 0x000000071a007c0c */ /* 0x000fe2000df41270 */
[----:B------:R-:W3:Y:S01]  /*42770*/  LDCU UR7, c[0x0][0x398] ;  /* 0x00007300ff0777ac */ /* 0x000ee20008000800 */
[----:B------:R-:W-:Y:S01]  /*42780*/  PRMT R11, R6, 0x7771, RZ ;  /* 0x00007771060b7816 */ /* 0x000fe200000000ff */
[----:B------:R4:W-:Y:S04]  /*42790*/  @P5 STG.E.U8 desc[UR40][R4.64], R13 ;  /* 0x0000000d04005986 */ /* 0x0009e8000c101128 */
[----:B------:R0:W-:Y:S01]  /*427a0*/  @P4 STG.E.U8 desc[UR40][R8.64], R11 ;  /* 0x0000000b08004986 */ /* 0x0001e2000c101128 */
[----:B-1----:R-:W-:Y:S01]  /*427b0*/  ISETP.LT.AND P3, PT, R28, UR5, !P3 ;  /* 0x000000051c007c0c */ /* 0x002fe2000df61270 */
[----:B------:R-:W1:Y:S01]  /*427c0*/  LDCU UR5, c[0x0][0x3b8] ;  /* 0x00007700ff0577ac */ /* 0x000e620008000800 */
[----:B----4-:R-:W-:-:S02]  /*427d0*/  IADD3 R4, P4, PT, R10, R21, RZ ;  /* 0x000000150a047210 */ /* 0x010fc40007f9e0ff */
[C---:B0-----:R-:W-:Y:S01]  /*427e0*/  IADD3 R8, P6, PT, R10.reuse, R23, RZ ;  /* 0x000000170a087210 */ /* 0x041fe20007fde0ff */
[----:B------:R-:W-:Y:S01]  /*427f0*/  VIADD R10, R10, UR4 ;  /* 0x000000040a0a7c36 */ /* 0x000fe20008000000 */
[----:B------:R-:W-:Y:S01]  /*42800*/  ISETP.GE.AND P1, PT, R12, UR17, PT ;  /* 0x000000110c007c0c */ /* 0x000fe2000bf26270 */
[C---:B------:R-:W-:Y:S01]  /*42810*/  IMAD.X R5, R15.reuse, 0x1, R24, P4 ;  /* 0x000000010f057824 */ /* 0x040fe200020e0618 */
[----:B------:R-:W0:Y:S01]  /*42820*/  LDCU UR4, c[0x0][0x398] ;  /* 0x00007300ff0477ac */ /* 0x000e220008000800 */
[----:B------:R-:W-:Y:S01]  /*42830*/  IMAD.X R9, R15, 0x1, R3, P6 ;  /* 0x000000010f097824 */ /* 0x000fe200030e0603 */
[----:B------:R-:W-:Y:S02]  /*42840*/  SHF.R.S32.HI R11, RZ, 0x1f, R10 ;  /* 0x0000001fff0b7819 */ /* 0x000fe4000001140a */
[----:B------:R-:W-:Y:S01]  /*42850*/  IADD3 R12, P6, PT, R10, R0, RZ ;  /* 0x000000000a0c7210 */ /* 0x000fe20007fde0ff */
[----:B------:R4:W-:Y:S01]  /*42860*/  @P2 STG.E.U8 desc[UR40][R4.64], R17 ;  /* 0x0000001104002986 */ /* 0x0009e2000c101128 */
[----:B------:R-:W-:Y:S01]  /*42870*/  ISETP.LT.AND P5, PT, R18, UR6, !P1 ;  /* 0x0000000612007c0c */ /* 0x000fe2000cfa1270 */
[----:B------:R-:W0:Y:S01]  /*42880*/  LDCU UR6, c[0x0][0x398] ;  /* 0x00007300ff0677ac */ /* 0x000e220008000800 */
[----:B---3--:R-:W-:Y:S01]  /*42890*/  ISETP.LT.AND P2, PT, R27, UR7, !P1 ;  /* 0x000000071b007c0c */ /* 0x008fe2000cf41270 */
[----:B------:R-:W-:Y:S01]  /*428a0*/  IMAD.X R13, R11, 0x1, R2, P6 ;  /* 0x000000010b0d7824 */ /* 0x000fe200030e0602 */
[----:B------:R-:W-:Y:S01]  /*428b0*/  IADD3 R16, P6, PT, R10, R22, RZ ;  /* 0x000000160a107210 */ /* 0x000fe20007fde0ff */
[----:B------:R-:W3:Y:S01]  /*428c0*/  LDCU UR7, c[0x0][0x398] ;  /* 0x00007300ff0777ac */ /* 0x000ee20008000800 */
[----:B------:R-:W-:-:S02]  /*428d0*/  PRMT R15, R6, 0x7773, RZ ;  /* 0x00007773060f7816 */ /* 0x000fc400000000ff */
[----:B------:R-:W-:Y:S01]  /*428e0*/  ISETP.LT.AND P4, PT, R18, UR8, !P0 ;  /* 0x0000000812007c0c */ /* 0x000fe2000c781270 */
[----:B------:R-:W0:Y:S01]  /*428f0*/  LDCU UR8, c[0x0][0x398] ;  /* 0x00007300ff0877ac */ /* 0x000e220008000800 */
[----:B----4-:R-:W-:Y:S01]  /*42900*/  IMAD.X R17, R11, 0x1, R20, P6 ;  /* 0x000000010b117824 */ /* 0x010fe200030e0614 */
[C---:B--2---:R-:W-:Y:S02]  /*42910*/  PRMT R25, R29.reuse, 0x7770, RZ ;  /* 0x000077701d197816 */ /* 0x044fe400000000ff */
[----:B------:R-:W-:Y:S01]  /*42920*/  PRMT R19, R29, 0x7771, RZ ;  /* 0x000077711d137816 */ /* 0x000fe200000000ff */
[----:B------:R2:W-:Y:S01]  /*42930*/  @P3 STG.E.U8 desc[UR40][R8.64], R15 ;  /* 0x0000000f08003986 */ /* 0x0005e2000c101128 */
[----:B-1----:R-:W-:-:S03]  /*42940*/  VIADD R6, R10, UR5 ;  /* 0x000000050a067c36 */ /* 0x002fc60008000000 */
[----:B------:R1:W-:Y:S01]  /*42950*/  @P5 STG.E.U8 desc[UR40][R12.64], R25 ;  /* 0x000000190c005986 */ /* 0x0003e2000c101128 */
[----:B------:R-:W-:-:S03]  /*42960*/  IADD3 R4, P5, PT, R10, R23, RZ ;  /* 0x000000170a047210 */ /* 0x000fc60007fbe0ff */
[----:B------:R4:W-:Y:S01]  /*42970*/  @P2 STG.E.U8 desc[UR40][R16.64], R19 ;  /* 0x0000001310002986 */ /* 0x0009e2000c101128 */
[----:B------:R-:W-:Y:S02]  /*42980*/  ISETP.LT.AND P3, PT, R27, UR9, !P0 ;  /* 0x000000091b007c0c */ /* 0x000fe4000c761270 */
[-C--:B--2---:R-:W-:Y:S02]  /*42990*/  IADD3 R8, P2, PT, R10, R21.reuse, RZ ;  /* 0x000000150a087210 */ /* 0x084fe40007f5e0ff */
[C---:B------:R-:W-:Y:S02]  /*429a0*/  IADD3 R10, P6, PT, R6.reuse, R0, RZ ;  /* 0x00000000060a7210 */ /* 0x040fe40007fde0ff */
[----:B------:R-:W-:Y:S01]  /*429b0*/  SHF.R.S32.HI R27, RZ, 0x1f, R6 ;  /* 0x0000001fff1b7819 */ /* 0x000fe20000011406 */
[C---:B------:R-:W-:Y:S01]  /*429c0*/  IMAD.X R9, R11.reuse, 0x1, R24, P2 ;  /* 0x000000010b097824 */ /* 0x040fe200010e0618 */
[----:B------:R-:W-:Y:S01]  /*429d0*/  IADD3 R14, P2, PT, R6, R22, RZ ;  /* 0x00000016060e7210 */ /* 0x000fe20007f5e0ff */
[----:B------:R-:W-:Y:S01]  /*429e0*/  IMAD.X R5, R11, 0x1, R3, P5 ;  /* 0x000000010b057824 */ /* 0x000fe200028e0603 */
[----:B0-----:R-:W-:Y:S01]  /*429f0*/  ISETP.LT.AND P5, PT, R26, UR4, !P1 ;  /* 0x000000041a007c0c */ /* 0x001fe2000cfa1270 */
[C---:B------:R-:W-:Y:S01]  /*42a00*/  IMAD.X R11, R27.reuse, 0x1, R2, P6 ;  /* 0x000000011b0b7824 */ /* 0x040fe200030e0602 */
[----:B------:R-:W-:Y:S01]  /*42a10*/  ISETP.LT.AND P1, PT, R28, UR6, !P1 ;  /* 0x000000061c007c0c */ /* 0x000fe2000cf21270 */
[----:B------:R-:W-:Y:S01]  /*42a20*/  IMAD.X R15, R27, 0x1, R20, P2 ;  /* 0x000000011b0f7824 */ /* 0x000fe200010e0614 */
[----:B-1----:R-:W-:-:S02]  /*42a30*/  IADD3 R12, P6, PT, R6, R21, RZ ;  /* 0x00000015060c7210 */ /* 0x002fc40007fde0ff */
[----:B------:R-:W-:Y:S02]  /*42a40*/  ISETP.LT.AND P2, PT, R26, UR8, !P0 ;  /* 0x000000081a007c0c */ /* 0x000fe4000c741270 */
[----:B---3--:R-:W-:Y:S01]  /*42a50*/  ISETP.LT.AND P0, PT, R28, UR7, !P0 ;  /* 0x000000071c007c0c */ /* 0x008fe2000c701270 */
[----:B------:R-:W-:Y:S01]  /*42a60*/  IMAD.X R13, R27, 0x1, R24, P6 ;  /* 0x000000011b0d7824 */ /* 0x000fe200030e0618 */
[----:B------:R-:W-:Y:S02]  /*42a70*/  IADD3 R2, P6, PT, R6, R23, RZ ;  /* 0x0000001706027210 */ /* 0x000fe40007fde0ff */
[C---:B----4-:R-:W-:Y:S02]  /*42a80*/  PRMT R19, R29.reuse, 0x7772, RZ ;  /* 0x000077721d137816 */ /* 0x050fe400000000ff */
[----:B------:R-:W-:Y:S02]  /*42a90*/  PRMT R17, R29, 0x7773, RZ ;  /* 0x000077731d117816 */ /* 0x000fe400000000ff */
[----:B------:R-:W-:-:S02]  /*42aa0*/  PRMT R21, R7, 0x7773, RZ ;  /* 0x0000777307157816 */ /* 0x000fc400000000ff */
[C---:B------:R-:W-:Y:S02]  /*42ab0*/  PRMT R23, R7.reuse, 0x7772, RZ ;  /* 0x0000777207177816 */ /* 0x040fe400000000ff */
[C---:B------:R-:W-:Y:S02]  /*42ac0*/  PRMT R25, R7.reuse, 0x7771, RZ ;  /* 0x0000777107197816 */ /* 0x040fe400000000ff */
[----:B------:R-:W-:Y:S01]  /*42ad0*/  PRMT R7, R7, 0x7770, RZ ;  /* 0x0000777007077816 */ /* 0x000fe200000000ff */
[----:B------:R0:W-:Y:S04]  /*42ae0*/  @P5 STG.E.U8 desc[UR40][R8.64], R19 ;  /* 0x0000001308005986 */ /* 0x0001e8000c101128 */
[----:B------:R0:W-:Y:S04]  /*42af0*/  @P1 STG.E.U8 desc[UR40][R4.64], R17 ;  /* 0x0000001104001986 */ /* 0x0001e8000c101128 */
[----:B------:R0:W-:Y:S04]  /*42b00*/  @P4 STG.E.U8 desc[UR40][R10.64], R7 ;  /* 0x000000070a004986 */ /* 0x0001e8000c101128 */
[----:B------:R0:W-:Y:S01]  /*42b10*/  @P3 STG.E.U8 desc[UR40][R14.64], R25 ;  /* 0x000000190e003986 */ /* 0x0001e2000c101128 */
[----:B------:R-:W-:-:S03]  /*42b20*/  IMAD.X R3, R27, 0x1, R3, P6 ;  /* 0x000000011b037824 */ /* 0x000fc600030e0603 */
[----:B------:R0:W-:Y:S01]  /*42b30*/  @P2 STG.E.U8 desc[UR40][R12.64], R23 ;  /* 0x000000170c002986 */ /* 0x0001e2000c101128 */
[----:B------:R-:W-:Y:S05]  /*42b40*/  @!P0 EXIT ;  /* 0x000000000000894d */ /* 0x000fea0003800000 */
[----:B------:R-:W-:Y:S01]  /*42b50*/  STG.E.U8 desc[UR40][R2.64], R21 ;  /* 0x0000001502007986 */ /* 0x000fe2000c101128 */
[----:B------:R-:W-:Y:S05]  /*42b60*/  EXIT ;  /* 0x000000000000794d */ /* 0x000fea0003800000 */
.L_x_3:
[----:B------:R-:W-:-:S00]  /*42b70*/  BRA `(.L_x_3) ;  /* 0xfffffffc00fc7947 */ /* 0x000fc0000383ffff */
[----:B------:R-:W-:-:S00]  /*42b80*/  NOP ;  /* 0x0000000000007918 */ /* 0x000fc00000000000 */
[----:B------:R-:W-:-:S00]  /*42b90*/  NOP ;  /* 0x0000000000007918 */ /* 0x000fc00000000000 */
[----:B------:R-:W-:-:S00]  /*42ba0*/  NOP ;  /* 0x0000000000007918 */ /* 0x000fc00000000000 */
[----:B------:R-:W-:-:S00]  /*42bb0*/  NOP ;  /* 0x0000000000007918 */ /* 0x000fc00000000000 */
[----:B------:R-:W-:-:S00]  /*42bc0*/  NOP ;  /* 0x0000000000007918 */ /* 0x000fc00000000000 */
[----:B------:R-:W-:-:S00]  /*42bd0*/  NOP ;  /* 0x0000000000007918 */ /* 0x000fc00000000000 */
[----:B------:R-:W-:-:S00]  /*42be0*/  NOP ;  /* 0x0000000000007918 */ /* 0x000fc00000000000 */
[----:B------:R-:W-:-:S00]  /*42bf0*/  NOP ;  /* 0x0000000000007918 */ /* 0x000fc00000000000 */
.L_x_4:


//--------------------- .nv.shared.matmul_kernel  --------------------------
	.section	.nv.shared.matmul_kernel,"aw",@nobits
	.sectionflags	@""
	.align	16
	.zero		1024


//--------------------- .nv.shared.reserved.0     --------------------------
	.section	.nv.shared.reserved.0,"aw",@nobits
	.weak		__nv_reservedSMEM_offset_0_alias
	.size		__nv_reservedSMEM_offset_0_alias, 0, 64
	.other		__nv_reservedSMEM_offset_0_alias,@"STO_CUDA_RESERVED_SHARED STV_DEFAULT"
__nv_reservedSMEM_offset_0_alias:
	.zero		0
	.zero		64


//--------------------- .nv.constant0.matmul_kernel --------------------------
	.section	.nv.constant0.matmul_kernel,"a",@progbits
	.sectionflags	@""
	.align	4
.nv.constant0.matmul_kernel:
	.zero		976


//--------------------- SYMBOLS --------------------------

	.type		.nv.reservedSmem.offset0,@object
	.size		.nv.reservedSmem.offset0,0x4
	.type		.nv.reservedSmem.cap,@object
	.size		.nv.reservedSmem.cap,0x4
